//
// Generated by NVIDIA NVVM Compiler
//
// Compiler Build ID: CL-36424714
// Cuda compilation tools, release 13.0, V13.0.88
// Based on NVVM 20.0.0
//

.version 9.0
.target sm_100
.address_size 64

	// .globl	_ZN3cub18CUB_300001_SM_10006detail11EmptyKernelIvEEvv
// _ZZN3cub18CUB_300001_SM_10006detail6reduce28DeviceReduceSingleTileKernelINS2_10policy_hubIijN4cuda3std3__44plusIiEEE10Policy1000EN6thrust24THRUST_300001_SM_1000_NS20permutation_iteratorINSD_6detail15normal_iteratorINSD_10device_ptrIiEEEESJ_EEPijS9_iiNS7_10__identityEEEvT0_T1_T2_T3_T4_T6_E12temp_storage has been demoted
// _ZZN3cub18CUB_300001_SM_10006detail6reduce18DeviceReduceKernelINS2_10policy_hubIijN4cuda3std3__44plusIiEEE10Policy1000EN6thrust24THRUST_300001_SM_1000_NS20permutation_iteratorINSD_6detail15normal_iteratorINSD_10device_ptrIiEEEESJ_EEjS9_iNS7_10__identityEEEvT0_PT3_T1_NS0_13GridEvenShareISP_EET2_T4_E12temp_storage has been demoted
// _ZZN3cub18CUB_300001_SM_10006detail6reduce28DeviceReduceSingleTileKernelINS2_10policy_hubIijN4cuda3std3__44plusIiEEE10Policy1000EPiSC_iS9_iiNS7_10__identityEEEvT0_T1_T2_T3_T4_T6_E12temp_storage has been demoted
// _ZZN3cub18CUB_300001_SM_10006detail6reduce28DeviceReduceSingleTileKernelINS2_10policy_hubIiyN4cuda3std3__44plusIiEEE10Policy1000EN6thrust24THRUST_300001_SM_1000_NS20permutation_iteratorINSD_6detail15normal_iteratorINSD_10device_ptrIiEEEESJ_EEPiyS9_iiNS7_10__identityEEEvT0_T1_T2_T3_T4_T6_E12temp_storage has been demoted
// _ZZN3cub18CUB_300001_SM_10006detail6reduce18DeviceReduceKernelINS2_10policy_hubIiyN4cuda3std3__44plusIiEEE10Policy1000EN6thrust24THRUST_300001_SM_1000_NS20permutation_iteratorINSD_6detail15normal_iteratorINSD_10device_ptrIiEEEESJ_EEyS9_iNS7_10__identityEEEvT0_PT3_T1_NS0_13GridEvenShareISP_EET2_T4_E12temp_storage has been demoted
// _ZZN3cub18CUB_300001_SM_10006detail6reduce28DeviceReduceSingleTileKernelINS2_10policy_hubIiyN4cuda3std3__44plusIiEEE10Policy1000EPiSC_iS9_iiNS7_10__identityEEEvT0_T1_T2_T3_T4_T6_E12temp_storage has been demoted
.global .align 1 .b8 _ZN31_INTERNAL_a43df7c9_4_k_cu__Z1fv4cuda3std3__45__cpo5beginE[1];
.global .align 1 .b8 _ZN31_INTERNAL_a43df7c9_4_k_cu__Z1fv4cuda3std3__45__cpo3endE[1];
.global .align 1 .b8 _ZN31_INTERNAL_a43df7c9_4_k_cu__Z1fv4cuda3std3__45__cpo6cbeginE[1];
.global .align 1 .b8 _ZN31_INTERNAL_a43df7c9_4_k_cu__Z1fv4cuda3std3__45__cpo4cendE[1];
.global .align 1 .b8 _ZN31_INTERNAL_a43df7c9_4_k_cu__Z1fv4cuda3std3__45__cpo6rbeginE[1];
.global .align 1 .b8 _ZN31_INTERNAL_a43df7c9_4_k_cu__Z1fv4cuda3std3__45__cpo4rendE[1];
.global .align 1 .b8 _ZN31_INTERNAL_a43df7c9_4_k_cu__Z1fv4cuda3std3__45__cpo7crbeginE[1];
.global .align 1 .b8 _ZN31_INTERNAL_a43df7c9_4_k_cu__Z1fv4cuda3std3__45__cpo5crendE[1];
.global .align 1 .b8 _ZN31_INTERNAL_a43df7c9_4_k_cu__Z1fv4cuda3std3__433_GLOBAL__N__a43df7c9_4_k_cu__Z1fv6ignoreE[1];
.global .align 1 .b8 _ZN31_INTERNAL_a43df7c9_4_k_cu__Z1fv4cuda3std3__419piecewise_constructE[1];
.global .align 1 .b8 _ZN31_INTERNAL_a43df7c9_4_k_cu__Z1fv4cuda3std3__48in_placeE[1];
.global .align 1 .b8 _ZN31_INTERNAL_a43df7c9_4_k_cu__Z1fv4cuda3std3__420unreachable_sentinelE[1];
.global .align 1 .b8 _ZN31_INTERNAL_a43df7c9_4_k_cu__Z1fv4cuda3std3__47nulloptE[1];
.global .align 1 .b8 _ZN31_INTERNAL_a43df7c9_4_k_cu__Z1fv4cuda3std3__48unexpectE[1];
.global .align 1 .b8 _ZN31_INTERNAL_a43df7c9_4_k_cu__Z1fv4cuda3std6ranges3__45__cpo4swapE[1];
.global .align 1 .b8 _ZN31_INTERNAL_a43df7c9_4_k_cu__Z1fv4cuda3std6ranges3__45__cpo9iter_moveE[1];
.global .align 1 .b8 _ZN31_INTERNAL_a43df7c9_4_k_cu__Z1fv4cuda3std6ranges3__45__cpo5beginE[1];
.global .align 1 .b8 _ZN31_INTERNAL_a43df7c9_4_k_cu__Z1fv4cuda3std6ranges3__45__cpo3endE[1];
.global .align 1 .b8 _ZN31_INTERNAL_a43df7c9_4_k_cu__Z1fv4cuda3std6ranges3__45__cpo6cbeginE[1];
.global .align 1 .b8 _ZN31_INTERNAL_a43df7c9_4_k_cu__Z1fv4cuda3std6ranges3__45__cpo4cendE[1];
.global .align 1 .b8 _ZN31_INTERNAL_a43df7c9_4_k_cu__Z1fv4cuda3std6ranges3__45__cpo7advanceE[1];
.global .align 1 .b8 _ZN31_INTERNAL_a43df7c9_4_k_cu__Z1fv4cuda3std6ranges3__45__cpo9iter_swapE[1];
.global .align 1 .b8 _ZN31_INTERNAL_a43df7c9_4_k_cu__Z1fv4cuda3std6ranges3__45__cpo4nextE[1];
.global .align 1 .b8 _ZN31_INTERNAL_a43df7c9_4_k_cu__Z1fv4cuda3std6ranges3__45__cpo4prevE[1];
.global .align 1 .b8 _ZN31_INTERNAL_a43df7c9_4_k_cu__Z1fv4cuda3std6ranges3__45__cpo4dataE[1];
.global .align 1 .b8 _ZN31_INTERNAL_a43df7c9_4_k_cu__Z1fv4cuda3std6ranges3__45__cpo5cdataE[1];
.global .align 1 .b8 _ZN31_INTERNAL_a43df7c9_4_k_cu__Z1fv4cuda3std6ranges3__45__cpo4sizeE[1];
.global .align 1 .b8 _ZN31_INTERNAL_a43df7c9_4_k_cu__Z1fv4cuda3std6ranges3__45__cpo5ssizeE[1];
.global .align 1 .b8 _ZN31_INTERNAL_a43df7c9_4_k_cu__Z1fv4cuda3std6ranges3__45__cpo8distanceE[1];
.global .align 1 .b8 _ZN31_INTERNAL_a43df7c9_4_k_cu__Z1fv6thrust24THRUST_300001_SM_1000_NS8cuda_cub3parE[1];
.global .align 1 .b8 _ZN31_INTERNAL_a43df7c9_4_k_cu__Z1fv6thrust24THRUST_300001_SM_1000_NS8cuda_cub10par_nosyncE[1];
.global .align 1 .b8 _ZN31_INTERNAL_a43df7c9_4_k_cu__Z1fv6thrust24THRUST_300001_SM_1000_NS6system6detail10sequential3seqE[1];
.global .align 1 .b8 _ZN31_INTERNAL_a43df7c9_4_k_cu__Z1fv6thrust24THRUST_300001_SM_1000_NS6system3cpp3parE[1];
.global .align 1 .b8 _ZN31_INTERNAL_a43df7c9_4_k_cu__Z1fv6thrust24THRUST_300001_SM_1000_NS12placeholders2_1E[1];
.global .align 1 .b8 _ZN31_INTERNAL_a43df7c9_4_k_cu__Z1fv6thrust24THRUST_300001_SM_1000_NS12placeholders2_2E[1];
.global .align 1 .b8 _ZN31_INTERNAL_a43df7c9_4_k_cu__Z1fv6thrust24THRUST_300001_SM_1000_NS12placeholders2_3E[1];
.global .align 1 .b8 _ZN31_INTERNAL_a43df7c9_4_k_cu__Z1fv6thrust24THRUST_300001_SM_1000_NS12placeholders2_4E[1];
.global .align 1 .b8 _ZN31_INTERNAL_a43df7c9_4_k_cu__Z1fv6thrust24THRUST_300001_SM_1000_NS12placeholders2_5E[1];
.global .align 1 .b8 _ZN31_INTERNAL_a43df7c9_4_k_cu__Z1fv6thrust24THRUST_300001_SM_1000_NS12placeholders2_6E[1];
.global .align 1 .b8 _ZN31_INTERNAL_a43df7c9_4_k_cu__Z1fv6thrust24THRUST_300001_SM_1000_NS12placeholders2_7E[1];
.global .align 1 .b8 _ZN31_INTERNAL_a43df7c9_4_k_cu__Z1fv6thrust24THRUST_300001_SM_1000_NS12placeholders2_8E[1];
.global .align 1 .b8 _ZN31_INTERNAL_a43df7c9_4_k_cu__Z1fv6thrust24THRUST_300001_SM_1000_NS12placeholders2_9E[1];
.global .align 1 .b8 _ZN31_INTERNAL_a43df7c9_4_k_cu__Z1fv6thrust24THRUST_300001_SM_1000_NS12placeholders3_10E[1];
.global .align 1 .b8 _ZN31_INTERNAL_a43df7c9_4_k_cu__Z1fv6thrust24THRUST_300001_SM_1000_NS3seqE[1];
.global .align 1 .b8 _ZN31_INTERNAL_a43df7c9_4_k_cu__Z1fv6thrust24THRUST_300001_SM_1000_NS6deviceE[1];

.visible .entry _ZN3cub18CUB_300001_SM_10006detail11EmptyKernelIvEEvv()
{


	ret;

}
	// .globl	_ZN3cub18CUB_300001_SM_10006detail6reduce28DeviceReduceSingleTileKernelINS2_10policy_hubIijN4cuda3std3__44plusIiEEE10Policy1000EN6thrust24THRUST_300001_SM_1000_NS20permutation_iteratorINSD_6detail15normal_iteratorINSD_10device_ptrIiEEEESJ_EEPijS9_iiNS7_10__identityEEEvT0_T1_T2_T3_T4_T6_
.visible .entry _ZN3cub18CUB_300001_SM_10006detail6reduce28DeviceReduceSingleTileKernelINS2_10policy_hubIijN4cuda3std3__44plusIiEEE10Policy1000EN6thrust24THRUST_300001_SM_1000_NS20permutation_iteratorINSD_6detail15normal_iteratorINSD_10device_ptrIiEEEESJ_EEPijS9_iiNS7_10__identityEEEvT0_T1_T2_T3_T4_T6_(
	.param .align 8 .b8 _ZN3cub18CUB_300001_SM_10006detail6reduce28DeviceReduceSingleTileKernelINS2_10policy_hubIijN4cuda3std3__44plusIiEEE10Policy1000EN6thrust24THRUST_300001_SM_1000_NS20permutation_iteratorINSD_6detail15normal_iteratorINSD_10device_ptrIiEEEESJ_EEPijS9_iiNS7_10__identityEEEvT0_T1_T2_T3_T4_T6__param_0[16],
	.param .u64 .ptr .align 1 _ZN3cub18CUB_300001_SM_10006detail6reduce28DeviceReduceSingleTileKernelINS2_10policy_hubIijN4cuda3std3__44plusIiEEE10Policy1000EN6thrust24THRUST_300001_SM_1000_NS20permutation_iteratorINSD_6detail15normal_iteratorINSD_10device_ptrIiEEEESJ_EEPijS9_iiNS7_10__identityEEEvT0_T1_T2_T3_T4_T6__param_1,
	.param .u32 _ZN3cub18CUB_300001_SM_10006detail6reduce28DeviceReduceSingleTileKernelINS2_10policy_hubIijN4cuda3std3__44plusIiEEE10Policy1000EN6thrust24THRUST_300001_SM_1000_NS20permutation_iteratorINSD_6detail15normal_iteratorINSD_10device_ptrIiEEEESJ_EEPijS9_iiNS7_10__identityEEEvT0_T1_T2_T3_T4_T6__param_2,
	.param .align 1 .b8 _ZN3cub18CUB_300001_SM_10006detail6reduce28DeviceReduceSingleTileKernelINS2_10policy_hubIijN4cuda3std3__44plusIiEEE10Policy1000EN6thrust24THRUST_300001_SM_1000_NS20permutation_iteratorINSD_6detail15normal_iteratorINSD_10device_ptrIiEEEESJ_EEPijS9_iiNS7_10__identityEEEvT0_T1_T2_T3_T4_T6__param_3[1],
	.param .u32 _ZN3cub18CUB_300001_SM_10006detail6reduce28DeviceReduceSingleTileKernelINS2_10policy_hubIijN4cuda3std3__44plusIiEEE10Policy1000EN6thrust24THRUST_300001_SM_1000_NS20permutation_iteratorINSD_6detail15normal_iteratorINSD_10device_ptrIiEEEESJ_EEPijS9_iiNS7_10__identityEEEvT0_T1_T2_T3_T4_T6__param_4,
	.param .align 1 .b8 _ZN3cub18CUB_300001_SM_10006detail6reduce28DeviceReduceSingleTileKernelINS2_10policy_hubIijN4cuda3std3__44plusIiEEE10Policy1000EN6thrust24THRUST_300001_SM_1000_NS20permutation_iteratorINSD_6detail15normal_iteratorINSD_10device_ptrIiEEEESJ_EEPijS9_iiNS7_10__identityEEEvT0_T1_T2_T3_T4_T6__param_5[1]
)
.maxntid 256
.minnctapersm 1
{
	.reg .pred 	%p<59>;
	.reg .b32 	%r<602>;
	.reg .b64 	%rd<268>;
	// demoted variable
	.shared .align 4 .b8 _ZZN3cub18CUB_300001_SM_10006detail6reduce28DeviceReduceSingleTileKernelINS2_10policy_hubIijN4cuda3std3__44plusIiEEE10Policy1000EN6thrust24THRUST_300001_SM_1000_NS20permutation_iteratorINSD_6detail15normal_iteratorINSD_10device_ptrIiEEEESJ_EEPijS9_iiNS7_10__identityEEEvT0_T1_T2_T3_T4_T6_E12temp_storage[44];
	ld.param.u64 	%rd11, [_ZN3cub18CUB_300001_SM_10006detail6reduce28DeviceReduceSingleTileKernelINS2_10policy_hubIijN4cuda3std3__44plusIiEEE10Policy1000EN6thrust24THRUST_300001_SM_1000_NS20permutation_iteratorINSD_6detail15normal_iteratorINSD_10device_ptrIiEEEESJ_EEPijS9_iiNS7_10__identityEEEvT0_T1_T2_T3_T4_T6__param_0+8];
	ld.param.u64 	%rd10, [_ZN3cub18CUB_300001_SM_10006detail6reduce28DeviceReduceSingleTileKernelINS2_10policy_hubIijN4cuda3std3__44plusIiEEE10Policy1000EN6thrust24THRUST_300001_SM_1000_NS20permutation_iteratorINSD_6detail15normal_iteratorINSD_10device_ptrIiEEEESJ_EEPijS9_iiNS7_10__identityEEEvT0_T1_T2_T3_T4_T6__param_0];
	ld.param.u64 	%rd12, [_ZN3cub18CUB_300001_SM_10006detail6reduce28DeviceReduceSingleTileKernelINS2_10policy_hubIijN4cuda3std3__44plusIiEEE10Policy1000EN6thrust24THRUST_300001_SM_1000_NS20permutation_iteratorINSD_6detail15normal_iteratorINSD_10device_ptrIiEEEESJ_EEPijS9_iiNS7_10__identityEEEvT0_T1_T2_T3_T4_T6__param_1];
	ld.param.u32 	%r90, [_ZN3cub18CUB_300001_SM_10006detail6reduce28DeviceReduceSingleTileKernelINS2_10policy_hubIijN4cuda3std3__44plusIiEEE10Policy1000EN6thrust24THRUST_300001_SM_1000_NS20permutation_iteratorINSD_6detail15normal_iteratorINSD_10device_ptrIiEEEESJ_EEPijS9_iiNS7_10__identityEEEvT0_T1_T2_T3_T4_T6__param_2];
	ld.param.u32 	%r91, [_ZN3cub18CUB_300001_SM_10006detail6reduce28DeviceReduceSingleTileKernelINS2_10policy_hubIijN4cuda3std3__44plusIiEEE10Policy1000EN6thrust24THRUST_300001_SM_1000_NS20permutation_iteratorINSD_6detail15normal_iteratorINSD_10device_ptrIiEEEESJ_EEPijS9_iiNS7_10__identityEEEvT0_T1_T2_T3_T4_T6__param_4];
	cvta.to.global.u64 	%rd1, %rd12;
	setp.ne.s32 	%p1, %r90, 0;
	@%p1 bra 	$L__BB1_3;
	mov.u32 	%r562, %tid.x;
	setp.ne.s32 	%p58, %r562, 0;
	@%p58 bra 	$L__BB1_52;
	st.global.u32 	[%rd1], %r91;
	bra.uni 	$L__BB1_52;
$L__BB1_3:
	cvta.to.global.u64 	%rd2, %rd10;
	cvta.to.global.u64 	%rd3, %rd11;
	setp.gt.u32 	%p2, %r90, 4095;
	@%p2 bra 	$L__BB1_28;
	mov.u32 	%r1, %tid.x;
	setp.ge.u32 	%p24, %r1, %r90;
	mov.b32 	%r579, 0;
	mov.u32 	%r569, %r1;
	@%p24 bra 	$L__BB1_6;
	mul.wide.u32 	%rd197, %r1, 4;
	add.s64 	%rd198, %rd2, %rd197;
	ld.global.u32 	%r358, [%rd198];
	mul.wide.s32 	%rd199, %r358, 4;
	add.s64 	%rd200, %rd3, %rd199;
	ld.global.u32 	%r579, [%rd200];
	add.s32 	%r569, %r1, 256;
$L__BB1_6:
	setp.ge.u32 	%p25, %r569, %r90;
	@%p25 bra 	$L__BB1_19;
	not.b32 	%r360, %r569;
	add.s32 	%r361, %r90, %r360;
	shr.u32 	%r362, %r361, 8;
	add.s32 	%r6, %r362, 1;
	and.b32  	%r7, %r6, 15;
	setp.lt.u32 	%p26, %r361, 3840;
	@%p26 bra 	$L__BB1_10;
	and.b32  	%r363, %r6, 33554416;
	neg.s32 	%r565, %r363;
	mul.wide.u32 	%rd201, %r569, 4;
	add.s64 	%rd202, %rd201, %rd2;
	add.s64 	%rd266, %rd202, 8192;
$L__BB1_9:
	.pragma "nounroll";
	ld.global.u32 	%r364, [%rd266+-8192];
	mul.wide.s32 	%rd203, %r364, 4;
	add.s64 	%rd204, %rd3, %rd203;
	ld.global.u32 	%r365, [%rd204];
	add.s32 	%r366, %r365, %r579;
	ld.global.u32 	%r367, [%rd266+-7168];
	mul.wide.s32 	%rd205, %r367, 4;
	add.s64 	%rd206, %rd3, %rd205;
	ld.global.u32 	%r368, [%rd206];
	add.s32 	%r369, %r368, %r366;
	ld.global.u32 	%r370, [%rd266+-6144];
	mul.wide.s32 	%rd207, %r370, 4;
	add.s64 	%rd208, %rd3, %rd207;
	ld.global.u32 	%r371, [%rd208];
	add.s32 	%r372, %r371, %r369;
	ld.global.u32 	%r373, [%rd266+-5120];
	mul.wide.s32 	%rd209, %r373, 4;
	add.s64 	%rd210, %rd3, %rd209;
	ld.global.u32 	%r374, [%rd210];
	add.s32 	%r375, %r374, %r372;
	ld.global.u32 	%r376, [%rd266+-4096];
	mul.wide.s32 	%rd211, %r376, 4;
	add.s64 	%rd212, %rd3, %rd211;
	ld.global.u32 	%r377, [%rd212];
	add.s32 	%r378, %r377, %r375;
	ld.global.u32 	%r379, [%rd266+-3072];
	mul.wide.s32 	%rd213, %r379, 4;
	add.s64 	%rd214, %rd3, %rd213;
	ld.global.u32 	%r380, [%rd214];
	add.s32 	%r381, %r380, %r378;
	ld.global.u32 	%r382, [%rd266+-2048];
	mul.wide.s32 	%rd215, %r382, 4;
	add.s64 	%rd216, %rd3, %rd215;
	ld.global.u32 	%r383, [%rd216];
	add.s32 	%r384, %r383, %r381;
	ld.global.u32 	%r385, [%rd266+-1024];
	mul.wide.s32 	%rd217, %r385, 4;
	add.s64 	%rd218, %rd3, %rd217;
	ld.global.u32 	%r386, [%rd218];
	add.s32 	%r387, %r386, %r384;
	ld.global.u32 	%r388, [%rd266];
	mul.wide.s32 	%rd219, %r388, 4;
	add.s64 	%rd220, %rd3, %rd219;
	ld.global.u32 	%r389, [%rd220];
	add.s32 	%r390, %r389, %r387;
	ld.global.u32 	%r391, [%rd266+1024];
	mul.wide.s32 	%rd221, %r391, 4;
	add.s64 	%rd222, %rd3, %rd221;
	ld.global.u32 	%r392, [%rd222];
	add.s32 	%r393, %r392, %r390;
	ld.global.u32 	%r394, [%rd266+2048];
	mul.wide.s32 	%rd223, %r394, 4;
	add.s64 	%rd224, %rd3, %rd223;
	ld.global.u32 	%r395, [%rd224];
	add.s32 	%r396, %r395, %r393;
	ld.global.u32 	%r397, [%rd266+3072];
	mul.wide.s32 	%rd225, %r397, 4;
	add.s64 	%rd226, %rd3, %rd225;
	ld.global.u32 	%r398, [%rd226];
	add.s32 	%r399, %r398, %r396;
	ld.global.u32 	%r400, [%rd266+4096];
	mul.wide.s32 	%rd227, %r400, 4;
	add.s64 	%rd228, %rd3, %rd227;
	ld.global.u32 	%r401, [%rd228];
	add.s32 	%r402, %r401, %r399;
	ld.global.u32 	%r403, [%rd266+5120];
	mul.wide.s32 	%rd229, %r403, 4;
	add.s64 	%rd230, %rd3, %rd229;
	ld.global.u32 	%r404, [%rd230];
	add.s32 	%r405, %r404, %r402;
	ld.global.u32 	%r406, [%rd266+6144];
	mul.wide.s32 	%rd231, %r406, 4;
	add.s64 	%rd232, %rd3, %rd231;
	ld.global.u32 	%r407, [%rd232];
	add.s32 	%r408, %r407, %r405;
	ld.global.u32 	%r409, [%rd266+7168];
	mul.wide.s32 	%rd233, %r409, 4;
	add.s64 	%rd234, %rd3, %rd233;
	ld.global.u32 	%r410, [%rd234];
	add.s32 	%r579, %r410, %r408;
	add.s32 	%r569, %r569, 4096;
	add.s32 	%r565, %r565, 16;
	add.s64 	%rd266, %rd266, 16384;
	setp.ne.s32 	%p27, %r565, 0;
	@%p27 bra 	$L__BB1_9;
$L__BB1_10:
	setp.eq.s32 	%p28, %r7, 0;
	@%p28 bra 	$L__BB1_19;
	and.b32  	%r18, %r6, 7;
	setp.lt.u32 	%p29, %r7, 8;
	@%p29 bra 	$L__BB1_13;
	mul.wide.u32 	%rd235, %r569, 4;
	add.s64 	%rd236, %rd2, %rd235;
	ld.global.u32 	%r412, [%rd236];
	mul.wide.s32 	%rd237, %r412, 4;
	add.s64 	%rd238, %rd3, %rd237;
	ld.global.u32 	%r413, [%rd238];
	add.s32 	%r414, %r413, %r579;
	ld.global.u32 	%r415, [%rd236+1024];
	mul.wide.s32 	%rd239, %r415, 4;
	add.s64 	%rd240, %rd3, %rd239;
	ld.global.u32 	%r416, [%rd240];
	add.s32 	%r417, %r416, %r414;
	ld.global.u32 	%r418, [%rd236+2048];
	mul.wide.s32 	%rd241, %r418, 4;
	add.s64 	%rd242, %rd3, %rd241;
	ld.global.u32 	%r419, [%rd242];
	add.s32 	%r420, %r419, %r417;
	ld.global.u32 	%r421, [%rd236+3072];
	mul.wide.s32 	%rd243, %r421, 4;
	add.s64 	%rd244, %rd3, %rd243;
	ld.global.u32 	%r422, [%rd244];
	add.s32 	%r423, %r422, %r420;
	ld.global.u32 	%r424, [%rd236+4096];
	mul.wide.s32 	%rd245, %r424, 4;
	add.s64 	%rd246, %rd3, %rd245;
	ld.global.u32 	%r425, [%rd246];
	add.s32 	%r426, %r425, %r423;
	ld.global.u32 	%r427, [%rd236+5120];
	mul.wide.s32 	%rd247, %r427, 4;
	add.s64 	%rd248, %rd3, %rd247;
	ld.global.u32 	%r428, [%rd248];
	add.s32 	%r429, %r428, %r426;
	ld.global.u32 	%r430, [%rd236+6144];
	mul.wide.s32 	%rd249, %r430, 4;
	add.s64 	%rd250, %rd3, %rd249;
	ld.global.u32 	%r431, [%rd250];
	add.s32 	%r432, %r431, %r429;
	ld.global.u32 	%r433, [%rd236+7168];
	mul.wide.s32 	%rd251, %r433, 4;
	add.s64 	%rd252, %rd3, %rd251;
	ld.global.u32 	%r434, [%rd252];
	add.s32 	%r579, %r434, %r432;
	add.s32 	%r569, %r569, 2048;
$L__BB1_13:
	setp.eq.s32 	%p30, %r18, 0;
	@%p30 bra 	$L__BB1_19;
	and.b32  	%r24, %r6, 3;
	setp.lt.u32 	%p31, %r18, 4;
	@%p31 bra 	$L__BB1_16;
	mul.wide.u32 	%rd253, %r569, 4;
	add.s64 	%rd254, %rd2, %rd253;
	ld.global.u32 	%r436, [%rd254];
	mul.wide.s32 	%rd255, %r436, 4;
	add.s64 	%rd256, %rd3, %rd255;
	ld.global.u32 	%r437, [%rd256];
	add.s32 	%r438, %r437, %r579;
	ld.global.u32 	%r439, [%rd254+1024];
	mul.wide.s32 	%rd257, %r439, 4;
	add.s64 	%rd258, %rd3, %rd257;
	ld.global.u32 	%r440, [%rd258];
	add.s32 	%r441, %r440, %r438;
	ld.global.u32 	%r442, [%rd254+2048];
	mul.wide.s32 	%rd259, %r442, 4;
	add.s64 	%rd260, %rd3, %rd259;
	ld.global.u32 	%r443, [%rd260];
	add.s32 	%r444, %r443, %r441;
	ld.global.u32 	%r445, [%rd254+3072];
	mul.wide.s32 	%rd261, %r445, 4;
	add.s64 	%rd262, %rd3, %rd261;
	ld.global.u32 	%r446, [%rd262];
	add.s32 	%r579, %r446, %r444;
	add.s32 	%r569, %r569, 1024;
$L__BB1_16:
	setp.eq.s32 	%p32, %r24, 0;
	@%p32 bra 	$L__BB1_19;
	mul.wide.u32 	%rd263, %r569, 4;
	add.s64 	%rd267, %rd2, %rd263;
	neg.s32 	%r577, %r24;
$L__BB1_18:
	.pragma "nounroll";
	ld.global.u32 	%r447, [%rd267];
	mul.wide.s32 	%rd264, %r447, 4;
	add.s64 	%rd265, %rd3, %rd264;
	ld.global.u32 	%r448, [%rd265];
	add.s32 	%r579, %r448, %r579;
	add.s64 	%rd267, %rd267, 1024;
	add.s32 	%r577, %r577, 1;
	setp.ne.s32 	%p33, %r577, 0;
	@%p33 bra 	$L__BB1_18;
$L__BB1_19:
	setp.lt.u32 	%p34, %r90, 256;
	@%p34 bra 	$L__BB1_24;
	// begin inline asm
	mov.u32 %r512, %laneid;
	// end inline asm
	mov.b32 	%r515, 1;
	mov.b32 	%r536, 31;
	mov.b32 	%r537, -1;
	// begin inline asm
	shfl.sync.down.b32 %r513, %r579, %r515, %r536, %r537;
	// end inline asm
	setp.gt.s32 	%p50, %r512, 30;
	selp.b32 	%r538, 0, %r513, %p50;
	add.s32 	%r519, %r538, %r579;
	mov.b32 	%r520, 2;
	// begin inline asm
	shfl.sync.down.b32 %r518, %r519, %r520, %r536, %r537;
	// end inline asm
	setp.gt.s32 	%p51, %r512, 29;
	selp.b32 	%r539, 0, %r518, %p51;
	add.s32 	%r524, %r519, %r539;
	mov.b32 	%r525, 4;
	// begin inline asm
	shfl.sync.down.b32 %r523, %r524, %r525, %r536, %r537;
	// end inline asm
	setp.gt.s32 	%p52, %r512, 27;
	selp.b32 	%r540, 0, %r523, %p52;
	add.s32 	%r529, %r524, %r540;
	mov.b32 	%r530, 8;
	// begin inline asm
	shfl.sync.down.b32 %r528, %r529, %r530, %r536, %r537;
	// end inline asm
	setp.gt.s32 	%p53, %r512, 23;
	selp.b32 	%r541, 0, %r528, %p53;
	add.s32 	%r534, %r529, %r541;
	mov.b32 	%r535, 16;
	// begin inline asm
	shfl.sync.down.b32 %r533, %r534, %r535, %r536, %r537;
	// end inline asm
	setp.gt.s32 	%p54, %r512, 15;
	selp.b32 	%r542, 0, %r533, %p54;
	add.s32 	%r601, %r534, %r542;
	setp.ne.s32 	%p55, %r512, 0;
	@%p55 bra 	$L__BB1_22;
	shr.u32 	%r543, %r1, 3;
	and.b32  	%r544, %r543, 124;
	mov.u32 	%r545, _ZZN3cub18CUB_300001_SM_10006detail6reduce28DeviceReduceSingleTileKernelINS2_10policy_hubIijN4cuda3std3__44plusIiEEE10Policy1000EN6thrust24THRUST_300001_SM_1000_NS20permutation_iteratorINSD_6detail15normal_iteratorINSD_10device_ptrIiEEEESJ_EEPijS9_iiNS7_10__identityEEEvT0_T1_T2_T3_T4_T6_E12temp_storage;
	add.s32 	%r546, %r545, %r544;
	st.shared.u32 	[%r546+8], %r601;
$L__BB1_22:
	bar.sync 	0;
	setp.ne.s32 	%p56, %r1, 0;
	@%p56 bra 	$L__BB1_50;
	ld.shared.u32 	%r547, [_ZZN3cub18CUB_300001_SM_10006detail6reduce28DeviceReduceSingleTileKernelINS2_10policy_hubIijN4cuda3std3__44plusIiEEE10Policy1000EN6thrust24THRUST_300001_SM_1000_NS20permutation_iteratorINSD_6detail15normal_iteratorINSD_10device_ptrIiEEEESJ_EEPijS9_iiNS7_10__identityEEEvT0_T1_T2_T3_T4_T6_E12temp_storage+12];
	add.s32 	%r548, %r547, %r601;
	ld.shared.u32 	%r549, [_ZZN3cub18CUB_300001_SM_10006detail6reduce28DeviceReduceSingleTileKernelINS2_10policy_hubIijN4cuda3std3__44plusIiEEE10Policy1000EN6thrust24THRUST_300001_SM_1000_NS20permutation_iteratorINSD_6detail15normal_iteratorINSD_10device_ptrIiEEEESJ_EEPijS9_iiNS7_10__identityEEEvT0_T1_T2_T3_T4_T6_E12temp_storage+16];
	add.s32 	%r550, %r548, %r549;
	ld.shared.u32 	%r551, [_ZZN3cub18CUB_300001_SM_10006detail6reduce28DeviceReduceSingleTileKernelINS2_10policy_hubIijN4cuda3std3__44plusIiEEE10Policy1000EN6thrust24THRUST_300001_SM_1000_NS20permutation_iteratorINSD_6detail15normal_iteratorINSD_10device_ptrIiEEEESJ_EEPijS9_iiNS7_10__identityEEEvT0_T1_T2_T3_T4_T6_E12temp_storage+20];
	add.s32 	%r552, %r550, %r551;
	ld.shared.u32 	%r553, [_ZZN3cub18CUB_300001_SM_10006detail6reduce28DeviceReduceSingleTileKernelINS2_10policy_hubIijN4cuda3std3__44plusIiEEE10Policy1000EN6thrust24THRUST_300001_SM_1000_NS20permutation_iteratorINSD_6detail15normal_iteratorINSD_10device_ptrIiEEEESJ_EEPijS9_iiNS7_10__identityEEEvT0_T1_T2_T3_T4_T6_E12temp_storage+24];
	add.s32 	%r554, %r552, %r553;
	ld.shared.u32 	%r555, [_ZZN3cub18CUB_300001_SM_10006detail6reduce28DeviceReduceSingleTileKernelINS2_10policy_hubIijN4cuda3std3__44plusIiEEE10Policy1000EN6thrust24THRUST_300001_SM_1000_NS20permutation_iteratorINSD_6detail15normal_iteratorINSD_10device_ptrIiEEEESJ_EEPijS9_iiNS7_10__identityEEEvT0_T1_T2_T3_T4_T6_E12temp_storage+28];
	add.s32 	%r556, %r554, %r555;
	ld.shared.u32 	%r557, [_ZZN3cub18CUB_300001_SM_10006detail6reduce28DeviceReduceSingleTileKernelINS2_10policy_hubIijN4cuda3std3__44plusIiEEE10Policy1000EN6thrust24THRUST_300001_SM_1000_NS20permutation_iteratorINSD_6detail15normal_iteratorINSD_10device_ptrIiEEEESJ_EEPijS9_iiNS7_10__identityEEEvT0_T1_T2_T3_T4_T6_E12temp_storage+32];
	add.s32 	%r558, %r556, %r557;
	ld.shared.u32 	%r559, [_ZZN3cub18CUB_300001_SM_10006detail6reduce28DeviceReduceSingleTileKernelINS2_10policy_hubIijN4cuda3std3__44plusIiEEE10Policy1000EN6thrust24THRUST_300001_SM_1000_NS20permutation_iteratorINSD_6detail15normal_iteratorINSD_10device_ptrIiEEEESJ_EEPijS9_iiNS7_10__identityEEEvT0_T1_T2_T3_T4_T6_E12temp_storage+36];
	add.s32 	%r601, %r558, %r559;
	bra.uni 	$L__BB1_50;
$L__BB1_24:
	// begin inline asm
	mov.u32 %r449, %laneid;
	// end inline asm
	and.b32  	%r475, %r1, 992;
	add.s32 	%r476, %r475, 32;
	setp.gt.u32 	%p35, %r476, %r90;
	not.b32 	%r477, %r475;
	add.s32 	%r478, %r90, %r477;
	selp.b32 	%r473, %r478, 31, %p35;
	mov.b32 	%r452, 1;
	mov.b32 	%r474, -1;
	// begin inline asm
	shfl.sync.down.b32 %r450, %r579, %r452, %r473, %r474;
	// end inline asm
	setp.lt.s32 	%p36, %r449, %r473;
	selp.b32 	%r479, %r450, 0, %p36;
	add.s32 	%r456, %r479, %r579;
	mov.b32 	%r457, 2;
	// begin inline asm
	shfl.sync.down.b32 %r455, %r456, %r457, %r473, %r474;
	// end inline asm
	add.s32 	%r480, %r449, 2;
	setp.gt.s32 	%p37, %r480, %r473;
	selp.b32 	%r481, 0, %r455, %p37;
	add.s32 	%r461, %r456, %r481;
	mov.b32 	%r462, 4;
	// begin inline asm
	shfl.sync.down.b32 %r460, %r461, %r462, %r473, %r474;
	// end inline asm
	add.s32 	%r482, %r449, 4;
	setp.gt.s32 	%p38, %r482, %r473;
	selp.b32 	%r483, 0, %r460, %p38;
	add.s32 	%r466, %r461, %r483;
	mov.b32 	%r467, 8;
	// begin inline asm
	shfl.sync.down.b32 %r465, %r466, %r467, %r473, %r474;
	// end inline asm
	add.s32 	%r484, %r449, 8;
	setp.gt.s32 	%p39, %r484, %r473;
	selp.b32 	%r485, 0, %r465, %p39;
	add.s32 	%r471, %r466, %r485;
	mov.b32 	%r472, 16;
	// begin inline asm
	shfl.sync.down.b32 %r470, %r471, %r472, %r473, %r474;
	// end inline asm
	add.s32 	%r486, %r449, 16;
	setp.gt.s32 	%p40, %r486, %r473;
	selp.b32 	%r487, 0, %r470, %p40;
	add.s32 	%r601, %r471, %r487;
	setp.ne.s32 	%p41, %r449, 0;
	@%p41 bra 	$L__BB1_26;
	shr.u32 	%r488, %r1, 3;
	and.b32  	%r489, %r488, 124;
	mov.u32 	%r490, _ZZN3cub18CUB_300001_SM_10006detail6reduce28DeviceReduceSingleTileKernelINS2_10policy_hubIijN4cuda3std3__44plusIiEEE10Policy1000EN6thrust24THRUST_300001_SM_1000_NS20permutation_iteratorINSD_6detail15normal_iteratorINSD_10device_ptrIiEEEESJ_EEPijS9_iiNS7_10__identityEEEvT0_T1_T2_T3_T4_T6_E12temp_storage;
	add.s32 	%r491, %r490, %r489;
	st.shared.u32 	[%r491+8], %r601;
$L__BB1_26:
	bar.sync 	0;
	setp.ne.s32 	%p42, %r1, 0;
	@%p42 bra 	$L__BB1_50;
	setp.gt.u32 	%p43, %r90, 32;
	ld.shared.u32 	%r492, [_ZZN3cub18CUB_300001_SM_10006detail6reduce28DeviceReduceSingleTileKernelINS2_10policy_hubIijN4cuda3std3__44plusIiEEE10Policy1000EN6thrust24THRUST_300001_SM_1000_NS20permutation_iteratorINSD_6detail15normal_iteratorINSD_10device_ptrIiEEEESJ_EEPijS9_iiNS7_10__identityEEEvT0_T1_T2_T3_T4_T6_E12temp_storage+12];
	selp.b32 	%r493, %r492, 0, %p43;
	add.s32 	%r494, %r493, %r601;
	setp.gt.u32 	%p44, %r90, 64;
	ld.shared.u32 	%r495, [_ZZN3cub18CUB_300001_SM_10006detail6reduce28DeviceReduceSingleTileKernelINS2_10policy_hubIijN4cuda3std3__44plusIiEEE10Policy1000EN6thrust24THRUST_300001_SM_1000_NS20permutation_iteratorINSD_6detail15normal_iteratorINSD_10device_ptrIiEEEESJ_EEPijS9_iiNS7_10__identityEEEvT0_T1_T2_T3_T4_T6_E12temp_storage+16];
	selp.b32 	%r496, %r495, 0, %p44;
	add.s32 	%r497, %r494, %r496;
	setp.gt.u32 	%p45, %r90, 96;
	ld.shared.u32 	%r498, [_ZZN3cub18CUB_300001_SM_10006detail6reduce28DeviceReduceSingleTileKernelINS2_10policy_hubIijN4cuda3std3__44plusIiEEE10Policy1000EN6thrust24THRUST_300001_SM_1000_NS20permutation_iteratorINSD_6detail15normal_iteratorINSD_10device_ptrIiEEEESJ_EEPijS9_iiNS7_10__identityEEEvT0_T1_T2_T3_T4_T6_E12temp_storage+20];
	selp.b32 	%r499, %r498, 0, %p45;
	add.s32 	%r500, %r497, %r499;
	setp.gt.u32 	%p46, %r90, 128;
	ld.shared.u32 	%r501, [_ZZN3cub18CUB_300001_SM_10006detail6reduce28DeviceReduceSingleTileKernelINS2_10policy_hubIijN4cuda3std3__44plusIiEEE10Policy1000EN6thrust24THRUST_300001_SM_1000_NS20permutation_iteratorINSD_6detail15normal_iteratorINSD_10device_ptrIiEEEESJ_EEPijS9_iiNS7_10__identityEEEvT0_T1_T2_T3_T4_T6_E12temp_storage+24];
	selp.b32 	%r502, %r501, 0, %p46;
	add.s32 	%r503, %r500, %r502;
	setp.gt.u32 	%p47, %r90, 160;
	ld.shared.u32 	%r504, [_ZZN3cub18CUB_300001_SM_10006detail6reduce28DeviceReduceSingleTileKernelINS2_10policy_hubIijN4cuda3std3__44plusIiEEE10Policy1000EN6thrust24THRUST_300001_SM_1000_NS20permutation_iteratorINSD_6detail15normal_iteratorINSD_10device_ptrIiEEEESJ_EEPijS9_iiNS7_10__identityEEEvT0_T1_T2_T3_T4_T6_E12temp_storage+28];
	selp.b32 	%r505, %r504, 0, %p47;
	add.s32 	%r506, %r503, %r505;
	setp.gt.u32 	%p48, %r90, 192;
	ld.shared.u32 	%r507, [_ZZN3cub18CUB_300001_SM_10006detail6reduce28DeviceReduceSingleTileKernelINS2_10policy_hubIijN4cuda3std3__44plusIiEEE10Policy1000EN6thrust24THRUST_300001_SM_1000_NS20permutation_iteratorINSD_6detail15normal_iteratorINSD_10device_ptrIiEEEESJ_EEPijS9_iiNS7_10__identityEEEvT0_T1_T2_T3_T4_T6_E12temp_storage+32];
	selp.b32 	%r508, %r507, 0, %p48;
	add.s32 	%r509, %r506, %r508;
	setp.gt.u32 	%p49, %r90, 224;
	ld.shared.u32 	%r510, [_ZZN3cub18CUB_300001_SM_10006detail6reduce28DeviceReduceSingleTileKernelINS2_10policy_hubIijN4cuda3std3__44plusIiEEE10Policy1000EN6thrust24THRUST_300001_SM_1000_NS20permutation_iteratorINSD_6detail15normal_iteratorINSD_10device_ptrIiEEEESJ_EEPijS9_iiNS7_10__identityEEEvT0_T1_T2_T3_T4_T6_E12temp_storage+36];
	selp.b32 	%r511, %r510, 0, %p49;
	add.s32 	%r601, %r509, %r511;
	bra.uni 	$L__BB1_50;
$L__BB1_28:
	mov.u32 	%r40, %tid.x;
	mul.wide.u32 	%rd13, %r40, 4;
	add.s64 	%rd14, %rd2, %rd13;
	ld.global.u32 	%r93, [%rd14];
	mul.wide.s32 	%rd15, %r93, 4;
	add.s64 	%rd16, %rd3, %rd15;
	ld.global.u32 	%r94, [%rd16];
	ld.global.u32 	%r95, [%rd14+1024];
	mul.wide.s32 	%rd17, %r95, 4;
	add.s64 	%rd18, %rd3, %rd17;
	ld.global.u32 	%r96, [%rd18];
	ld.global.u32 	%r97, [%rd14+2048];
	mul.wide.s32 	%rd19, %r97, 4;
	add.s64 	%rd20, %rd3, %rd19;
	ld.global.u32 	%r98, [%rd20];
	ld.global.u32 	%r99, [%rd14+3072];
	mul.wide.s32 	%rd21, %r99, 4;
	add.s64 	%rd22, %rd3, %rd21;
	ld.global.u32 	%r100, [%rd22];
	ld.global.u32 	%r101, [%rd14+4096];
	mul.wide.s32 	%rd23, %r101, 4;
	add.s64 	%rd24, %rd3, %rd23;
	ld.global.u32 	%r102, [%rd24];
	ld.global.u32 	%r103, [%rd14+5120];
	mul.wide.s32 	%rd25, %r103, 4;
	add.s64 	%rd26, %rd3, %rd25;
	ld.global.u32 	%r104, [%rd26];
	ld.global.u32 	%r105, [%rd14+6144];
	mul.wide.s32 	%rd27, %r105, 4;
	add.s64 	%rd28, %rd3, %rd27;
	ld.global.u32 	%r106, [%rd28];
	ld.global.u32 	%r107, [%rd14+7168];
	mul.wide.s32 	%rd29, %r107, 4;
	add.s64 	%rd30, %rd3, %rd29;
	ld.global.u32 	%r108, [%rd30];
	ld.global.u32 	%r109, [%rd14+8192];
	mul.wide.s32 	%rd31, %r109, 4;
	add.s64 	%rd32, %rd3, %rd31;
	ld.global.u32 	%r110, [%rd32];
	ld.global.u32 	%r111, [%rd14+9216];
	mul.wide.s32 	%rd33, %r111, 4;
	add.s64 	%rd34, %rd3, %rd33;
	ld.global.u32 	%r112, [%rd34];
	ld.global.u32 	%r113, [%rd14+10240];
	mul.wide.s32 	%rd35, %r113, 4;
	add.s64 	%rd36, %rd3, %rd35;
	ld.global.u32 	%r114, [%rd36];
	ld.global.u32 	%r115, [%rd14+11264];
	mul.wide.s32 	%rd37, %r115, 4;
	add.s64 	%rd38, %rd3, %rd37;
	ld.global.u32 	%r116, [%rd38];
	ld.global.u32 	%r117, [%rd14+12288];
	mul.wide.s32 	%rd39, %r117, 4;
	add.s64 	%rd40, %rd3, %rd39;
	ld.global.u32 	%r118, [%rd40];
	ld.global.u32 	%r119, [%rd14+13312];
	mul.wide.s32 	%rd41, %r119, 4;
	add.s64 	%rd42, %rd3, %rd41;
	ld.global.u32 	%r120, [%rd42];
	ld.global.u32 	%r121, [%rd14+14336];
	mul.wide.s32 	%rd43, %r121, 4;
	add.s64 	%rd44, %rd3, %rd43;
	ld.global.u32 	%r122, [%rd44];
	ld.global.u32 	%r123, [%rd14+15360];
	mul.wide.s32 	%rd45, %r123, 4;
	add.s64 	%rd46, %rd3, %rd45;
	ld.global.u32 	%r124, [%rd46];
	add.s32 	%r125, %r96, %r94;
	add.s32 	%r126, %r98, %r125;
	add.s32 	%r127, %r100, %r126;
	add.s32 	%r128, %r102, %r127;
	add.s32 	%r129, %r104, %r128;
	add.s32 	%r130, %r106, %r129;
	add.s32 	%r131, %r108, %r130;
	add.s32 	%r132, %r110, %r131;
	add.s32 	%r133, %r112, %r132;
	add.s32 	%r134, %r114, %r133;
	add.s32 	%r135, %r116, %r134;
	add.s32 	%r136, %r118, %r135;
	add.s32 	%r137, %r120, %r136;
	add.s32 	%r138, %r122, %r137;
	add.s32 	%r600, %r124, %r138;
	add.s32 	%r42, %r90, -4096;
	setp.lt.u32 	%p3, %r42, 4096;
	mov.b32 	%r583, 4096;
	@%p3 bra 	$L__BB1_32;
	mov.b32 	%r583, 4096;
$L__BB1_30:
	add.s32 	%r140, %r40, %r583;
	mul.wide.u32 	%rd47, %r140, 4;
	add.s64 	%rd48, %rd2, %rd47;
	ld.global.u32 	%r141, [%rd48];
	mul.wide.s32 	%rd49, %r141, 4;
	add.s64 	%rd50, %rd3, %rd49;
	ld.global.u32 	%r142, [%rd50];
	ld.global.u32 	%r143, [%rd48+1024];
	mul.wide.s32 	%rd51, %r143, 4;
	add.s64 	%rd52, %rd3, %rd51;
	ld.global.u32 	%r144, [%rd52];
	ld.global.u32 	%r145, [%rd48+2048];
	mul.wide.s32 	%rd53, %r145, 4;
	add.s64 	%rd54, %rd3, %rd53;
	ld.global.u32 	%r146, [%rd54];
	ld.global.u32 	%r147, [%rd48+3072];
	mul.wide.s32 	%rd55, %r147, 4;
	add.s64 	%rd56, %rd3, %rd55;
	ld.global.u32 	%r148, [%rd56];
	ld.global.u32 	%r149, [%rd48+4096];
	mul.wide.s32 	%rd57, %r149, 4;
	add.s64 	%rd58, %rd3, %rd57;
	ld.global.u32 	%r150, [%rd58];
	ld.global.u32 	%r151, [%rd48+5120];
	mul.wide.s32 	%rd59, %r151, 4;
	add.s64 	%rd60, %rd3, %rd59;
	ld.global.u32 	%r152, [%rd60];
	ld.global.u32 	%r153, [%rd48+6144];
	mul.wide.s32 	%rd61, %r153, 4;
	add.s64 	%rd62, %rd3, %rd61;
	ld.global.u32 	%r154, [%rd62];
	ld.global.u32 	%r155, [%rd48+7168];
	mul.wide.s32 	%rd63, %r155, 4;
	add.s64 	%rd64, %rd3, %rd63;
	ld.global.u32 	%r156, [%rd64];
	ld.global.u32 	%r157, [%rd48+8192];
	mul.wide.s32 	%rd65, %r157, 4;
	add.s64 	%rd66, %rd3, %rd65;
	ld.global.u32 	%r158, [%rd66];
	ld.global.u32 	%r159, [%rd48+9216];
	mul.wide.s32 	%rd67, %r159, 4;
	add.s64 	%rd68, %rd3, %rd67;
	ld.global.u32 	%r160, [%rd68];
	ld.global.u32 	%r161, [%rd48+10240];
	mul.wide.s32 	%rd69, %r161, 4;
	add.s64 	%rd70, %rd3, %rd69;
	ld.global.u32 	%r162, [%rd70];
	ld.global.u32 	%r163, [%rd48+11264];
	mul.wide.s32 	%rd71, %r163, 4;
	add.s64 	%rd72, %rd3, %rd71;
	ld.global.u32 	%r164, [%rd72];
	ld.global.u32 	%r165, [%rd48+12288];
	mul.wide.s32 	%rd73, %r165, 4;
	add.s64 	%rd74, %rd3, %rd73;
	ld.global.u32 	%r166, [%rd74];
	ld.global.u32 	%r167, [%rd48+13312];
	mul.wide.s32 	%rd75, %r167, 4;
	add.s64 	%rd76, %rd3, %rd75;
	ld.global.u32 	%r168, [%rd76];
	ld.global.u32 	%r169, [%rd48+14336];
	mul.wide.s32 	%rd77, %r169, 4;
	add.s64 	%rd78, %rd3, %rd77;
	ld.global.u32 	%r170, [%rd78];
	ld.global.u32 	%r171, [%rd48+15360];
	mul.wide.s32 	%rd79, %r171, 4;
	add.s64 	%rd80, %rd3, %rd79;
	ld.global.u32 	%r172, [%rd80];
	add.s32 	%r173, %r142, %r600;
	add.s32 	%r174, %r144, %r173;
	add.s32 	%r175, %r146, %r174;
	add.s32 	%r176, %r148, %r175;
	add.s32 	%r177, %r150, %r176;
	add.s32 	%r178, %r152, %r177;
	add.s32 	%r179, %r154, %r178;
	add.s32 	%r180, %r156, %r179;
	add.s32 	%r181, %r158, %r180;
	add.s32 	%r182, %r160, %r181;
	add.s32 	%r183, %r162, %r182;
	add.s32 	%r184, %r164, %r183;
	add.s32 	%r185, %r166, %r184;
	add.s32 	%r186, %r168, %r185;
	add.s32 	%r187, %r170, %r186;
	add.s32 	%r600, %r172, %r187;
	sub.s32 	%r188, %r90, %r583;
	setp.lt.u32 	%p4, %r188, 4096;
	@%p4 bra 	$L__BB1_46;
	add.s32 	%r583, %r583, 4096;
	setp.le.u32 	%p5, %r583, %r42;
	@%p5 bra 	$L__BB1_30;
$L__BB1_32:
	setp.le.u32 	%p6, %r90, %r583;
	sub.s32 	%r189, %r90, %r583;
	setp.ge.s32 	%p7, %r40, %r189;
	or.pred  	%p8, %p6, %p7;
	@%p8 bra 	$L__BB1_46;
	not.b32 	%r192, %r40;
	add.s32 	%r193, %r90, %r192;
	sub.s32 	%r194, %r193, %r583;
	shr.u32 	%r195, %r194, 8;
	add.s32 	%r49, %r195, 1;
	and.b32  	%r50, %r49, 15;
	setp.lt.u32 	%p9, %r194, 3840;
	mov.u32 	%r592, %r40;
	@%p9 bra 	$L__BB1_37;
	or.b32  	%r586, %r40, 2048;
	add.s32 	%r585, %r40, %r583;
	and.b32  	%r196, %r49, 33554416;
	neg.s32 	%r584, %r196;
$L__BB1_35:
	.pragma "nounroll";
	mul.wide.u32 	%rd81, %r585, 4;
	add.s64 	%rd82, %rd2, %rd81;
	ld.global.u32 	%r197, [%rd82];
	mul.wide.s32 	%rd83, %r197, 4;
	add.s64 	%rd84, %rd3, %rd83;
	ld.global.u32 	%r198, [%rd84];
	add.s32 	%r199, %r198, %r600;
	add.s32 	%r200, %r585, 256;
	mul.wide.u32 	%rd85, %r200, 4;
	add.s64 	%rd86, %rd2, %rd85;
	ld.global.u32 	%r201, [%rd86];
	mul.wide.s32 	%rd87, %r201, 4;
	add.s64 	%rd88, %rd3, %rd87;
	ld.global.u32 	%r202, [%rd88];
	add.s32 	%r203, %r202, %r199;
	add.s32 	%r204, %r585, 512;
	mul.wide.u32 	%rd89, %r204, 4;
	add.s64 	%rd90, %rd2, %rd89;
	ld.global.u32 	%r205, [%rd90];
	mul.wide.s32 	%rd91, %r205, 4;
	add.s64 	%rd92, %rd3, %rd91;
	ld.global.u32 	%r206, [%rd92];
	add.s32 	%r207, %r206, %r203;
	add.s32 	%r208, %r585, 768;
	mul.wide.u32 	%rd93, %r208, 4;
	add.s64 	%rd94, %rd2, %rd93;
	ld.global.u32 	%r209, [%rd94];
	mul.wide.s32 	%rd95, %r209, 4;
	add.s64 	%rd96, %rd3, %rd95;
	ld.global.u32 	%r210, [%rd96];
	add.s32 	%r211, %r210, %r207;
	add.s32 	%r212, %r585, 1024;
	mul.wide.u32 	%rd97, %r212, 4;
	add.s64 	%rd98, %rd2, %rd97;
	ld.global.u32 	%r213, [%rd98];
	mul.wide.s32 	%rd99, %r213, 4;
	add.s64 	%rd100, %rd3, %rd99;
	ld.global.u32 	%r214, [%rd100];
	add.s32 	%r215, %r214, %r211;
	add.s32 	%r216, %r585, 1280;
	mul.wide.u32 	%rd101, %r216, 4;
	add.s64 	%rd102, %rd2, %rd101;
	ld.global.u32 	%r217, [%rd102];
	mul.wide.s32 	%rd103, %r217, 4;
	add.s64 	%rd104, %rd3, %rd103;
	ld.global.u32 	%r218, [%rd104];
	add.s32 	%r219, %r218, %r215;
	add.s32 	%r220, %r585, 1536;
	mul.wide.u32 	%rd105, %r220, 4;
	add.s64 	%rd106, %rd2, %rd105;
	ld.global.u32 	%r221, [%rd106];
	mul.wide.s32 	%rd107, %r221, 4;
	add.s64 	%rd108, %rd3, %rd107;
	ld.global.u32 	%r222, [%rd108];
	add.s32 	%r223, %r222, %r219;
	add.s32 	%r224, %r585, 1792;
	mul.wide.u32 	%rd109, %r224, 4;
	add.s64 	%rd110, %rd2, %rd109;
	ld.global.u32 	%r225, [%rd110];
	mul.wide.s32 	%rd111, %r225, 4;
	add.s64 	%rd112, %rd3, %rd111;
	ld.global.u32 	%r226, [%rd112];
	add.s32 	%r227, %r226, %r223;
	add.s32 	%r228, %r585, 2048;
	mul.wide.u32 	%rd113, %r228, 4;
	add.s64 	%rd114, %rd2, %rd113;
	ld.global.u32 	%r229, [%rd114];
	mul.wide.s32 	%rd115, %r229, 4;
	add.s64 	%rd116, %rd3, %rd115;
	ld.global.u32 	%r230, [%rd116];
	add.s32 	%r231, %r230, %r227;
	add.s32 	%r232, %r585, 2304;
	mul.wide.u32 	%rd117, %r232, 4;
	add.s64 	%rd118, %rd2, %rd117;
	ld.global.u32 	%r233, [%rd118];
	mul.wide.s32 	%rd119, %r233, 4;
	add.s64 	%rd120, %rd3, %rd119;
	ld.global.u32 	%r234, [%rd120];
	add.s32 	%r235, %r234, %r231;
	add.s32 	%r236, %r585, 2560;
	mul.wide.u32 	%rd121, %r236, 4;
	add.s64 	%rd122, %rd2, %rd121;
	ld.global.u32 	%r237, [%rd122];
	mul.wide.s32 	%rd123, %r237, 4;
	add.s64 	%rd124, %rd3, %rd123;
	ld.global.u32 	%r238, [%rd124];
	add.s32 	%r239, %r238, %r235;
	add.s32 	%r240, %r585, 2816;
	mul.wide.u32 	%rd125, %r240, 4;
	add.s64 	%rd126, %rd2, %rd125;
	ld.global.u32 	%r241, [%rd126];
	mul.wide.s32 	%rd127, %r241, 4;
	add.s64 	%rd128, %rd3, %rd127;
	ld.global.u32 	%r242, [%rd128];
	add.s32 	%r243, %r242, %r239;
	add.s32 	%r244, %r585, 3072;
	mul.wide.u32 	%rd129, %r244, 4;
	add.s64 	%rd130, %rd2, %rd129;
	ld.global.u32 	%r245, [%rd130];
	mul.wide.s32 	%rd131, %r245, 4;
	add.s64 	%rd132, %rd3, %rd131;
	ld.global.u32 	%r246, [%rd132];
	add.s32 	%r247, %r246, %r243;
	add.s32 	%r248, %r585, 3328;
	mul.wide.u32 	%rd133, %r248, 4;
	add.s64 	%rd134, %rd2, %rd133;
	ld.global.u32 	%r249, [%rd134];
	mul.wide.s32 	%rd135, %r249, 4;
	add.s64 	%rd136, %rd3, %rd135;
	ld.global.u32 	%r250, [%rd136];
	add.s32 	%r251, %r250, %r247;
	add.s32 	%r252, %r585, 3584;
	mul.wide.u32 	%rd137, %r252, 4;
	add.s64 	%rd138, %rd2, %rd137;
	ld.global.u32 	%r253, [%rd138];
	mul.wide.s32 	%rd139, %r253, 4;
	add.s64 	%rd140, %rd3, %rd139;
	ld.global.u32 	%r254, [%rd140];
	add.s32 	%r255, %r254, %r251;
	add.s32 	%r256, %r585, 3840;
	mul.wide.u32 	%rd141, %r256, 4;
	add.s64 	%rd142, %rd2, %rd141;
	ld.global.u32 	%r257, [%rd142];
	mul.wide.s32 	%rd143, %r257, 4;
	add.s64 	%rd144, %rd3, %rd143;
	ld.global.u32 	%r258, [%rd144];
	add.s32 	%r600, %r258, %r255;
	add.s32 	%r586, %r586, 4096;
	add.s32 	%r585, %r585, 4096;
	add.s32 	%r584, %r584, 16;
	setp.ne.s32 	%p10, %r584, 0;
	@%p10 bra 	$L__BB1_35;
	add.s32 	%r592, %r586, -2048;
$L__BB1_37:
	setp.eq.s32 	%p11, %r50, 0;
	@%p11 bra 	$L__BB1_46;
	and.b32  	%r66, %r49, 7;
	setp.lt.u32 	%p12, %r50, 8;
	@%p12 bra 	$L__BB1_40;
	add.s32 	%r260, %r592, %r583;
	mul.wide.u32 	%rd145, %r260, 4;
	add.s64 	%rd146, %rd2, %rd145;
	ld.global.u32 	%r261, [%rd146];
	mul.wide.s32 	%rd147, %r261, 4;
	add.s64 	%rd148, %rd3, %rd147;
	ld.global.u32 	%r262, [%rd148];
	add.s32 	%r263, %r262, %r600;
	add.s32 	%r264, %r260, 256;
	mul.wide.u32 	%rd149, %r264, 4;
	add.s64 	%rd150, %rd2, %rd149;
	ld.global.u32 	%r265, [%rd150];
	mul.wide.s32 	%rd151, %r265, 4;
	add.s64 	%rd152, %rd3, %rd151;
	ld.global.u32 	%r266, [%rd152];
	add.s32 	%r267, %r266, %r263;
	add.s32 	%r268, %r260, 512;
	mul.wide.u32 	%rd153, %r268, 4;
	add.s64 	%rd154, %rd2, %rd153;
	ld.global.u32 	%r269, [%rd154];
	mul.wide.s32 	%rd155, %r269, 4;
	add.s64 	%rd156, %rd3, %rd155;
	ld.global.u32 	%r270, [%rd156];
	add.s32 	%r271, %r270, %r267;
	add.s32 	%r272, %r260, 768;
	mul.wide.u32 	%rd157, %r272, 4;
	add.s64 	%rd158, %rd2, %rd157;
	ld.global.u32 	%r273, [%rd158];
	mul.wide.s32 	%rd159, %r273, 4;
	add.s64 	%rd160, %rd3, %rd159;
	ld.global.u32 	%r274, [%rd160];
	add.s32 	%r275, %r274, %r271;
	add.s32 	%r276, %r260, 1024;
	mul.wide.u32 	%rd161, %r276, 4;
	add.s64 	%rd162, %rd2, %rd161;
	ld.global.u32 	%r277, [%rd162];
	mul.wide.s32 	%rd163, %r277, 4;
	add.s64 	%rd164, %rd3, %rd163;
	ld.global.u32 	%r278, [%rd164];
	add.s32 	%r279, %r278, %r275;
	add.s32 	%r280, %r260, 1280;
	mul.wide.u32 	%rd165, %r280, 4;
	add.s64 	%rd166, %rd2, %rd165;
	ld.global.u32 	%r281, [%rd166];
	mul.wide.s32 	%rd167, %r281, 4;
	add.s64 	%rd168, %rd3, %rd167;
	ld.global.u32 	%r282, [%rd168];
	add.s32 	%r283, %r282, %r279;
	add.s32 	%r284, %r260, 1536;
	mul.wide.u32 	%rd169, %r284, 4;
	add.s64 	%rd170, %rd2, %rd169;
	ld.global.u32 	%r285, [%rd170];
	mul.wide.s32 	%rd171, %r285, 4;
	add.s64 	%rd172, %rd3, %rd171;
	ld.global.u32 	%r286, [%rd172];
	add.s32 	%r287, %r286, %r283;
	add.s32 	%r288, %r260, 1792;
	mul.wide.u32 	%rd173, %r288, 4;
	add.s64 	%rd174, %rd2, %rd173;
	ld.global.u32 	%r289, [%rd174];
	mul.wide.s32 	%rd175, %r289, 4;
	add.s64 	%rd176, %rd3, %rd175;
	ld.global.u32 	%r290, [%rd176];
	add.s32 	%r600, %r290, %r287;
	add.s32 	%r592, %r592, 2048;
$L__BB1_40:
	setp.eq.s32 	%p13, %r66, 0;
	@%p13 bra 	$L__BB1_46;
	and.b32  	%r72, %r49, 3;
	setp.lt.u32 	%p14, %r66, 4;
	@%p14 bra 	$L__BB1_43;
	add.s32 	%r292, %r592, %r583;
	mul.wide.u32 	%rd177, %r292, 4;
	add.s64 	%rd178, %rd2, %rd177;
	ld.global.u32 	%r293, [%rd178];
	mul.wide.s32 	%rd179, %r293, 4;
	add.s64 	%rd180, %rd3, %rd179;
	ld.global.u32 	%r294, [%rd180];
	add.s32 	%r295, %r294, %r600;
	add.s32 	%r296, %r292, 256;
	mul.wide.u32 	%rd181, %r296, 4;
	add.s64 	%rd182, %rd2, %rd181;
	ld.global.u32 	%r297, [%rd182];
	mul.wide.s32 	%rd183, %r297, 4;
	add.s64 	%rd184, %rd3, %rd183;
	ld.global.u32 	%r298, [%rd184];
	add.s32 	%r299, %r298, %r295;
	add.s32 	%r300, %r292, 512;
	mul.wide.u32 	%rd185, %r300, 4;
	add.s64 	%rd186, %rd2, %rd185;
	ld.global.u32 	%r301, [%rd186];
	mul.wide.s32 	%rd187, %r301, 4;
	add.s64 	%rd188, %rd3, %rd187;
	ld.global.u32 	%r302, [%rd188];
	add.s32 	%r303, %r302, %r299;
	add.s32 	%r304, %r292, 768;
	mul.wide.u32 	%rd189, %r304, 4;
	add.s64 	%rd190, %rd2, %rd189;
	ld.global.u32 	%r305, [%rd190];
	mul.wide.s32 	%rd191, %r305, 4;
	add.s64 	%rd192, %rd3, %rd191;
	ld.global.u32 	%r306, [%rd192];
	add.s32 	%r600, %r306, %r303;
	add.s32 	%r592, %r592, 1024;
$L__BB1_43:
	setp.eq.s32 	%p15, %r72, 0;
	@%p15 bra 	$L__BB1_46;
	add.s32 	%r598, %r592, %r583;
	neg.s32 	%r597, %r72;
$L__BB1_45:
	.pragma "nounroll";
	mul.wide.u32 	%rd193, %r598, 4;
	add.s64 	%rd194, %rd2, %rd193;
	ld.global.u32 	%r307, [%rd194];
	mul.wide.s32 	%rd195, %r307, 4;
	add.s64 	%rd196, %rd3, %rd195;
	ld.global.u32 	%r308, [%rd196];
	add.s32 	%r600, %r308, %r600;
	add.s32 	%r598, %r598, 256;
	add.s32 	%r597, %r597, 1;
	setp.ne.s32 	%p16, %r597, 0;
	@%p16 bra 	$L__BB1_45;
$L__BB1_46:
	// begin inline asm
	mov.u32 %r309, %laneid;
	// end inline asm
	mov.b32 	%r312, 1;
	mov.b32 	%r333, 31;
	mov.b32 	%r334, -1;
	// begin inline asm
	shfl.sync.down.b32 %r310, %r600, %r312, %r333, %r334;
	// end inline asm
	setp.gt.s32 	%p17, %r309, 30;
	selp.b32 	%r335, 0, %r310, %p17;
	add.s32 	%r316, %r335, %r600;
	mov.b32 	%r317, 2;
	// begin inline asm
	shfl.sync.down.b32 %r315, %r316, %r317, %r333, %r334;
	// end inline asm
	setp.gt.s32 	%p18, %r309, 29;
	selp.b32 	%r336, 0, %r315, %p18;
	add.s32 	%r321, %r316, %r336;
	mov.b32 	%r322, 4;
	// begin inline asm
	shfl.sync.down.b32 %r320, %r321, %r322, %r333, %r334;
	// end inline asm
	setp.gt.s32 	%p19, %r309, 27;
	selp.b32 	%r337, 0, %r320, %p19;
	add.s32 	%r326, %r321, %r337;
	mov.b32 	%r327, 8;
	// begin inline asm
	shfl.sync.down.b32 %r325, %r326, %r327, %r333, %r334;
	// end inline asm
	setp.gt.s32 	%p20, %r309, 23;
	selp.b32 	%r338, 0, %r325, %p20;
	add.s32 	%r331, %r326, %r338;
	mov.b32 	%r332, 16;
	// begin inline asm
	shfl.sync.down.b32 %r330, %r331, %r332, %r333, %r334;
	// end inline asm
	setp.gt.s32 	%p21, %r309, 15;
	selp.b32 	%r339, 0, %r330, %p21;
	add.s32 	%r601, %r331, %r339;
	setp.ne.s32 	%p22, %r309, 0;
	@%p22 bra 	$L__BB1_48;
	shr.u32 	%r340, %r40, 3;
	and.b32  	%r341, %r340, 124;
	mov.u32 	%r342, _ZZN3cub18CUB_300001_SM_10006detail6reduce28DeviceReduceSingleTileKernelINS2_10policy_hubIijN4cuda3std3__44plusIiEEE10Policy1000EN6thrust24THRUST_300001_SM_1000_NS20permutation_iteratorINSD_6detail15normal_iteratorINSD_10device_ptrIiEEEESJ_EEPijS9_iiNS7_10__identityEEEvT0_T1_T2_T3_T4_T6_E12temp_storage;
	add.s32 	%r343, %r342, %r341;
	st.shared.u32 	[%r343+8], %r601;
$L__BB1_48:
	bar.sync 	0;
	setp.ne.s32 	%p23, %r40, 0;
	@%p23 bra 	$L__BB1_50;
	ld.shared.u32 	%r344, [_ZZN3cub18CUB_300001_SM_10006detail6reduce28DeviceReduceSingleTileKernelINS2_10policy_hubIijN4cuda3std3__44plusIiEEE10Policy1000EN6thrust24THRUST_300001_SM_1000_NS20permutation_iteratorINSD_6detail15normal_iteratorINSD_10device_ptrIiEEEESJ_EEPijS9_iiNS7_10__identityEEEvT0_T1_T2_T3_T4_T6_E12temp_storage+12];
	add.s32 	%r345, %r344, %r601;
	ld.shared.u32 	%r346, [_ZZN3cub18CUB_300001_SM_10006detail6reduce28DeviceReduceSingleTileKernelINS2_10policy_hubIijN4cuda3std3__44plusIiEEE10Policy1000EN6thrust24THRUST_300001_SM_1000_NS20permutation_iteratorINSD_6detail15normal_iteratorINSD_10device_ptrIiEEEESJ_EEPijS9_iiNS7_10__identityEEEvT0_T1_T2_T3_T4_T6_E12temp_storage+16];
	add.s32 	%r347, %r345, %r346;
	ld.shared.u32 	%r348, [_ZZN3cub18CUB_300001_SM_10006detail6reduce28DeviceReduceSingleTileKernelINS2_10policy_hubIijN4cuda3std3__44plusIiEEE10Policy1000EN6thrust24THRUST_300001_SM_1000_NS20permutation_iteratorINSD_6detail15normal_iteratorINSD_10device_ptrIiEEEESJ_EEPijS9_iiNS7_10__identityEEEvT0_T1_T2_T3_T4_T6_E12temp_storage+20];
	add.s32 	%r349, %r347, %r348;
	ld.shared.u32 	%r350, [_ZZN3cub18CUB_300001_SM_10006detail6reduce28DeviceReduceSingleTileKernelINS2_10policy_hubIijN4cuda3std3__44plusIiEEE10Policy1000EN6thrust24THRUST_300001_SM_1000_NS20permutation_iteratorINSD_6detail15normal_iteratorINSD_10device_ptrIiEEEESJ_EEPijS9_iiNS7_10__identityEEEvT0_T1_T2_T3_T4_T6_E12temp_storage+24];
	add.s32 	%r351, %r349, %r350;
	ld.shared.u32 	%r352, [_ZZN3cub18CUB_300001_SM_10006detail6reduce28DeviceReduceSingleTileKernelINS2_10policy_hubIijN4cuda3std3__44plusIiEEE10Policy1000EN6thrust24THRUST_300001_SM_1000_NS20permutation_iteratorINSD_6detail15normal_iteratorINSD_10device_ptrIiEEEESJ_EEPijS9_iiNS7_10__identityEEEvT0_T1_T2_T3_T4_T6_E12temp_storage+28];
	add.s32 	%r353, %r351, %r352;
	ld.shared.u32 	%r354, [_ZZN3cub18CUB_300001_SM_10006detail6reduce28DeviceReduceSingleTileKernelINS2_10policy_hubIijN4cuda3std3__44plusIiEEE10Policy1000EN6thrust24THRUST_300001_SM_1000_NS20permutation_iteratorINSD_6detail15normal_iteratorINSD_10device_ptrIiEEEESJ_EEPijS9_iiNS7_10__identityEEEvT0_T1_T2_T3_T4_T6_E12temp_storage+32];
	add.s32 	%r355, %r353, %r354;
	ld.shared.u32 	%r356, [_ZZN3cub18CUB_300001_SM_10006detail6reduce28DeviceReduceSingleTileKernelINS2_10policy_hubIijN4cuda3std3__44plusIiEEE10Policy1000EN6thrust24THRUST_300001_SM_1000_NS20permutation_iteratorINSD_6detail15normal_iteratorINSD_10device_ptrIiEEEESJ_EEPijS9_iiNS7_10__identityEEEvT0_T1_T2_T3_T4_T6_E12temp_storage+36];
	add.s32 	%r601, %r355, %r356;
$L__BB1_50:
	mov.u32 	%r560, %tid.x;
	setp.ne.s32 	%p57, %r560, 0;
	@%p57 bra 	$L__BB1_52;
	add.s32 	%r561, %r601, %r91;
	st.global.u32 	[%rd1], %r561;
$L__BB1_52:
	ret;

}
	// .globl	_ZN3cub18CUB_300001_SM_10006detail6reduce18DeviceReduceKernelINS2_10policy_hubIijN4cuda3std3__44plusIiEEE10Policy1000EN6thrust24THRUST_300001_SM_1000_NS20permutation_iteratorINSD_6detail15normal_iteratorINSD_10device_ptrIiEEEESJ_EEjS9_iNS7_10__identityEEEvT0_PT3_T1_NS0_13GridEvenShareISP_EET2_T4_
.visible .entry _ZN3cub18CUB_300001_SM_10006detail6reduce18DeviceReduceKernelINS2_10policy_hubIijN4cuda3std3__44plusIiEEE10Policy1000EN6thrust24THRUST_300001_SM_1000_NS20permutation_iteratorINSD_6detail15normal_iteratorINSD_10device_ptrIiEEEESJ_EEjS9_iNS7_10__identityEEEvT0_PT3_T1_NS0_13GridEvenShareISP_EET2_T4_(
	.param .align 8 .b8 _ZN3cub18CUB_300001_SM_10006detail6reduce18DeviceReduceKernelINS2_10policy_hubIijN4cuda3std3__44plusIiEEE10Policy1000EN6thrust24THRUST_300001_SM_1000_NS20permutation_iteratorINSD_6detail15normal_iteratorINSD_10device_ptrIiEEEESJ_EEjS9_iNS7_10__identityEEEvT0_PT3_T1_NS0_13GridEvenShareISP_EET2_T4__param_0[16],
	.param .u64 .ptr .align 1 _ZN3cub18CUB_300001_SM_10006detail6reduce18DeviceReduceKernelINS2_10policy_hubIijN4cuda3std3__44plusIiEEE10Policy1000EN6thrust24THRUST_300001_SM_1000_NS20permutation_iteratorINSD_6detail15normal_iteratorINSD_10device_ptrIiEEEESJ_EEjS9_iNS7_10__identityEEEvT0_PT3_T1_NS0_13GridEvenShareISP_EET2_T4__param_1,
	.param .u32 _ZN3cub18CUB_300001_SM_10006detail6reduce18DeviceReduceKernelINS2_10policy_hubIijN4cuda3std3__44plusIiEEE10Policy1000EN6thrust24THRUST_300001_SM_1000_NS20permutation_iteratorINSD_6detail15normal_iteratorINSD_10device_ptrIiEEEESJ_EEjS9_iNS7_10__identityEEEvT0_PT3_T1_NS0_13GridEvenShareISP_EET2_T4__param_2,
	.param .align 4 .b8 _ZN3cub18CUB_300001_SM_10006detail6reduce18DeviceReduceKernelINS2_10policy_hubIijN4cuda3std3__44plusIiEEE10Policy1000EN6thrust24THRUST_300001_SM_1000_NS20permutation_iteratorINSD_6detail15normal_iteratorINSD_10device_ptrIiEEEESJ_EEjS9_iNS7_10__identityEEEvT0_PT3_T1_NS0_13GridEvenShareISP_EET2_T4__param_3[40],
	.param .align 1 .b8 _ZN3cub18CUB_300001_SM_10006detail6reduce18DeviceReduceKernelINS2_10policy_hubIijN4cuda3std3__44plusIiEEE10Policy1000EN6thrust24THRUST_300001_SM_1000_NS20permutation_iteratorINSD_6detail15normal_iteratorINSD_10device_ptrIiEEEESJ_EEjS9_iNS7_10__identityEEEvT0_PT3_T1_NS0_13GridEvenShareISP_EET2_T4__param_4[1],
	.param .align 1 .b8 _ZN3cub18CUB_300001_SM_10006detail6reduce18DeviceReduceKernelINS2_10policy_hubIijN4cuda3std3__44plusIiEEE10Policy1000EN6thrust24THRUST_300001_SM_1000_NS20permutation_iteratorINSD_6detail15normal_iteratorINSD_10device_ptrIiEEEESJ_EEjS9_iNS7_10__identityEEEvT0_PT3_T1_NS0_13GridEvenShareISP_EET2_T4__param_5[1]
)
.maxntid 256
{
	.reg .pred 	%p<57>;
	.reg .b16 	%rs<4>;
	.reg .b32 	%r<666>;
	.reg .b64 	%rd<319>;
	// demoted variable
	.shared .align 4 .b8 _ZZN3cub18CUB_300001_SM_10006detail6reduce18DeviceReduceKernelINS2_10policy_hubIijN4cuda3std3__44plusIiEEE10Policy1000EN6thrust24THRUST_300001_SM_1000_NS20permutation_iteratorINSD_6detail15normal_iteratorINSD_10device_ptrIiEEEESJ_EEjS9_iNS7_10__identityEEEvT0_PT3_T1_NS0_13GridEvenShareISP_EET2_T4_E12temp_storage[44];
	ld.param.u32 	%r2, [_ZN3cub18CUB_300001_SM_10006detail6reduce18DeviceReduceKernelINS2_10policy_hubIijN4cuda3std3__44plusIiEEE10Policy1000EN6thrust24THRUST_300001_SM_1000_NS20permutation_iteratorINSD_6detail15normal_iteratorINSD_10device_ptrIiEEEESJ_EEjS9_iNS7_10__identityEEEvT0_PT3_T1_NS0_13GridEvenShareISP_EET2_T4__param_3+24];
	ld.param.u32 	%r1, [_ZN3cub18CUB_300001_SM_10006detail6reduce18DeviceReduceKernelINS2_10policy_hubIijN4cuda3std3__44plusIiEEE10Policy1000EN6thrust24THRUST_300001_SM_1000_NS20permutation_iteratorINSD_6detail15normal_iteratorINSD_10device_ptrIiEEEESJ_EEjS9_iNS7_10__identityEEEvT0_PT3_T1_NS0_13GridEvenShareISP_EET2_T4__param_3+20];
	ld.param.u64 	%rd6, [_ZN3cub18CUB_300001_SM_10006detail6reduce18DeviceReduceKernelINS2_10policy_hubIijN4cuda3std3__44plusIiEEE10Policy1000EN6thrust24THRUST_300001_SM_1000_NS20permutation_iteratorINSD_6detail15normal_iteratorINSD_10device_ptrIiEEEESJ_EEjS9_iNS7_10__identityEEEvT0_PT3_T1_NS0_13GridEvenShareISP_EET2_T4__param_0+8];
	ld.param.u64 	%rd5, [_ZN3cub18CUB_300001_SM_10006detail6reduce18DeviceReduceKernelINS2_10policy_hubIijN4cuda3std3__44plusIiEEE10Policy1000EN6thrust24THRUST_300001_SM_1000_NS20permutation_iteratorINSD_6detail15normal_iteratorINSD_10device_ptrIiEEEESJ_EEjS9_iNS7_10__identityEEEvT0_PT3_T1_NS0_13GridEvenShareISP_EET2_T4__param_0];
	cvta.to.global.u64 	%rd1, %rd5;
	cvta.to.global.u64 	%rd2, %rd6;
	mov.u32 	%r3, %ctaid.x;
	shl.b32 	%r647, %r3, 12;
	sub.s32 	%r5, %r1, %r647;
	setp.gt.u32 	%p1, %r5, 4095;
	@%p1 bra 	$L__BB2_26;
	mov.u32 	%r6, %tid.x;
	setp.ge.u32 	%p23, %r6, %r5;
	mov.b32 	%r641, 0;
	mov.u32 	%r630, %r6;
	@%p23 bra 	$L__BB2_3;
	add.s32 	%r391, %r647, %r6;
	mul.wide.u32 	%rd195, %r391, 4;
	add.s64 	%rd196, %rd1, %rd195;
	ld.global.u32 	%r392, [%rd196];
	mul.wide.s32 	%rd197, %r392, 4;
	add.s64 	%rd198, %rd2, %rd197;
	ld.global.u32 	%r641, [%rd198];
	add.s32 	%r630, %r6, 256;
$L__BB2_3:
	setp.ge.u32 	%p24, %r630, %r5;
	@%p24 bra 	$L__BB2_17;
	not.b32 	%r394, %r630;
	add.s32 	%r395, %r1, %r394;
	sub.s32 	%r396, %r395, %r647;
	shr.u32 	%r397, %r396, 8;
	add.s32 	%r11, %r397, 1;
	and.b32  	%r12, %r11, 15;
	setp.lt.u32 	%p25, %r396, 3840;
	@%p25 bra 	$L__BB2_8;
	or.b32  	%r627, %r630, 2048;
	add.s32 	%r626, %r630, %r647;
	and.b32  	%r398, %r11, 33554416;
	neg.s32 	%r625, %r398;
$L__BB2_6:
	.pragma "nounroll";
	mul.wide.u32 	%rd199, %r626, 4;
	add.s64 	%rd200, %rd1, %rd199;
	ld.global.u32 	%r399, [%rd200];
	mul.wide.s32 	%rd201, %r399, 4;
	add.s64 	%rd202, %rd2, %rd201;
	ld.global.u32 	%r400, [%rd202];
	add.s32 	%r401, %r400, %r641;
	add.s32 	%r402, %r626, 256;
	mul.wide.u32 	%rd203, %r402, 4;
	add.s64 	%rd204, %rd1, %rd203;
	ld.global.u32 	%r403, [%rd204];
	mul.wide.s32 	%rd205, %r403, 4;
	add.s64 	%rd206, %rd2, %rd205;
	ld.global.u32 	%r404, [%rd206];
	add.s32 	%r405, %r404, %r401;
	add.s32 	%r406, %r626, 512;
	mul.wide.u32 	%rd207, %r406, 4;
	add.s64 	%rd208, %rd1, %rd207;
	ld.global.u32 	%r407, [%rd208];
	mul.wide.s32 	%rd209, %r407, 4;
	add.s64 	%rd210, %rd2, %rd209;
	ld.global.u32 	%r408, [%rd210];
	add.s32 	%r409, %r408, %r405;
	add.s32 	%r410, %r626, 768;
	mul.wide.u32 	%rd211, %r410, 4;
	add.s64 	%rd212, %rd1, %rd211;
	ld.global.u32 	%r411, [%rd212];
	mul.wide.s32 	%rd213, %r411, 4;
	add.s64 	%rd214, %rd2, %rd213;
	ld.global.u32 	%r412, [%rd214];
	add.s32 	%r413, %r412, %r409;
	add.s32 	%r414, %r626, 1024;
	mul.wide.u32 	%rd215, %r414, 4;
	add.s64 	%rd216, %rd1, %rd215;
	ld.global.u32 	%r415, [%rd216];
	mul.wide.s32 	%rd217, %r415, 4;
	add.s64 	%rd218, %rd2, %rd217;
	ld.global.u32 	%r416, [%rd218];
	add.s32 	%r417, %r416, %r413;
	add.s32 	%r418, %r626, 1280;
	mul.wide.u32 	%rd219, %r418, 4;
	add.s64 	%rd220, %rd1, %rd219;
	ld.global.u32 	%r419, [%rd220];
	mul.wide.s32 	%rd221, %r419, 4;
	add.s64 	%rd222, %rd2, %rd221;
	ld.global.u32 	%r420, [%rd222];
	add.s32 	%r421, %r420, %r417;
	add.s32 	%r422, %r626, 1536;
	mul.wide.u32 	%rd223, %r422, 4;
	add.s64 	%rd224, %rd1, %rd223;
	ld.global.u32 	%r423, [%rd224];
	mul.wide.s32 	%rd225, %r423, 4;
	add.s64 	%rd226, %rd2, %rd225;
	ld.global.u32 	%r424, [%rd226];
	add.s32 	%r425, %r424, %r421;
	add.s32 	%r426, %r626, 1792;
	mul.wide.u32 	%rd227, %r426, 4;
	add.s64 	%rd228, %rd1, %rd227;
	ld.global.u32 	%r427, [%rd228];
	mul.wide.s32 	%rd229, %r427, 4;
	add.s64 	%rd230, %rd2, %rd229;
	ld.global.u32 	%r428, [%rd230];
	add.s32 	%r429, %r428, %r425;
	add.s32 	%r430, %r626, 2048;
	mul.wide.u32 	%rd231, %r430, 4;
	add.s64 	%rd232, %rd1, %rd231;
	ld.global.u32 	%r431, [%rd232];
	mul.wide.s32 	%rd233, %r431, 4;
	add.s64 	%rd234, %rd2, %rd233;
	ld.global.u32 	%r432, [%rd234];
	add.s32 	%r433, %r432, %r429;
	add.s32 	%r434, %r626, 2304;
	mul.wide.u32 	%rd235, %r434, 4;
	add.s64 	%rd236, %rd1, %rd235;
	ld.global.u32 	%r435, [%rd236];
	mul.wide.s32 	%rd237, %r435, 4;
	add.s64 	%rd238, %rd2, %rd237;
	ld.global.u32 	%r436, [%rd238];
	add.s32 	%r437, %r436, %r433;
	add.s32 	%r438, %r626, 2560;
	mul.wide.u32 	%rd239, %r438, 4;
	add.s64 	%rd240, %rd1, %rd239;
	ld.global.u32 	%r439, [%rd240];
	mul.wide.s32 	%rd241, %r439, 4;
	add.s64 	%rd242, %rd2, %rd241;
	ld.global.u32 	%r440, [%rd242];
	add.s32 	%r441, %r440, %r437;
	add.s32 	%r442, %r626, 2816;
	mul.wide.u32 	%rd243, %r442, 4;
	add.s64 	%rd244, %rd1, %rd243;
	ld.global.u32 	%r443, [%rd244];
	mul.wide.s32 	%rd245, %r443, 4;
	add.s64 	%rd246, %rd2, %rd245;
	ld.global.u32 	%r444, [%rd246];
	add.s32 	%r445, %r444, %r441;
	add.s32 	%r446, %r626, 3072;
	mul.wide.u32 	%rd247, %r446, 4;
	add.s64 	%rd248, %rd1, %rd247;
	ld.global.u32 	%r447, [%rd248];
	mul.wide.s32 	%rd249, %r447, 4;
	add.s64 	%rd250, %rd2, %rd249;
	ld.global.u32 	%r448, [%rd250];
	add.s32 	%r449, %r448, %r445;
	add.s32 	%r450, %r626, 3328;
	mul.wide.u32 	%rd251, %r450, 4;
	add.s64 	%rd252, %rd1, %rd251;
	ld.global.u32 	%r451, [%rd252];
	mul.wide.s32 	%rd253, %r451, 4;
	add.s64 	%rd254, %rd2, %rd253;
	ld.global.u32 	%r452, [%rd254];
	add.s32 	%r453, %r452, %r449;
	add.s32 	%r454, %r626, 3584;
	mul.wide.u32 	%rd255, %r454, 4;
	add.s64 	%rd256, %rd1, %rd255;
	ld.global.u32 	%r455, [%rd256];
	mul.wide.s32 	%rd257, %r455, 4;
	add.s64 	%rd258, %rd2, %rd257;
	ld.global.u32 	%r456, [%rd258];
	add.s32 	%r457, %r456, %r453;
	add.s32 	%r458, %r626, 3840;
	mul.wide.u32 	%rd259, %r458, 4;
	add.s64 	%rd260, %rd1, %rd259;
	ld.global.u32 	%r459, [%rd260];
	mul.wide.s32 	%rd261, %r459, 4;
	add.s64 	%rd262, %rd2, %rd261;
	ld.global.u32 	%r460, [%rd262];
	add.s32 	%r641, %r460, %r457;
	add.s32 	%r627, %r627, 4096;
	add.s32 	%r626, %r626, 4096;
	add.s32 	%r625, %r625, 16;
	setp.ne.s32 	%p26, %r625, 0;
	@%p26 bra 	$L__BB2_6;
	add.s32 	%r630, %r627, -2048;
$L__BB2_8:
	setp.eq.s32 	%p27, %r12, 0;
	@%p27 bra 	$L__BB2_17;
	and.b32  	%r28, %r11, 7;
	setp.lt.u32 	%p28, %r12, 8;
	@%p28 bra 	$L__BB2_11;
	add.s32 	%r462, %r647, %r630;
	mul.wide.u32 	%rd263, %r462, 4;
	add.s64 	%rd264, %rd1, %rd263;
	ld.global.u32 	%r463, [%rd264];
	mul.wide.s32 	%rd265, %r463, 4;
	add.s64 	%rd266, %rd2, %rd265;
	ld.global.u32 	%r464, [%rd266];
	add.s32 	%r465, %r464, %r641;
	add.s32 	%r466, %r462, 256;
	mul.wide.u32 	%rd267, %r466, 4;
	add.s64 	%rd268, %rd1, %rd267;
	ld.global.u32 	%r467, [%rd268];
	mul.wide.s32 	%rd269, %r467, 4;
	add.s64 	%rd270, %rd2, %rd269;
	ld.global.u32 	%r468, [%rd270];
	add.s32 	%r469, %r468, %r465;
	add.s32 	%r470, %r462, 512;
	mul.wide.u32 	%rd271, %r470, 4;
	add.s64 	%rd272, %rd1, %rd271;
	ld.global.u32 	%r471, [%rd272];
	mul.wide.s32 	%rd273, %r471, 4;
	add.s64 	%rd274, %rd2, %rd273;
	ld.global.u32 	%r472, [%rd274];
	add.s32 	%r473, %r472, %r469;
	add.s32 	%r474, %r462, 768;
	mul.wide.u32 	%rd275, %r474, 4;
	add.s64 	%rd276, %rd1, %rd275;
	ld.global.u32 	%r475, [%rd276];
	mul.wide.s32 	%rd277, %r475, 4;
	add.s64 	%rd278, %rd2, %rd277;
	ld.global.u32 	%r476, [%rd278];
	add.s32 	%r477, %r476, %r473;
	add.s32 	%r478, %r462, 1024;
	mul.wide.u32 	%rd279, %r478, 4;
	add.s64 	%rd280, %rd1, %rd279;
	ld.global.u32 	%r479, [%rd280];
	mul.wide.s32 	%rd281, %r479, 4;
	add.s64 	%rd282, %rd2, %rd281;
	ld.global.u32 	%r480, [%rd282];
	add.s32 	%r481, %r480, %r477;
	add.s32 	%r482, %r462, 1280;
	mul.wide.u32 	%rd283, %r482, 4;
	add.s64 	%rd284, %rd1, %rd283;
	ld.global.u32 	%r483, [%rd284];
	mul.wide.s32 	%rd285, %r483, 4;
	add.s64 	%rd286, %rd2, %rd285;
	ld.global.u32 	%r484, [%rd286];
	add.s32 	%r485, %r484, %r481;
	add.s32 	%r486, %r462, 1536;
	mul.wide.u32 	%rd287, %r486, 4;
	add.s64 	%rd288, %rd1, %rd287;
	ld.global.u32 	%r487, [%rd288];
	mul.wide.s32 	%rd289, %r487, 4;
	add.s64 	%rd290, %rd2, %rd289;
	ld.global.u32 	%r488, [%rd290];
	add.s32 	%r489, %r488, %r485;
	add.s32 	%r490, %r462, 1792;
	mul.wide.u32 	%rd291, %r490, 4;
	add.s64 	%rd292, %rd1, %rd291;
	ld.global.u32 	%r491, [%rd292];
	mul.wide.s32 	%rd293, %r491, 4;
	add.s64 	%rd294, %rd2, %rd293;
	ld.global.u32 	%r492, [%rd294];
	add.s32 	%r641, %r492, %r489;
	add.s32 	%r630, %r630, 2048;
$L__BB2_11:
	setp.eq.s32 	%p29, %r28, 0;
	@%p29 bra 	$L__BB2_17;
	and.b32  	%r34, %r11, 3;
	setp.lt.u32 	%p30, %r28, 4;
	@%p30 bra 	$L__BB2_14;
	add.s32 	%r494, %r647, %r630;
	mul.wide.u32 	%rd295, %r494, 4;
	add.s64 	%rd296, %rd1, %rd295;
	ld.global.u32 	%r495, [%rd296];
	mul.wide.s32 	%rd297, %r495, 4;
	add.s64 	%rd298, %rd2, %rd297;
	ld.global.u32 	%r496, [%rd298];
	add.s32 	%r497, %r496, %r641;
	add.s32 	%r498, %r494, 256;
	mul.wide.u32 	%rd299, %r498, 4;
	add.s64 	%rd300, %rd1, %rd299;
	ld.global.u32 	%r499, [%rd300];
	mul.wide.s32 	%rd301, %r499, 4;
	add.s64 	%rd302, %rd2, %rd301;
	ld.global.u32 	%r500, [%rd302];
	add.s32 	%r501, %r500, %r497;
	add.s32 	%r502, %r494, 512;
	mul.wide.u32 	%rd303, %r502, 4;
	add.s64 	%rd304, %rd1, %rd303;
	ld.global.u32 	%r503, [%rd304];
	mul.wide.s32 	%rd305, %r503, 4;
	add.s64 	%rd306, %rd2, %rd305;
	ld.global.u32 	%r504, [%rd306];
	add.s32 	%r505, %r504, %r501;
	add.s32 	%r506, %r494, 768;
	mul.wide.u32 	%rd307, %r506, 4;
	add.s64 	%rd308, %rd1, %rd307;
	ld.global.u32 	%r507, [%rd308];
	mul.wide.s32 	%rd309, %r507, 4;
	add.s64 	%rd310, %rd2, %rd309;
	ld.global.u32 	%r508, [%rd310];
	add.s32 	%r641, %r508, %r505;
	add.s32 	%r630, %r630, 1024;
$L__BB2_14:
	setp.eq.s32 	%p31, %r34, 0;
	@%p31 bra 	$L__BB2_17;
	add.s32 	%r639, %r630, %r647;
	neg.s32 	%r638, %r34;
$L__BB2_16:
	.pragma "nounroll";
	mul.wide.u32 	%rd311, %r639, 4;
	add.s64 	%rd312, %rd1, %rd311;
	ld.global.u32 	%r509, [%rd312];
	mul.wide.s32 	%rd313, %r509, 4;
	add.s64 	%rd314, %rd2, %rd313;
	ld.global.u32 	%r510, [%rd314];
	add.s32 	%r641, %r510, %r641;
	add.s32 	%r639, %r639, 256;
	add.s32 	%r638, %r638, 1;
	setp.ne.s32 	%p32, %r638, 0;
	@%p32 bra 	$L__BB2_16;
$L__BB2_17:
	setp.lt.u32 	%p33, %r5, 256;
	@%p33 bra 	$L__BB2_22;
	// begin inline asm
	mov.u32 %r574, %laneid;
	// end inline asm
	mov.b32 	%r577, 1;
	mov.b32 	%r598, 31;
	mov.b32 	%r599, -1;
	// begin inline asm
	shfl.sync.down.b32 %r575, %r641, %r577, %r598, %r599;
	// end inline asm
	setp.gt.s32 	%p49, %r574, 30;
	selp.b32 	%r600, 0, %r575, %p49;
	add.s32 	%r581, %r600, %r641;
	mov.b32 	%r582, 2;
	// begin inline asm
	shfl.sync.down.b32 %r580, %r581, %r582, %r598, %r599;
	// end inline asm
	setp.gt.s32 	%p50, %r574, 29;
	selp.b32 	%r601, 0, %r580, %p50;
	add.s32 	%r586, %r581, %r601;
	mov.b32 	%r587, 4;
	// begin inline asm
	shfl.sync.down.b32 %r585, %r586, %r587, %r598, %r599;
	// end inline asm
	setp.gt.s32 	%p51, %r574, 27;
	selp.b32 	%r602, 0, %r585, %p51;
	add.s32 	%r591, %r586, %r602;
	mov.b32 	%r592, 8;
	// begin inline asm
	shfl.sync.down.b32 %r590, %r591, %r592, %r598, %r599;
	// end inline asm
	setp.gt.s32 	%p52, %r574, 23;
	selp.b32 	%r603, 0, %r590, %p52;
	add.s32 	%r596, %r591, %r603;
	mov.b32 	%r597, 16;
	// begin inline asm
	shfl.sync.down.b32 %r595, %r596, %r597, %r598, %r599;
	// end inline asm
	setp.gt.s32 	%p53, %r574, 15;
	selp.b32 	%r604, 0, %r595, %p53;
	add.s32 	%r665, %r596, %r604;
	setp.ne.s32 	%p54, %r574, 0;
	@%p54 bra 	$L__BB2_20;
	shr.u32 	%r605, %r6, 3;
	and.b32  	%r606, %r605, 124;
	mov.u32 	%r607, _ZZN3cub18CUB_300001_SM_10006detail6reduce18DeviceReduceKernelINS2_10policy_hubIijN4cuda3std3__44plusIiEEE10Policy1000EN6thrust24THRUST_300001_SM_1000_NS20permutation_iteratorINSD_6detail15normal_iteratorINSD_10device_ptrIiEEEESJ_EEjS9_iNS7_10__identityEEEvT0_PT3_T1_NS0_13GridEvenShareISP_EET2_T4_E12temp_storage;
	add.s32 	%r608, %r607, %r606;
	st.shared.u32 	[%r608+8], %r665;
$L__BB2_20:
	bar.sync 	0;
	setp.ne.s32 	%p55, %r6, 0;
	@%p55 bra 	$L__BB2_48;
	ld.shared.u32 	%r609, [_ZZN3cub18CUB_300001_SM_10006detail6reduce18DeviceReduceKernelINS2_10policy_hubIijN4cuda3std3__44plusIiEEE10Policy1000EN6thrust24THRUST_300001_SM_1000_NS20permutation_iteratorINSD_6detail15normal_iteratorINSD_10device_ptrIiEEEESJ_EEjS9_iNS7_10__identityEEEvT0_PT3_T1_NS0_13GridEvenShareISP_EET2_T4_E12temp_storage+12];
	add.s32 	%r610, %r609, %r665;
	ld.shared.u32 	%r611, [_ZZN3cub18CUB_300001_SM_10006detail6reduce18DeviceReduceKernelINS2_10policy_hubIijN4cuda3std3__44plusIiEEE10Policy1000EN6thrust24THRUST_300001_SM_1000_NS20permutation_iteratorINSD_6detail15normal_iteratorINSD_10device_ptrIiEEEESJ_EEjS9_iNS7_10__identityEEEvT0_PT3_T1_NS0_13GridEvenShareISP_EET2_T4_E12temp_storage+16];
	add.s32 	%r612, %r610, %r611;
	ld.shared.u32 	%r613, [_ZZN3cub18CUB_300001_SM_10006detail6reduce18DeviceReduceKernelINS2_10policy_hubIijN4cuda3std3__44plusIiEEE10Policy1000EN6thrust24THRUST_300001_SM_1000_NS20permutation_iteratorINSD_6detail15normal_iteratorINSD_10device_ptrIiEEEESJ_EEjS9_iNS7_10__identityEEEvT0_PT3_T1_NS0_13GridEvenShareISP_EET2_T4_E12temp_storage+20];
	add.s32 	%r614, %r612, %r613;
	ld.shared.u32 	%r615, [_ZZN3cub18CUB_300001_SM_10006detail6reduce18DeviceReduceKernelINS2_10policy_hubIijN4cuda3std3__44plusIiEEE10Policy1000EN6thrust24THRUST_300001_SM_1000_NS20permutation_iteratorINSD_6detail15normal_iteratorINSD_10device_ptrIiEEEESJ_EEjS9_iNS7_10__identityEEEvT0_PT3_T1_NS0_13GridEvenShareISP_EET2_T4_E12temp_storage+24];
	add.s32 	%r616, %r614, %r615;
	ld.shared.u32 	%r617, [_ZZN3cub18CUB_300001_SM_10006detail6reduce18DeviceReduceKernelINS2_10policy_hubIijN4cuda3std3__44plusIiEEE10Policy1000EN6thrust24THRUST_300001_SM_1000_NS20permutation_iteratorINSD_6detail15normal_iteratorINSD_10device_ptrIiEEEESJ_EEjS9_iNS7_10__identityEEEvT0_PT3_T1_NS0_13GridEvenShareISP_EET2_T4_E12temp_storage+28];
	add.s32 	%r618, %r616, %r617;
	ld.shared.u32 	%r619, [_ZZN3cub18CUB_300001_SM_10006detail6reduce18DeviceReduceKernelINS2_10policy_hubIijN4cuda3std3__44plusIiEEE10Policy1000EN6thrust24THRUST_300001_SM_1000_NS20permutation_iteratorINSD_6detail15normal_iteratorINSD_10device_ptrIiEEEESJ_EEjS9_iNS7_10__identityEEEvT0_PT3_T1_NS0_13GridEvenShareISP_EET2_T4_E12temp_storage+32];
	add.s32 	%r620, %r618, %r619;
	ld.shared.u32 	%r621, [_ZZN3cub18CUB_300001_SM_10006detail6reduce18DeviceReduceKernelINS2_10policy_hubIijN4cuda3std3__44plusIiEEE10Policy1000EN6thrust24THRUST_300001_SM_1000_NS20permutation_iteratorINSD_6detail15normal_iteratorINSD_10device_ptrIiEEEESJ_EEjS9_iNS7_10__identityEEEvT0_PT3_T1_NS0_13GridEvenShareISP_EET2_T4_E12temp_storage+36];
	add.s32 	%r665, %r620, %r621;
	bra.uni 	$L__BB2_48;
$L__BB2_22:
	// begin inline asm
	mov.u32 %r511, %laneid;
	// end inline asm
	and.b32  	%r537, %r6, 992;
	add.s32 	%r538, %r537, 32;
	setp.gt.u32 	%p34, %r538, %r5;
	not.b32 	%r539, %r537;
	add.s32 	%r540, %r5, %r539;
	selp.b32 	%r535, %r540, 31, %p34;
	mov.b32 	%r514, 1;
	mov.b32 	%r536, -1;
	// begin inline asm
	shfl.sync.down.b32 %r512, %r641, %r514, %r535, %r536;
	// end inline asm
	setp.lt.s32 	%p35, %r511, %r535;
	selp.b32 	%r541, %r512, 0, %p35;
	add.s32 	%r518, %r541, %r641;
	mov.b32 	%r519, 2;
	// begin inline asm
	shfl.sync.down.b32 %r517, %r518, %r519, %r535, %r536;
	// end inline asm
	add.s32 	%r542, %r511, 2;
	setp.gt.s32 	%p36, %r542, %r535;
	selp.b32 	%r543, 0, %r517, %p36;
	add.s32 	%r523, %r518, %r543;
	mov.b32 	%r524, 4;
	// begin inline asm
	shfl.sync.down.b32 %r522, %r523, %r524, %r535, %r536;
	// end inline asm
	add.s32 	%r544, %r511, 4;
	setp.gt.s32 	%p37, %r544, %r535;
	selp.b32 	%r545, 0, %r522, %p37;
	add.s32 	%r528, %r523, %r545;
	mov.b32 	%r529, 8;
	// begin inline asm
	shfl.sync.down.b32 %r527, %r528, %r529, %r535, %r536;
	// end inline asm
	add.s32 	%r546, %r511, 8;
	setp.gt.s32 	%p38, %r546, %r535;
	selp.b32 	%r547, 0, %r527, %p38;
	add.s32 	%r533, %r528, %r547;
	mov.b32 	%r534, 16;
	// begin inline asm
	shfl.sync.down.b32 %r532, %r533, %r534, %r535, %r536;
	// end inline asm
	add.s32 	%r548, %r511, 16;
	setp.gt.s32 	%p39, %r548, %r535;
	selp.b32 	%r549, 0, %r532, %p39;
	add.s32 	%r665, %r533, %r549;
	setp.ne.s32 	%p40, %r511, 0;
	@%p40 bra 	$L__BB2_24;
	shr.u32 	%r550, %r6, 3;
	and.b32  	%r551, %r550, 124;
	mov.u32 	%r552, _ZZN3cub18CUB_300001_SM_10006detail6reduce18DeviceReduceKernelINS2_10policy_hubIijN4cuda3std3__44plusIiEEE10Policy1000EN6thrust24THRUST_300001_SM_1000_NS20permutation_iteratorINSD_6detail15normal_iteratorINSD_10device_ptrIiEEEESJ_EEjS9_iNS7_10__identityEEEvT0_PT3_T1_NS0_13GridEvenShareISP_EET2_T4_E12temp_storage;
	add.s32 	%r553, %r552, %r551;
	st.shared.u32 	[%r553+8], %r665;
$L__BB2_24:
	bar.sync 	0;
	setp.ne.s32 	%p41, %r6, 0;
	@%p41 bra 	$L__BB2_48;
	setp.gt.u32 	%p42, %r5, 32;
	ld.shared.u32 	%r554, [_ZZN3cub18CUB_300001_SM_10006detail6reduce18DeviceReduceKernelINS2_10policy_hubIijN4cuda3std3__44plusIiEEE10Policy1000EN6thrust24THRUST_300001_SM_1000_NS20permutation_iteratorINSD_6detail15normal_iteratorINSD_10device_ptrIiEEEESJ_EEjS9_iNS7_10__identityEEEvT0_PT3_T1_NS0_13GridEvenShareISP_EET2_T4_E12temp_storage+12];
	selp.b32 	%r555, %r554, 0, %p42;
	add.s32 	%r556, %r555, %r665;
	setp.gt.u32 	%p43, %r5, 64;
	ld.shared.u32 	%r557, [_ZZN3cub18CUB_300001_SM_10006detail6reduce18DeviceReduceKernelINS2_10policy_hubIijN4cuda3std3__44plusIiEEE10Policy1000EN6thrust24THRUST_300001_SM_1000_NS20permutation_iteratorINSD_6detail15normal_iteratorINSD_10device_ptrIiEEEESJ_EEjS9_iNS7_10__identityEEEvT0_PT3_T1_NS0_13GridEvenShareISP_EET2_T4_E12temp_storage+16];
	selp.b32 	%r558, %r557, 0, %p43;
	add.s32 	%r559, %r556, %r558;
	setp.gt.u32 	%p44, %r5, 96;
	ld.shared.u32 	%r560, [_ZZN3cub18CUB_300001_SM_10006detail6reduce18DeviceReduceKernelINS2_10policy_hubIijN4cuda3std3__44plusIiEEE10Policy1000EN6thrust24THRUST_300001_SM_1000_NS20permutation_iteratorINSD_6detail15normal_iteratorINSD_10device_ptrIiEEEESJ_EEjS9_iNS7_10__identityEEEvT0_PT3_T1_NS0_13GridEvenShareISP_EET2_T4_E12temp_storage+20];
	selp.b32 	%r561, %r560, 0, %p44;
	add.s32 	%r562, %r559, %r561;
	setp.gt.u32 	%p45, %r5, 128;
	ld.shared.u32 	%r563, [_ZZN3cub18CUB_300001_SM_10006detail6reduce18DeviceReduceKernelINS2_10policy_hubIijN4cuda3std3__44plusIiEEE10Policy1000EN6thrust24THRUST_300001_SM_1000_NS20permutation_iteratorINSD_6detail15normal_iteratorINSD_10device_ptrIiEEEESJ_EEjS9_iNS7_10__identityEEEvT0_PT3_T1_NS0_13GridEvenShareISP_EET2_T4_E12temp_storage+24];
	selp.b32 	%r564, %r563, 0, %p45;
	add.s32 	%r565, %r562, %r564;
	setp.gt.u32 	%p46, %r5, 160;
	ld.shared.u32 	%r566, [_ZZN3cub18CUB_300001_SM_10006detail6reduce18DeviceReduceKernelINS2_10policy_hubIijN4cuda3std3__44plusIiEEE10Policy1000EN6thrust24THRUST_300001_SM_1000_NS20permutation_iteratorINSD_6detail15normal_iteratorINSD_10device_ptrIiEEEESJ_EEjS9_iNS7_10__identityEEEvT0_PT3_T1_NS0_13GridEvenShareISP_EET2_T4_E12temp_storage+28];
	selp.b32 	%r567, %r566, 0, %p46;
	add.s32 	%r568, %r565, %r567;
	setp.gt.u32 	%p47, %r5, 192;
	ld.shared.u32 	%r569, [_ZZN3cub18CUB_300001_SM_10006detail6reduce18DeviceReduceKernelINS2_10policy_hubIijN4cuda3std3__44plusIiEEE10Policy1000EN6thrust24THRUST_300001_SM_1000_NS20permutation_iteratorINSD_6detail15normal_iteratorINSD_10device_ptrIiEEEESJ_EEjS9_iNS7_10__identityEEEvT0_PT3_T1_NS0_13GridEvenShareISP_EET2_T4_E12temp_storage+32];
	selp.b32 	%r570, %r569, 0, %p47;
	add.s32 	%r571, %r568, %r570;
	setp.gt.u32 	%p48, %r5, 224;
	ld.shared.u32 	%r572, [_ZZN3cub18CUB_300001_SM_10006detail6reduce18DeviceReduceKernelINS2_10policy_hubIijN4cuda3std3__44plusIiEEE10Policy1000EN6thrust24THRUST_300001_SM_1000_NS20permutation_iteratorINSD_6detail15normal_iteratorINSD_10device_ptrIiEEEESJ_EEjS9_iNS7_10__identityEEEvT0_PT3_T1_NS0_13GridEvenShareISP_EET2_T4_E12temp_storage+36];
	selp.b32 	%r573, %r572, 0, %p48;
	add.s32 	%r665, %r571, %r573;
	bra.uni 	$L__BB2_48;
$L__BB2_26:
	mov.u32 	%r53, %tid.x;
	add.s32 	%r110, %r53, %r647;
	cvta.to.global.u64 	%rd8, %rd5;
	mul.wide.u32 	%rd9, %r110, 4;
	add.s64 	%rd10, %rd8, %rd9;
	ld.global.u32 	%r111, [%rd10];
	mul.wide.s32 	%rd11, %r111, 4;
	add.s64 	%rd12, %rd2, %rd11;
	ld.global.u32 	%r112, [%rd12];
	ld.global.u32 	%r113, [%rd10+1024];
	mul.wide.s32 	%rd13, %r113, 4;
	add.s64 	%rd14, %rd2, %rd13;
	ld.global.u32 	%r114, [%rd14];
	ld.global.u32 	%r115, [%rd10+2048];
	mul.wide.s32 	%rd15, %r115, 4;
	add.s64 	%rd16, %rd2, %rd15;
	ld.global.u32 	%r116, [%rd16];
	ld.global.u32 	%r117, [%rd10+3072];
	mul.wide.s32 	%rd17, %r117, 4;
	add.s64 	%rd18, %rd2, %rd17;
	ld.global.u32 	%r118, [%rd18];
	ld.global.u32 	%r119, [%rd10+4096];
	mul.wide.s32 	%rd19, %r119, 4;
	add.s64 	%rd20, %rd2, %rd19;
	ld.global.u32 	%r120, [%rd20];
	ld.global.u32 	%r121, [%rd10+5120];
	mul.wide.s32 	%rd21, %r121, 4;
	add.s64 	%rd22, %rd2, %rd21;
	ld.global.u32 	%r122, [%rd22];
	ld.global.u32 	%r123, [%rd10+6144];
	mul.wide.s32 	%rd23, %r123, 4;
	add.s64 	%rd24, %rd2, %rd23;
	ld.global.u32 	%r124, [%rd24];
	ld.global.u32 	%r125, [%rd10+7168];
	mul.wide.s32 	%rd25, %r125, 4;
	add.s64 	%rd26, %rd2, %rd25;
	ld.global.u32 	%r126, [%rd26];
	ld.global.u32 	%r127, [%rd10+8192];
	mul.wide.s32 	%rd27, %r127, 4;
	add.s64 	%rd28, %rd2, %rd27;
	ld.global.u32 	%r128, [%rd28];
	ld.global.u32 	%r129, [%rd10+9216];
	mul.wide.s32 	%rd29, %r129, 4;
	add.s64 	%rd30, %rd2, %rd29;
	ld.global.u32 	%r130, [%rd30];
	ld.global.u32 	%r131, [%rd10+10240];
	mul.wide.s32 	%rd31, %r131, 4;
	add.s64 	%rd32, %rd2, %rd31;
	ld.global.u32 	%r132, [%rd32];
	ld.global.u32 	%r133, [%rd10+11264];
	mul.wide.s32 	%rd33, %r133, 4;
	add.s64 	%rd34, %rd2, %rd33;
	ld.global.u32 	%r134, [%rd34];
	ld.global.u32 	%r135, [%rd10+12288];
	mul.wide.s32 	%rd35, %r135, 4;
	add.s64 	%rd36, %rd2, %rd35;
	ld.global.u32 	%r136, [%rd36];
	ld.global.u32 	%r137, [%rd10+13312];
	mul.wide.s32 	%rd37, %r137, 4;
	add.s64 	%rd38, %rd2, %rd37;
	ld.global.u32 	%r138, [%rd38];
	ld.global.u32 	%r139, [%rd10+14336];
	mul.wide.s32 	%rd39, %r139, 4;
	add.s64 	%rd40, %rd2, %rd39;
	ld.global.u32 	%r140, [%rd40];
	ld.global.u32 	%r141, [%rd10+15360];
	mul.wide.s32 	%rd41, %r141, 4;
	add.s64 	%rd42, %rd2, %rd41;
	ld.global.u32 	%r142, [%rd42];
	add.s32 	%r143, %r114, %r112;
	add.s32 	%r144, %r116, %r143;
	add.s32 	%r145, %r118, %r144;
	add.s32 	%r146, %r120, %r145;
	add.s32 	%r147, %r122, %r146;
	add.s32 	%r148, %r124, %r147;
	add.s32 	%r149, %r126, %r148;
	add.s32 	%r150, %r128, %r149;
	add.s32 	%r151, %r130, %r150;
	add.s32 	%r152, %r132, %r151;
	add.s32 	%r153, %r134, %r152;
	add.s32 	%r154, %r136, %r153;
	add.s32 	%r155, %r138, %r154;
	add.s32 	%r156, %r140, %r155;
	add.s32 	%r664, %r142, %r156;
	shl.b32 	%r55, %r2, 12;
	setp.lt.u32 	%p2, %r5, %r55;
	@%p2 bra 	$L__BB2_44;
	add.s32 	%r56, %r55, %r647;
	not.b32 	%r158, %r53;
	add.s32 	%r159, %r158, %r1;
	sub.s32 	%r160, %r159, %r55;
	sub.s32 	%r643, %r160, %r647;
	add.s32 	%r161, %r56, %r53;
	add.s32 	%r642, %r161, 2048;
	mov.b32 	%r645, 0;
	mov.u32 	%r644, %r56;
$L__BB2_28:
	shl.b32 	%r162, %r2, 12;
	add.s32 	%r647, %r647, %r162;
	add.s32 	%r163, %r1, -4096;
	setp.gt.u32 	%p3, %r647, %r163;
	@%p3 bra 	$L__BB2_30;
	add.s32 	%r164, %r53, %r647;
	cvta.to.global.u64 	%rd43, %rd5;
	mul.wide.u32 	%rd44, %r164, 4;
	add.s64 	%rd45, %rd43, %rd44;
	ld.global.u32 	%r165, [%rd45];
	cvta.to.global.u64 	%rd46, %rd6;
	mul.wide.s32 	%rd47, %r165, 4;
	add.s64 	%rd48, %rd46, %rd47;
	ld.global.u32 	%r166, [%rd48];
	ld.global.u32 	%r167, [%rd45+1024];
	mul.wide.s32 	%rd49, %r167, 4;
	add.s64 	%rd50, %rd46, %rd49;
	ld.global.u32 	%r168, [%rd50];
	ld.global.u32 	%r169, [%rd45+2048];
	mul.wide.s32 	%rd51, %r169, 4;
	add.s64 	%rd52, %rd46, %rd51;
	ld.global.u32 	%r170, [%rd52];
	ld.global.u32 	%r171, [%rd45+3072];
	mul.wide.s32 	%rd53, %r171, 4;
	add.s64 	%rd54, %rd46, %rd53;
	ld.global.u32 	%r172, [%rd54];
	ld.global.u32 	%r173, [%rd45+4096];
	mul.wide.s32 	%rd55, %r173, 4;
	add.s64 	%rd56, %rd46, %rd55;
	ld.global.u32 	%r174, [%rd56];
	ld.global.u32 	%r175, [%rd45+5120];
	mul.wide.s32 	%rd57, %r175, 4;
	add.s64 	%rd58, %rd46, %rd57;
	ld.global.u32 	%r176, [%rd58];
	ld.global.u32 	%r177, [%rd45+6144];
	mul.wide.s32 	%rd59, %r177, 4;
	add.s64 	%rd60, %rd46, %rd59;
	ld.global.u32 	%r178, [%rd60];
	ld.global.u32 	%r179, [%rd45+7168];
	mul.wide.s32 	%rd61, %r179, 4;
	add.s64 	%rd62, %rd46, %rd61;
	ld.global.u32 	%r180, [%rd62];
	ld.global.u32 	%r181, [%rd45+8192];
	mul.wide.s32 	%rd63, %r181, 4;
	add.s64 	%rd64, %rd46, %rd63;
	ld.global.u32 	%r182, [%rd64];
	ld.global.u32 	%r183, [%rd45+9216];
	mul.wide.s32 	%rd65, %r183, 4;
	add.s64 	%rd66, %rd46, %rd65;
	ld.global.u32 	%r184, [%rd66];
	ld.global.u32 	%r185, [%rd45+10240];
	mul.wide.s32 	%rd67, %r185, 4;
	add.s64 	%rd68, %rd46, %rd67;
	ld.global.u32 	%r186, [%rd68];
	ld.global.u32 	%r187, [%rd45+11264];
	mul.wide.s32 	%rd69, %r187, 4;
	add.s64 	%rd70, %rd46, %rd69;
	ld.global.u32 	%r188, [%rd70];
	ld.global.u32 	%r189, [%rd45+12288];
	mul.wide.s32 	%rd71, %r189, 4;
	add.s64 	%rd72, %rd46, %rd71;
	ld.global.u32 	%r190, [%rd72];
	ld.global.u32 	%r191, [%rd45+13312];
	mul.wide.s32 	%rd73, %r191, 4;
	add.s64 	%rd74, %rd46, %rd73;
	ld.global.u32 	%r192, [%rd74];
	ld.global.u32 	%r193, [%rd45+14336];
	mul.wide.s32 	%rd75, %r193, 4;
	add.s64 	%rd76, %rd46, %rd75;
	ld.global.u32 	%r194, [%rd76];
	ld.global.u32 	%r195, [%rd45+15360];
	mul.wide.s32 	%rd77, %r195, 4;
	add.s64 	%rd78, %rd46, %rd77;
	ld.global.u32 	%r196, [%rd78];
	add.s32 	%r197, %r166, %r664;
	add.s32 	%r198, %r168, %r197;
	add.s32 	%r199, %r170, %r198;
	add.s32 	%r200, %r172, %r199;
	add.s32 	%r201, %r174, %r200;
	add.s32 	%r202, %r176, %r201;
	add.s32 	%r203, %r178, %r202;
	add.s32 	%r204, %r180, %r203;
	add.s32 	%r205, %r182, %r204;
	add.s32 	%r206, %r184, %r205;
	add.s32 	%r207, %r186, %r206;
	add.s32 	%r208, %r188, %r207;
	add.s32 	%r209, %r190, %r208;
	add.s32 	%r210, %r192, %r209;
	add.s32 	%r211, %r194, %r210;
	add.s32 	%r664, %r196, %r211;
	sub.s32 	%r212, %r1, %r647;
	shl.b32 	%r213, %r2, 12;
	setp.lt.u32 	%p4, %r212, %r213;
	add.s32 	%r645, %r645, 1;
	add.s32 	%r644, %r644, %r213;
	sub.s32 	%r643, %r643, %r213;
	add.s32 	%r642, %r642, %r213;
	@%p4 bra 	$L__BB2_44;
	bra.uni 	$L__BB2_28;
$L__BB2_30:
	setp.le.u32 	%p5, %r1, %r647;
	sub.s32 	%r214, %r1, %r647;
	setp.ge.s32 	%p6, %r53, %r214;
	or.pred  	%p7, %p5, %p6;
	@%p7 bra 	$L__BB2_44;
	cvta.to.global.u64 	%rd3, %rd6;
	cvta.to.global.u64 	%rd4, %rd5;
	not.b32 	%r217, %r53;
	add.s32 	%r218, %r1, %r217;
	sub.s32 	%r219, %r218, %r56;
	mul.lo.s32 	%r220, %r2, %r645;
	shl.b32 	%r221, %r220, 12;
	sub.s32 	%r222, %r219, %r221;
	shr.u32 	%r223, %r222, 8;
	add.s32 	%r71, %r223, 1;
	and.b32  	%r72, %r71, 15;
	setp.lt.u32 	%p8, %r222, 3840;
	mov.u32 	%r656, %r53;
	@%p8 bra 	$L__BB2_35;
	or.b32  	%r650, %r53, 2048;
	shr.u32 	%r224, %r643, 8;
	add.s32 	%r225, %r224, 1;
	and.b32  	%r226, %r225, 33554416;
	neg.s32 	%r648, %r226;
$L__BB2_33:
	.pragma "nounroll";
	add.s32 	%r227, %r642, -2048;
	mul.wide.u32 	%rd79, %r227, 4;
	add.s64 	%rd80, %rd4, %rd79;
	ld.global.u32 	%r228, [%rd80];
	mul.wide.s32 	%rd81, %r228, 4;
	add.s64 	%rd82, %rd3, %rd81;
	ld.global.u32 	%r229, [%rd82];
	add.s32 	%r230, %r229, %r664;
	add.s32 	%r231, %r642, -1792;
	mul.wide.u32 	%rd83, %r231, 4;
	add.s64 	%rd84, %rd4, %rd83;
	ld.global.u32 	%r232, [%rd84];
	mul.wide.s32 	%rd85, %r232, 4;
	add.s64 	%rd86, %rd3, %rd85;
	ld.global.u32 	%r233, [%rd86];
	add.s32 	%r234, %r233, %r230;
	add.s32 	%r235, %r642, -1536;
	mul.wide.u32 	%rd87, %r235, 4;
	add.s64 	%rd88, %rd4, %rd87;
	ld.global.u32 	%r236, [%rd88];
	mul.wide.s32 	%rd89, %r236, 4;
	add.s64 	%rd90, %rd3, %rd89;
	ld.global.u32 	%r237, [%rd90];
	add.s32 	%r238, %r237, %r234;
	add.s32 	%r239, %r642, -1280;
	mul.wide.u32 	%rd91, %r239, 4;
	add.s64 	%rd92, %rd4, %rd91;
	ld.global.u32 	%r240, [%rd92];
	mul.wide.s32 	%rd93, %r240, 4;
	add.s64 	%rd94, %rd3, %rd93;
	ld.global.u32 	%r241, [%rd94];
	add.s32 	%r242, %r241, %r238;
	add.s32 	%r243, %r642, -1024;
	mul.wide.u32 	%rd95, %r243, 4;
	add.s64 	%rd96, %rd4, %rd95;
	ld.global.u32 	%r244, [%rd96];
	mul.wide.s32 	%rd97, %r244, 4;
	add.s64 	%rd98, %rd3, %rd97;
	ld.global.u32 	%r245, [%rd98];
	add.s32 	%r246, %r245, %r242;
	add.s32 	%r247, %r642, -768;
	mul.wide.u32 	%rd99, %r247, 4;
	add.s64 	%rd100, %rd4, %rd99;
	ld.global.u32 	%r248, [%rd100];
	mul.wide.s32 	%rd101, %r248, 4;
	add.s64 	%rd102, %rd3, %rd101;
	ld.global.u32 	%r249, [%rd102];
	add.s32 	%r250, %r249, %r246;
	add.s32 	%r251, %r642, -512;
	mul.wide.u32 	%rd103, %r251, 4;
	add.s64 	%rd104, %rd4, %rd103;
	ld.global.u32 	%r252, [%rd104];
	mul.wide.s32 	%rd105, %r252, 4;
	add.s64 	%rd106, %rd3, %rd105;
	ld.global.u32 	%r253, [%rd106];
	add.s32 	%r254, %r253, %r250;
	add.s32 	%r255, %r642, 1792;
	add.s32 	%r256, %r642, -256;
	mul.wide.u32 	%rd107, %r256, 4;
	add.s64 	%rd108, %rd4, %rd107;
	ld.global.u32 	%r257, [%rd108];
	mul.wide.s32 	%rd109, %r257, 4;
	add.s64 	%rd110, %rd3, %rd109;
	ld.global.u32 	%r258, [%rd110];
	add.s32 	%r259, %r258, %r254;
	mul.wide.u32 	%rd111, %r642, 4;
	add.s64 	%rd112, %rd4, %rd111;
	ld.global.u32 	%r260, [%rd112];
	mul.wide.s32 	%rd113, %r260, 4;
	add.s64 	%rd114, %rd3, %rd113;
	ld.global.u32 	%r261, [%rd114];
	add.s32 	%r262, %r261, %r259;
	add.s32 	%r263, %r642, 256;
	mul.wide.u32 	%rd115, %r263, 4;
	add.s64 	%rd116, %rd4, %rd115;
	ld.global.u32 	%r264, [%rd116];
	mul.wide.s32 	%rd117, %r264, 4;
	add.s64 	%rd118, %rd3, %rd117;
	ld.global.u32 	%r265, [%rd118];
	add.s32 	%r266, %r265, %r262;
	add.s32 	%r267, %r642, 512;
	mul.wide.u32 	%rd119, %r267, 4;
	add.s64 	%rd120, %rd4, %rd119;
	ld.global.u32 	%r268, [%rd120];
	mul.wide.s32 	%rd121, %r268, 4;
	add.s64 	%rd122, %rd3, %rd121;
	ld.global.u32 	%r269, [%rd122];
	add.s32 	%r270, %r269, %r266;
	add.s32 	%r271, %r642, 768;
	mul.wide.u32 	%rd123, %r271, 4;
	add.s64 	%rd124, %rd4, %rd123;
	ld.global.u32 	%r272, [%rd124];
	mul.wide.s32 	%rd125, %r272, 4;
	add.s64 	%rd126, %rd3, %rd125;
	ld.global.u32 	%r273, [%rd126];
	add.s32 	%r274, %r273, %r270;
	add.s32 	%r275, %r642, 1024;
	mul.wide.u32 	%rd127, %r275, 4;
	add.s64 	%rd128, %rd4, %rd127;
	ld.global.u32 	%r276, [%rd128];
	mul.wide.s32 	%rd129, %r276, 4;
	add.s64 	%rd130, %rd3, %rd129;
	ld.global.u32 	%r277, [%rd130];
	add.s32 	%r278, %r277, %r274;
	add.s32 	%r279, %r642, 1280;
	mul.wide.u32 	%rd131, %r279, 4;
	add.s64 	%rd132, %rd4, %rd131;
	ld.global.u32 	%r280, [%rd132];
	mul.wide.s32 	%rd133, %r280, 4;
	add.s64 	%rd134, %rd3, %rd133;
	ld.global.u32 	%r281, [%rd134];
	add.s32 	%r282, %r281, %r278;
	add.s32 	%r283, %r642, 1536;
	mul.wide.u32 	%rd135, %r283, 4;
	add.s64 	%rd136, %rd4, %rd135;
	ld.global.u32 	%r284, [%rd136];
	mul.wide.s32 	%rd137, %r284, 4;
	add.s64 	%rd138, %rd3, %rd137;
	ld.global.u32 	%r285, [%rd138];
	add.s32 	%r286, %r285, %r282;
	mul.wide.u32 	%rd139, %r255, 4;
	add.s64 	%rd140, %rd4, %rd139;
	ld.global.u32 	%r287, [%rd140];
	mul.wide.s32 	%rd141, %r287, 4;
	add.s64 	%rd142, %rd3, %rd141;
	ld.global.u32 	%r288, [%rd142];
	add.s32 	%r664, %r288, %r286;
	add.s32 	%r650, %r650, 4096;
	add.s32 	%r642, %r642, 4096;
	add.s32 	%r648, %r648, 16;
	setp.ne.s32 	%p9, %r648, 0;
	@%p9 bra 	$L__BB2_33;
	add.s32 	%r656, %r650, -2048;
$L__BB2_35:
	setp.eq.s32 	%p10, %r72, 0;
	@%p10 bra 	$L__BB2_44;
	and.b32  	%r87, %r71, 7;
	setp.lt.u32 	%p11, %r72, 8;
	@%p11 bra 	$L__BB2_38;
	add.s32 	%r290, %r656, %r647;
	mul.wide.u32 	%rd143, %r290, 4;
	add.s64 	%rd144, %rd4, %rd143;
	ld.global.u32 	%r291, [%rd144];
	mul.wide.s32 	%rd145, %r291, 4;
	add.s64 	%rd146, %rd3, %rd145;
	ld.global.u32 	%r292, [%rd146];
	add.s32 	%r293, %r292, %r664;
	add.s32 	%r294, %r290, 256;
	mul.wide.u32 	%rd147, %r294, 4;
	add.s64 	%rd148, %rd4, %rd147;
	ld.global.u32 	%r295, [%rd148];
	mul.wide.s32 	%rd149, %r295, 4;
	add.s64 	%rd150, %rd3, %rd149;
	ld.global.u32 	%r296, [%rd150];
	add.s32 	%r297, %r296, %r293;
	add.s32 	%r298, %r290, 512;
	mul.wide.u32 	%rd151, %r298, 4;
	add.s64 	%rd152, %rd4, %rd151;
	ld.global.u32 	%r299, [%rd152];
	mul.wide.s32 	%rd153, %r299, 4;
	add.s64 	%rd154, %rd3, %rd153;
	ld.global.u32 	%r300, [%rd154];
	add.s32 	%r301, %r300, %r297;
	add.s32 	%r302, %r290, 768;
	mul.wide.u32 	%rd155, %r302, 4;
	add.s64 	%rd156, %rd4, %rd155;
	ld.global.u32 	%r303, [%rd156];
	mul.wide.s32 	%rd157, %r303, 4;
	add.s64 	%rd158, %rd3, %rd157;
	ld.global.u32 	%r304, [%rd158];
	add.s32 	%r305, %r304, %r301;
	add.s32 	%r306, %r290, 1024;
	mul.wide.u32 	%rd159, %r306, 4;
	add.s64 	%rd160, %rd4, %rd159;
	ld.global.u32 	%r307, [%rd160];
	mul.wide.s32 	%rd161, %r307, 4;
	add.s64 	%rd162, %rd3, %rd161;
	ld.global.u32 	%r308, [%rd162];
	add.s32 	%r309, %r308, %r305;
	add.s32 	%r310, %r290, 1280;
	mul.wide.u32 	%rd163, %r310, 4;
	add.s64 	%rd164, %rd4, %rd163;
	ld.global.u32 	%r311, [%rd164];
	mul.wide.s32 	%rd165, %r311, 4;
	add.s64 	%rd166, %rd3, %rd165;
	ld.global.u32 	%r312, [%rd166];
	add.s32 	%r313, %r312, %r309;
	add.s32 	%r314, %r290, 1536;
	mul.wide.u32 	%rd167, %r314, 4;
	add.s64 	%rd168, %rd4, %rd167;
	ld.global.u32 	%r315, [%rd168];
	mul.wide.s32 	%rd169, %r315, 4;
	add.s64 	%rd170, %rd3, %rd169;
	ld.global.u32 	%r316, [%rd170];
	add.s32 	%r317, %r316, %r313;
	add.s32 	%r318, %r290, 1792;
	mul.wide.u32 	%rd171, %r318, 4;
	add.s64 	%rd172, %rd4, %rd171;
	ld.global.u32 	%r319, [%rd172];
	mul.wide.s32 	%rd173, %r319, 4;
	add.s64 	%rd174, %rd3, %rd173;
	ld.global.u32 	%r320, [%rd174];
	add.s32 	%r664, %r320, %r317;
	add.s32 	%r656, %r656, 2048;
$L__BB2_38:
	setp.eq.s32 	%p12, %r87, 0;
	@%p12 bra 	$L__BB2_44;
	setp.lt.u32 	%p13, %r87, 4;
	@%p13 bra 	$L__BB2_41;
	add.s32 	%r322, %r656, %r647;
	mul.wide.u32 	%rd175, %r322, 4;
	add.s64 	%rd176, %rd4, %rd175;
	ld.global.u32 	%r323, [%rd176];
	mul.wide.s32 	%rd177, %r323, 4;
	add.s64 	%rd178, %rd3, %rd177;
	ld.global.u32 	%r324, [%rd178];
	add.s32 	%r325, %r324, %r664;
	add.s32 	%r326, %r322, 256;
	mul.wide.u32 	%rd179, %r326, 4;
	add.s64 	%rd180, %rd4, %rd179;
	ld.global.u32 	%r327, [%rd180];
	mul.wide.s32 	%rd181, %r327, 4;
	add.s64 	%rd182, %rd3, %rd181;
	ld.global.u32 	%r328, [%rd182];
	add.s32 	%r329, %r328, %r325;
	add.s32 	%r330, %r322, 512;
	mul.wide.u32 	%rd183, %r330, 4;
	add.s64 	%rd184, %rd4, %rd183;
	ld.global.u32 	%r331, [%rd184];
	mul.wide.s32 	%rd185, %r331, 4;
	add.s64 	%rd186, %rd3, %rd185;
	ld.global.u32 	%r332, [%rd186];
	add.s32 	%r333, %r332, %r329;
	add.s32 	%r334, %r322, 768;
	mul.wide.u32 	%rd187, %r334, 4;
	add.s64 	%rd188, %rd4, %rd187;
	ld.global.u32 	%r335, [%rd188];
	mul.wide.s32 	%rd189, %r335, 4;
	add.s64 	%rd190, %rd3, %rd189;
	ld.global.u32 	%r336, [%rd190];
	add.s32 	%r664, %r336, %r333;
	add.s32 	%r656, %r656, 1024;
$L__BB2_41:
	and.b32  	%r337, %r71, 3;
	setp.eq.s32 	%p14, %r337, 0;
	@%p14 bra 	$L__BB2_44;
	add.s32 	%r662, %r656, %r644;
	cvt.u16.u32 	%rs1, %r643;
	shr.u16 	%rs2, %rs1, 8;
	add.s16 	%rs3, %rs2, 1;
	cvt.u32.u16 	%r338, %rs3;
	and.b32  	%r339, %r338, 3;
	neg.s32 	%r661, %r339;
$L__BB2_43:
	.pragma "nounroll";
	mul.wide.u32 	%rd191, %r662, 4;
	add.s64 	%rd192, %rd4, %rd191;
	ld.global.u32 	%r340, [%rd192];
	mul.wide.s32 	%rd193, %r340, 4;
	add.s64 	%rd194, %rd3, %rd193;
	ld.global.u32 	%r341, [%rd194];
	add.s32 	%r664, %r341, %r664;
	add.s32 	%r662, %r662, 256;
	add.s32 	%r661, %r661, 1;
	setp.ne.s32 	%p15, %r661, 0;
	@%p15 bra 	$L__BB2_43;
$L__BB2_44:
	// begin inline asm
	mov.u32 %r342, %laneid;
	// end inline asm
	mov.b32 	%r345, 1;
	mov.b32 	%r366, 31;
	mov.b32 	%r367, -1;
	// begin inline asm
	shfl.sync.down.b32 %r343, %r664, %r345, %r366, %r367;
	// end inline asm
	setp.gt.s32 	%p16, %r342, 30;
	selp.b32 	%r368, 0, %r343, %p16;
	add.s32 	%r349, %r368, %r664;
	mov.b32 	%r350, 2;
	// begin inline asm
	shfl.sync.down.b32 %r348, %r349, %r350, %r366, %r367;
	// end inline asm
	setp.gt.s32 	%p17, %r342, 29;
	selp.b32 	%r369, 0, %r348, %p17;
	add.s32 	%r354, %r349, %r369;
	mov.b32 	%r355, 4;
	// begin inline asm
	shfl.sync.down.b32 %r353, %r354, %r355, %r366, %r367;
	// end inline asm
	setp.gt.s32 	%p18, %r342, 27;
	selp.b32 	%r370, 0, %r353, %p18;
	add.s32 	%r359, %r354, %r370;
	mov.b32 	%r360, 8;
	// begin inline asm
	shfl.sync.down.b32 %r358, %r359, %r360, %r366, %r367;
	// end inline asm
	setp.gt.s32 	%p19, %r342, 23;
	selp.b32 	%r371, 0, %r358, %p19;
	add.s32 	%r364, %r359, %r371;
	mov.b32 	%r365, 16;
	// begin inline asm
	shfl.sync.down.b32 %r363, %r364, %r365, %r366, %r367;
	// end inline asm
	setp.gt.s32 	%p20, %r342, 15;
	selp.b32 	%r372, 0, %r363, %p20;
	add.s32 	%r665, %r364, %r372;
	setp.ne.s32 	%p21, %r342, 0;
	@%p21 bra 	$L__BB2_46;
	shr.u32 	%r373, %r53, 3;
	and.b32  	%r374, %r373, 124;
	mov.u32 	%r375, _ZZN3cub18CUB_300001_SM_10006detail6reduce18DeviceReduceKernelINS2_10policy_hubIijN4cuda3std3__44plusIiEEE10Policy1000EN6thrust24THRUST_300001_SM_1000_NS20permutation_iteratorINSD_6detail15normal_iteratorINSD_10device_ptrIiEEEESJ_EEjS9_iNS7_10__identityEEEvT0_PT3_T1_NS0_13GridEvenShareISP_EET2_T4_E12temp_storage;
	add.s32 	%r376, %r375, %r374;
	st.shared.u32 	[%r376+8], %r665;
$L__BB2_46:
	bar.sync 	0;
	setp.ne.s32 	%p22, %r53, 0;
	@%p22 bra 	$L__BB2_48;
	ld.shared.u32 	%r377, [_ZZN3cub18CUB_300001_SM_10006detail6reduce18DeviceReduceKernelINS2_10policy_hubIijN4cuda3std3__44plusIiEEE10Policy1000EN6thrust24THRUST_300001_SM_1000_NS20permutation_iteratorINSD_6detail15normal_iteratorINSD_10device_ptrIiEEEESJ_EEjS9_iNS7_10__identityEEEvT0_PT3_T1_NS0_13GridEvenShareISP_EET2_T4_E12temp_storage+12];
	add.s32 	%r378, %r377, %r665;
	ld.shared.u32 	%r379, [_ZZN3cub18CUB_300001_SM_10006detail6reduce18DeviceReduceKernelINS2_10policy_hubIijN4cuda3std3__44plusIiEEE10Policy1000EN6thrust24THRUST_300001_SM_1000_NS20permutation_iteratorINSD_6detail15normal_iteratorINSD_10device_ptrIiEEEESJ_EEjS9_iNS7_10__identityEEEvT0_PT3_T1_NS0_13GridEvenShareISP_EET2_T4_E12temp_storage+16];
	add.s32 	%r380, %r378, %r379;
	ld.shared.u32 	%r381, [_ZZN3cub18CUB_300001_SM_10006detail6reduce18DeviceReduceKernelINS2_10policy_hubIijN4cuda3std3__44plusIiEEE10Policy1000EN6thrust24THRUST_300001_SM_1000_NS20permutation_iteratorINSD_6detail15normal_iteratorINSD_10device_ptrIiEEEESJ_EEjS9_iNS7_10__identityEEEvT0_PT3_T1_NS0_13GridEvenShareISP_EET2_T4_E12temp_storage+20];
	add.s32 	%r382, %r380, %r381;
	ld.shared.u32 	%r383, [_ZZN3cub18CUB_300001_SM_10006detail6reduce18DeviceReduceKernelINS2_10policy_hubIijN4cuda3std3__44plusIiEEE10Policy1000EN6thrust24THRUST_300001_SM_1000_NS20permutation_iteratorINSD_6detail15normal_iteratorINSD_10device_ptrIiEEEESJ_EEjS9_iNS7_10__identityEEEvT0_PT3_T1_NS0_13GridEvenShareISP_EET2_T4_E12temp_storage+24];
	add.s32 	%r384, %r382, %r383;
	ld.shared.u32 	%r385, [_ZZN3cub18CUB_300001_SM_10006detail6reduce18DeviceReduceKernelINS2_10policy_hubIijN4cuda3std3__44plusIiEEE10Policy1000EN6thrust24THRUST_300001_SM_1000_NS20permutation_iteratorINSD_6detail15normal_iteratorINSD_10device_ptrIiEEEESJ_EEjS9_iNS7_10__identityEEEvT0_PT3_T1_NS0_13GridEvenShareISP_EET2_T4_E12temp_storage+28];
	add.s32 	%r386, %r384, %r385;
	ld.shared.u32 	%r387, [_ZZN3cub18CUB_300001_SM_10006detail6reduce18DeviceReduceKernelINS2_10policy_hubIijN4cuda3std3__44plusIiEEE10Policy1000EN6thrust24THRUST_300001_SM_1000_NS20permutation_iteratorINSD_6detail15normal_iteratorINSD_10device_ptrIiEEEESJ_EEjS9_iNS7_10__identityEEEvT0_PT3_T1_NS0_13GridEvenShareISP_EET2_T4_E12temp_storage+32];
	add.s32 	%r388, %r386, %r387;
	ld.shared.u32 	%r389, [_ZZN3cub18CUB_300001_SM_10006detail6reduce18DeviceReduceKernelINS2_10policy_hubIijN4cuda3std3__44plusIiEEE10Policy1000EN6thrust24THRUST_300001_SM_1000_NS20permutation_iteratorINSD_6detail15normal_iteratorINSD_10device_ptrIiEEEESJ_EEjS9_iNS7_10__identityEEEvT0_PT3_T1_NS0_13GridEvenShareISP_EET2_T4_E12temp_storage+36];
	add.s32 	%r665, %r388, %r389;
$L__BB2_48:
	mov.u32 	%r622, %tid.x;
	setp.ne.s32 	%p56, %r622, 0;
	@%p56 bra 	$L__BB2_50;
	ld.param.u64 	%rd318, [_ZN3cub18CUB_300001_SM_10006detail6reduce18DeviceReduceKernelINS2_10policy_hubIijN4cuda3std3__44plusIiEEE10Policy1000EN6thrust24THRUST_300001_SM_1000_NS20permutation_iteratorINSD_6detail15normal_iteratorINSD_10device_ptrIiEEEESJ_EEjS9_iNS7_10__identityEEEvT0_PT3_T1_NS0_13GridEvenShareISP_EET2_T4__param_1];
	cvta.to.global.u64 	%rd315, %rd318;
	mul.wide.u32 	%rd316, %r3, 4;
	add.s64 	%rd317, %rd315, %rd316;
	st.global.u32 	[%rd317], %r665;
$L__BB2_50:
	ret;

}
	// .globl	_ZN3cub18CUB_300001_SM_10006detail6reduce28DeviceReduceSingleTileKernelINS2_10policy_hubIijN4cuda3std3__44plusIiEEE10Policy1000EPiSC_iS9_iiNS7_10__identityEEEvT0_T1_T2_T3_T4_T6_
.visible .entry _ZN3cub18CUB_300001_SM_10006detail6reduce28DeviceReduceSingleTileKernelINS2_10policy_hubIijN4cuda3std3__44plusIiEEE10Policy1000EPiSC_iS9_iiNS7_10__identityEEEvT0_T1_T2_T3_T4_T6_(
	.param .u64 .ptr .align 1 _ZN3cub18CUB_300001_SM_10006detail6reduce28DeviceReduceSingleTileKernelINS2_10policy_hubIijN4cuda3std3__44plusIiEEE10Policy1000EPiSC_iS9_iiNS7_10__identityEEEvT0_T1_T2_T3_T4_T6__param_0,
	.param .u64 .ptr .align 1 _ZN3cub18CUB_300001_SM_10006detail6reduce28DeviceReduceSingleTileKernelINS2_10policy_hubIijN4cuda3std3__44plusIiEEE10Policy1000EPiSC_iS9_iiNS7_10__identityEEEvT0_T1_T2_T3_T4_T6__param_1,
	.param .u32 _ZN3cub18CUB_300001_SM_10006detail6reduce28DeviceReduceSingleTileKernelINS2_10policy_hubIijN4cuda3std3__44plusIiEEE10Policy1000EPiSC_iS9_iiNS7_10__identityEEEvT0_T1_T2_T3_T4_T6__param_2,
	.param .align 1 .b8 _ZN3cub18CUB_300001_SM_10006detail6reduce28DeviceReduceSingleTileKernelINS2_10policy_hubIijN4cuda3std3__44plusIiEEE10Policy1000EPiSC_iS9_iiNS7_10__identityEEEvT0_T1_T2_T3_T4_T6__param_3[1],
	.param .u32 _ZN3cub18CUB_300001_SM_10006detail6reduce28DeviceReduceSingleTileKernelINS2_10policy_hubIijN4cuda3std3__44plusIiEEE10Policy1000EPiSC_iS9_iiNS7_10__identityEEEvT0_T1_T2_T3_T4_T6__param_4,
	.param .align 1 .b8 _ZN3cub18CUB_300001_SM_10006detail6reduce28DeviceReduceSingleTileKernelINS2_10policy_hubIijN4cuda3std3__44plusIiEEE10Policy1000EPiSC_iS9_iiNS7_10__identityEEEvT0_T1_T2_T3_T4_T6__param_5[1]
)
.maxntid 256
.minnctapersm 1
{
	.reg .pred 	%p<97>;
	.reg .b32 	%r<687>;
	.reg .b64 	%rd<125>;
	// demoted variable
	.shared .align 4 .b8 _ZZN3cub18CUB_300001_SM_10006detail6reduce28DeviceReduceSingleTileKernelINS2_10policy_hubIijN4cuda3std3__44plusIiEEE10Policy1000EPiSC_iS9_iiNS7_10__identityEEEvT0_T1_T2_T3_T4_T6_E12temp_storage[44];
	ld.param.u64 	%rd16, [_ZN3cub18CUB_300001_SM_10006detail6reduce28DeviceReduceSingleTileKernelINS2_10policy_hubIijN4cuda3std3__44plusIiEEE10Policy1000EPiSC_iS9_iiNS7_10__identityEEEvT0_T1_T2_T3_T4_T6__param_0];
	ld.param.u64 	%rd17, [_ZN3cub18CUB_300001_SM_10006detail6reduce28DeviceReduceSingleTileKernelINS2_10policy_hubIijN4cuda3std3__44plusIiEEE10Policy1000EPiSC_iS9_iiNS7_10__identityEEEvT0_T1_T2_T3_T4_T6__param_1];
	ld.param.u32 	%r120, [_ZN3cub18CUB_300001_SM_10006detail6reduce28DeviceReduceSingleTileKernelINS2_10policy_hubIijN4cuda3std3__44plusIiEEE10Policy1000EPiSC_iS9_iiNS7_10__identityEEEvT0_T1_T2_T3_T4_T6__param_2];
	ld.param.u32 	%r121, [_ZN3cub18CUB_300001_SM_10006detail6reduce28DeviceReduceSingleTileKernelINS2_10policy_hubIijN4cuda3std3__44plusIiEEE10Policy1000EPiSC_iS9_iiNS7_10__identityEEEvT0_T1_T2_T3_T4_T6__param_4];
	cvta.to.global.u64 	%rd1, %rd17;
	setp.ne.s32 	%p1, %r120, 0;
	@%p1 bra 	$L__BB3_3;
	mov.u32 	%r633, %tid.x;
	setp.ne.s32 	%p96, %r633, 0;
	@%p96 bra 	$L__BB3_74;
	st.global.u32 	[%rd1], %r121;
	bra.uni 	$L__BB3_74;
$L__BB3_3:
	and.b64  	%rd18, %rd16, 15;
	setp.ne.s64 	%p2, %rd18, 0;
	@%p2 bra 	$L__BB3_38;
	setp.gt.s32 	%p49, %r120, 4095;
	@%p49 bra 	$L__BB3_22;
	mov.u32 	%r1, %tid.x;
	setp.ge.s32 	%p66, %r1, %r120;
	mov.b32 	%r644, 0;
	mov.u32 	%r639, %r1;
	@%p66 bra 	$L__BB3_7;
	mul.wide.u32 	%rd113, %r1, 4;
	add.s64 	%rd112, %rd16, %rd113;
	// begin inline asm
	ld.global.nc.u32 %r644, [%rd112];
	// end inline asm
	add.s32 	%r639, %r1, 256;
$L__BB3_7:
	setp.ge.s32 	%p67, %r639, %r120;
	@%p67 bra 	$L__BB3_13;
	not.b32 	%r507, %r639;
	add.s32 	%r6, %r120, %r507;
	and.b32  	%r508, %r6, 768;
	setp.eq.s32 	%p68, %r508, 768;
	@%p68 bra 	$L__BB3_11;
	mul.wide.u32 	%rd114, %r639, 4;
	add.s64 	%rd121, %rd16, %rd114;
	shr.u32 	%r509, %r6, 8;
	add.s32 	%r510, %r509, 1;
	and.b32  	%r511, %r510, 3;
	neg.s32 	%r636, %r511;
$L__BB3_10:
	.pragma "nounroll";
	// begin inline asm
	ld.global.nc.u32 %r512, [%rd121];
	// end inline asm
	add.s32 	%r644, %r512, %r644;
	add.s32 	%r639, %r639, 256;
	add.s64 	%rd121, %rd121, 1024;
	add.s32 	%r636, %r636, 1;
	setp.ne.s32 	%p69, %r636, 0;
	@%p69 bra 	$L__BB3_10;
$L__BB3_11:
	setp.lt.u32 	%p70, %r6, 768;
	@%p70 bra 	$L__BB3_13;
$L__BB3_12:
	mul.wide.s32 	%rd120, %r639, 4;
	add.s64 	%rd116, %rd16, %rd120;
	// begin inline asm
	ld.global.nc.u32 %r513, [%rd116];
	// end inline asm
	add.s32 	%r517, %r513, %r644;
	add.s64 	%rd117, %rd116, 1024;
	// begin inline asm
	ld.global.nc.u32 %r514, [%rd117];
	// end inline asm
	add.s32 	%r518, %r514, %r517;
	add.s64 	%rd118, %rd116, 2048;
	// begin inline asm
	ld.global.nc.u32 %r515, [%rd118];
	// end inline asm
	add.s32 	%r519, %r515, %r518;
	add.s64 	%rd119, %rd116, 3072;
	// begin inline asm
	ld.global.nc.u32 %r516, [%rd119];
	// end inline asm
	add.s32 	%r644, %r516, %r519;
	add.s32 	%r639, %r639, 1024;
	setp.lt.s32 	%p71, %r639, %r120;
	@%p71 bra 	$L__BB3_12;
$L__BB3_13:
	setp.lt.s32 	%p72, %r120, 256;
	@%p72 bra 	$L__BB3_18;
	// begin inline asm
	mov.u32 %r583, %laneid;
	// end inline asm
	mov.b32 	%r586, 1;
	mov.b32 	%r607, 31;
	mov.b32 	%r608, -1;
	// begin inline asm
	shfl.sync.down.b32 %r584, %r644, %r586, %r607, %r608;
	// end inline asm
	setp.gt.s32 	%p88, %r583, 30;
	selp.b32 	%r609, 0, %r584, %p88;
	add.s32 	%r590, %r609, %r644;
	mov.b32 	%r591, 2;
	// begin inline asm
	shfl.sync.down.b32 %r589, %r590, %r591, %r607, %r608;
	// end inline asm
	setp.gt.s32 	%p89, %r583, 29;
	selp.b32 	%r610, 0, %r589, %p89;
	add.s32 	%r595, %r590, %r610;
	mov.b32 	%r596, 4;
	// begin inline asm
	shfl.sync.down.b32 %r594, %r595, %r596, %r607, %r608;
	// end inline asm
	setp.gt.s32 	%p90, %r583, 27;
	selp.b32 	%r611, 0, %r594, %p90;
	add.s32 	%r600, %r595, %r611;
	mov.b32 	%r601, 8;
	// begin inline asm
	shfl.sync.down.b32 %r599, %r600, %r601, %r607, %r608;
	// end inline asm
	setp.gt.s32 	%p91, %r583, 23;
	selp.b32 	%r612, 0, %r599, %p91;
	add.s32 	%r605, %r600, %r612;
	mov.b32 	%r606, 16;
	// begin inline asm
	shfl.sync.down.b32 %r604, %r605, %r606, %r607, %r608;
	// end inline asm
	setp.gt.s32 	%p92, %r583, 15;
	selp.b32 	%r613, 0, %r604, %p92;
	add.s32 	%r686, %r605, %r613;
	setp.ne.s32 	%p93, %r583, 0;
	@%p93 bra 	$L__BB3_16;
	shr.u32 	%r614, %r1, 3;
	and.b32  	%r615, %r614, 124;
	mov.u32 	%r616, _ZZN3cub18CUB_300001_SM_10006detail6reduce28DeviceReduceSingleTileKernelINS2_10policy_hubIijN4cuda3std3__44plusIiEEE10Policy1000EPiSC_iS9_iiNS7_10__identityEEEvT0_T1_T2_T3_T4_T6_E12temp_storage;
	add.s32 	%r617, %r616, %r615;
	st.shared.u32 	[%r617+8], %r686;
$L__BB3_16:
	bar.sync 	0;
	setp.ne.s32 	%p94, %r1, 0;
	@%p94 bra 	$L__BB3_72;
	ld.shared.u32 	%r618, [_ZZN3cub18CUB_300001_SM_10006detail6reduce28DeviceReduceSingleTileKernelINS2_10policy_hubIijN4cuda3std3__44plusIiEEE10Policy1000EPiSC_iS9_iiNS7_10__identityEEEvT0_T1_T2_T3_T4_T6_E12temp_storage+12];
	add.s32 	%r619, %r618, %r686;
	ld.shared.u32 	%r620, [_ZZN3cub18CUB_300001_SM_10006detail6reduce28DeviceReduceSingleTileKernelINS2_10policy_hubIijN4cuda3std3__44plusIiEEE10Policy1000EPiSC_iS9_iiNS7_10__identityEEEvT0_T1_T2_T3_T4_T6_E12temp_storage+16];
	add.s32 	%r621, %r619, %r620;
	ld.shared.u32 	%r622, [_ZZN3cub18CUB_300001_SM_10006detail6reduce28DeviceReduceSingleTileKernelINS2_10policy_hubIijN4cuda3std3__44plusIiEEE10Policy1000EPiSC_iS9_iiNS7_10__identityEEEvT0_T1_T2_T3_T4_T6_E12temp_storage+20];
	add.s32 	%r623, %r621, %r622;
	ld.shared.u32 	%r624, [_ZZN3cub18CUB_300001_SM_10006detail6reduce28DeviceReduceSingleTileKernelINS2_10policy_hubIijN4cuda3std3__44plusIiEEE10Policy1000EPiSC_iS9_iiNS7_10__identityEEEvT0_T1_T2_T3_T4_T6_E12temp_storage+24];
	add.s32 	%r625, %r623, %r624;
	ld.shared.u32 	%r626, [_ZZN3cub18CUB_300001_SM_10006detail6reduce28DeviceReduceSingleTileKernelINS2_10policy_hubIijN4cuda3std3__44plusIiEEE10Policy1000EPiSC_iS9_iiNS7_10__identityEEEvT0_T1_T2_T3_T4_T6_E12temp_storage+28];
	add.s32 	%r627, %r625, %r626;
	ld.shared.u32 	%r628, [_ZZN3cub18CUB_300001_SM_10006detail6reduce28DeviceReduceSingleTileKernelINS2_10policy_hubIijN4cuda3std3__44plusIiEEE10Policy1000EPiSC_iS9_iiNS7_10__identityEEEvT0_T1_T2_T3_T4_T6_E12temp_storage+32];
	add.s32 	%r629, %r627, %r628;
	ld.shared.u32 	%r630, [_ZZN3cub18CUB_300001_SM_10006detail6reduce28DeviceReduceSingleTileKernelINS2_10policy_hubIijN4cuda3std3__44plusIiEEE10Policy1000EPiSC_iS9_iiNS7_10__identityEEEvT0_T1_T2_T3_T4_T6_E12temp_storage+36];
	add.s32 	%r686, %r629, %r630;
	bra.uni 	$L__BB3_72;
$L__BB3_18:
	// begin inline asm
	mov.u32 %r520, %laneid;
	// end inline asm
	and.b32  	%r546, %r1, 992;
	add.s32 	%r547, %r546, 32;
	setp.gt.s32 	%p73, %r547, %r120;
	not.b32 	%r548, %r546;
	add.s32 	%r549, %r120, %r548;
	selp.b32 	%r544, %r549, 31, %p73;
	mov.b32 	%r523, 1;
	mov.b32 	%r545, -1;
	// begin inline asm
	shfl.sync.down.b32 %r521, %r644, %r523, %r544, %r545;
	// end inline asm
	setp.lt.s32 	%p74, %r520, %r544;
	selp.b32 	%r550, %r521, 0, %p74;
	add.s32 	%r527, %r550, %r644;
	mov.b32 	%r528, 2;
	// begin inline asm
	shfl.sync.down.b32 %r526, %r527, %r528, %r544, %r545;
	// end inline asm
	add.s32 	%r551, %r520, 2;
	setp.gt.s32 	%p75, %r551, %r544;
	selp.b32 	%r552, 0, %r526, %p75;
	add.s32 	%r532, %r527, %r552;
	mov.b32 	%r533, 4;
	// begin inline asm
	shfl.sync.down.b32 %r531, %r532, %r533, %r544, %r545;
	// end inline asm
	add.s32 	%r553, %r520, 4;
	setp.gt.s32 	%p76, %r553, %r544;
	selp.b32 	%r554, 0, %r531, %p76;
	add.s32 	%r537, %r532, %r554;
	mov.b32 	%r538, 8;
	// begin inline asm
	shfl.sync.down.b32 %r536, %r537, %r538, %r544, %r545;
	// end inline asm
	add.s32 	%r555, %r520, 8;
	setp.gt.s32 	%p77, %r555, %r544;
	selp.b32 	%r556, 0, %r536, %p77;
	add.s32 	%r542, %r537, %r556;
	mov.b32 	%r543, 16;
	// begin inline asm
	shfl.sync.down.b32 %r541, %r542, %r543, %r544, %r545;
	// end inline asm
	add.s32 	%r557, %r520, 16;
	setp.gt.s32 	%p78, %r557, %r544;
	selp.b32 	%r558, 0, %r541, %p78;
	add.s32 	%r686, %r542, %r558;
	setp.ne.s32 	%p79, %r520, 0;
	@%p79 bra 	$L__BB3_20;
	shr.u32 	%r559, %r1, 3;
	and.b32  	%r560, %r559, 124;
	mov.u32 	%r561, _ZZN3cub18CUB_300001_SM_10006detail6reduce28DeviceReduceSingleTileKernelINS2_10policy_hubIijN4cuda3std3__44plusIiEEE10Policy1000EPiSC_iS9_iiNS7_10__identityEEEvT0_T1_T2_T3_T4_T6_E12temp_storage;
	add.s32 	%r562, %r561, %r560;
	st.shared.u32 	[%r562+8], %r686;
$L__BB3_20:
	bar.sync 	0;
	setp.ne.s32 	%p80, %r1, 0;
	@%p80 bra 	$L__BB3_72;
	setp.gt.s32 	%p81, %r120, 32;
	ld.shared.u32 	%r563, [_ZZN3cub18CUB_300001_SM_10006detail6reduce28DeviceReduceSingleTileKernelINS2_10policy_hubIijN4cuda3std3__44plusIiEEE10Policy1000EPiSC_iS9_iiNS7_10__identityEEEvT0_T1_T2_T3_T4_T6_E12temp_storage+12];
	selp.b32 	%r564, %r563, 0, %p81;
	add.s32 	%r565, %r564, %r686;
	setp.gt.s32 	%p82, %r120, 64;
	ld.shared.u32 	%r566, [_ZZN3cub18CUB_300001_SM_10006detail6reduce28DeviceReduceSingleTileKernelINS2_10policy_hubIijN4cuda3std3__44plusIiEEE10Policy1000EPiSC_iS9_iiNS7_10__identityEEEvT0_T1_T2_T3_T4_T6_E12temp_storage+16];
	selp.b32 	%r567, %r566, 0, %p82;
	add.s32 	%r568, %r565, %r567;
	setp.gt.s32 	%p83, %r120, 96;
	ld.shared.u32 	%r569, [_ZZN3cub18CUB_300001_SM_10006detail6reduce28DeviceReduceSingleTileKernelINS2_10policy_hubIijN4cuda3std3__44plusIiEEE10Policy1000EPiSC_iS9_iiNS7_10__identityEEEvT0_T1_T2_T3_T4_T6_E12temp_storage+20];
	selp.b32 	%r570, %r569, 0, %p83;
	add.s32 	%r571, %r568, %r570;
	setp.gt.s32 	%p84, %r120, 128;
	ld.shared.u32 	%r572, [_ZZN3cub18CUB_300001_SM_10006detail6reduce28DeviceReduceSingleTileKernelINS2_10policy_hubIijN4cuda3std3__44plusIiEEE10Policy1000EPiSC_iS9_iiNS7_10__identityEEEvT0_T1_T2_T3_T4_T6_E12temp_storage+24];
	selp.b32 	%r573, %r572, 0, %p84;
	add.s32 	%r574, %r571, %r573;
	setp.gt.s32 	%p85, %r120, 160;
	ld.shared.u32 	%r575, [_ZZN3cub18CUB_300001_SM_10006detail6reduce28DeviceReduceSingleTileKernelINS2_10policy_hubIijN4cuda3std3__44plusIiEEE10Policy1000EPiSC_iS9_iiNS7_10__identityEEEvT0_T1_T2_T3_T4_T6_E12temp_storage+28];
	selp.b32 	%r576, %r575, 0, %p85;
	add.s32 	%r577, %r574, %r576;
	setp.gt.s32 	%p86, %r120, 192;
	ld.shared.u32 	%r578, [_ZZN3cub18CUB_300001_SM_10006detail6reduce28DeviceReduceSingleTileKernelINS2_10policy_hubIijN4cuda3std3__44plusIiEEE10Policy1000EPiSC_iS9_iiNS7_10__identityEEEvT0_T1_T2_T3_T4_T6_E12temp_storage+32];
	selp.b32 	%r579, %r578, 0, %p86;
	add.s32 	%r580, %r577, %r579;
	setp.gt.s32 	%p87, %r120, 224;
	ld.shared.u32 	%r581, [_ZZN3cub18CUB_300001_SM_10006detail6reduce28DeviceReduceSingleTileKernelINS2_10policy_hubIijN4cuda3std3__44plusIiEEE10Policy1000EPiSC_iS9_iiNS7_10__identityEEEvT0_T1_T2_T3_T4_T6_E12temp_storage+36];
	selp.b32 	%r582, %r581, 0, %p87;
	add.s32 	%r686, %r580, %r582;
	bra.uni 	$L__BB3_72;
$L__BB3_22:
	mov.u32 	%r26, %tid.x;
	shl.b32 	%r377, %r26, 2;
	mul.wide.u32 	%rd86, %r377, 4;
	add.s64 	%rd76, %rd16, %rd86;
	// begin inline asm
	ld.global.nc.v2.u64 {%rd74, %rd75}, [%rd76];
	// end inline asm
	mov.b64 	{%r378, %r379}, %rd75;
	mov.b64 	{%r380, %r381}, %rd74;
	add.s64 	%rd79, %rd76, 4096;
	// begin inline asm
	ld.global.nc.v2.u64 {%rd77, %rd78}, [%rd79];
	// end inline asm
	mov.b64 	{%r382, %r383}, %rd78;
	mov.b64 	{%r384, %r385}, %rd77;
	add.s64 	%rd82, %rd76, 8192;
	// begin inline asm
	ld.global.nc.v2.u64 {%rd80, %rd81}, [%rd82];
	// end inline asm
	mov.b64 	{%r386, %r387}, %rd81;
	mov.b64 	{%r388, %r389}, %rd80;
	add.s64 	%rd85, %rd76, 12288;
	// begin inline asm
	ld.global.nc.v2.u64 {%rd83, %rd84}, [%rd85];
	// end inline asm
	mov.b64 	{%r390, %r391}, %rd84;
	mov.b64 	{%r392, %r393}, %rd83;
	add.s32 	%r394, %r381, %r380;
	add.s32 	%r395, %r378, %r394;
	add.s32 	%r396, %r379, %r395;
	add.s32 	%r397, %r384, %r396;
	add.s32 	%r398, %r385, %r397;
	add.s32 	%r399, %r382, %r398;
	add.s32 	%r400, %r383, %r399;
	add.s32 	%r401, %r388, %r400;
	add.s32 	%r402, %r389, %r401;
	add.s32 	%r403, %r386, %r402;
	add.s32 	%r404, %r387, %r403;
	add.s32 	%r405, %r392, %r404;
	add.s32 	%r406, %r393, %r405;
	add.s32 	%r407, %r390, %r406;
	add.s32 	%r659, %r391, %r407;
	setp.lt.u32 	%p50, %r120, 8192;
	mov.b32 	%r648, 4096;
	@%p50 bra 	$L__BB3_26;
	add.s32 	%r28, %r120, -4096;
	mov.b32 	%r648, 4096;
$L__BB3_24:
	mul.wide.s32 	%rd99, %r648, 4;
	add.s64 	%rd89, %rd76, %rd99;
	// begin inline asm
	ld.global.nc.v2.u64 {%rd87, %rd88}, [%rd89];
	// end inline asm
	mov.b64 	{%r409, %r410}, %rd88;
	mov.b64 	{%r411, %r412}, %rd87;
	add.s64 	%rd92, %rd89, 4096;
	// begin inline asm
	ld.global.nc.v2.u64 {%rd90, %rd91}, [%rd92];
	// end inline asm
	mov.b64 	{%r413, %r414}, %rd91;
	mov.b64 	{%r415, %r416}, %rd90;
	add.s64 	%rd95, %rd89, 8192;
	// begin inline asm
	ld.global.nc.v2.u64 {%rd93, %rd94}, [%rd95];
	// end inline asm
	mov.b64 	{%r417, %r418}, %rd94;
	mov.b64 	{%r419, %r420}, %rd93;
	add.s64 	%rd98, %rd89, 12288;
	// begin inline asm
	ld.global.nc.v2.u64 {%rd96, %rd97}, [%rd98];
	// end inline asm
	mov.b64 	{%r421, %r422}, %rd97;
	mov.b64 	{%r423, %r424}, %rd96;
	add.s32 	%r425, %r411, %r659;
	add.s32 	%r426, %r412, %r425;
	add.s32 	%r427, %r409, %r426;
	add.s32 	%r428, %r410, %r427;
	add.s32 	%r429, %r415, %r428;
	add.s32 	%r430, %r416, %r429;
	add.s32 	%r431, %r413, %r430;
	add.s32 	%r432, %r414, %r431;
	add.s32 	%r433, %r419, %r432;
	add.s32 	%r434, %r420, %r433;
	add.s32 	%r435, %r417, %r434;
	add.s32 	%r436, %r418, %r435;
	add.s32 	%r437, %r423, %r436;
	add.s32 	%r438, %r424, %r437;
	add.s32 	%r439, %r421, %r438;
	add.s32 	%r659, %r422, %r439;
	sub.s32 	%r440, %r120, %r648;
	setp.lt.s32 	%p51, %r440, 4096;
	@%p51 bra 	$L__BB3_34;
	add.s32 	%r648, %r648, 4096;
	setp.le.s32 	%p52, %r648, %r28;
	@%p52 bra 	$L__BB3_24;
$L__BB3_26:
	setp.le.s32 	%p53, %r120, %r648;
	@%p53 bra 	$L__BB3_34;
	sub.s32 	%r35, %r120, %r648;
	setp.ge.s32 	%p54, %r26, %r35;
	@%p54 bra 	$L__BB3_34;
	not.b32 	%r442, %r26;
	add.s32 	%r443, %r120, %r442;
	sub.s32 	%r36, %r443, %r648;
	and.b32  	%r444, %r36, 768;
	setp.eq.s32 	%p55, %r444, 768;
	mov.u32 	%r653, %r26;
	@%p55 bra 	$L__BB3_31;
	add.s32 	%r650, %r26, %r648;
	shr.u32 	%r445, %r36, 8;
	add.s32 	%r446, %r445, 1;
	and.b32  	%r447, %r446, 3;
	neg.s32 	%r649, %r447;
	mov.u32 	%r653, %r26;
$L__BB3_30:
	.pragma "nounroll";
	mul.wide.u32 	%rd101, %r650, 4;
	add.s64 	%rd100, %rd16, %rd101;
	// begin inline asm
	ld.global.nc.u32 %r448, [%rd100];
	// end inline asm
	add.s32 	%r659, %r448, %r659;
	add.s32 	%r653, %r653, 256;
	add.s32 	%r650, %r650, 256;
	add.s32 	%r649, %r649, 1;
	setp.ne.s32 	%p56, %r649, 0;
	@%p56 bra 	$L__BB3_30;
$L__BB3_31:
	setp.lt.u32 	%p57, %r36, 768;
	@%p57 bra 	$L__BB3_34;
	cvt.u64.u32 	%rd102, %r653;
	cvt.u64.u32 	%rd103, %r648;
	add.s64 	%rd104, %rd102, %rd103;
	shl.b64 	%rd105, %rd104, 2;
	add.s64 	%rd106, %rd105, %rd16;
	add.s64 	%rd122, %rd106, 2048;
	add.s32 	%r656, %r653, %r648;
$L__BB3_33:
	mul.wide.u32 	%rd111, %r656, 4;
	add.s64 	%rd107, %rd16, %rd111;
	// begin inline asm
	ld.global.nc.u32 %r449, [%rd107];
	// end inline asm
	add.s32 	%r453, %r449, %r659;
	add.s64 	%rd108, %rd122, -1024;
	// begin inline asm
	ld.global.nc.u32 %r450, [%rd108];
	// end inline asm
	add.s32 	%r454, %r450, %r453;
	// begin inline asm
	ld.global.nc.u32 %r451, [%rd122];
	// end inline asm
	add.s32 	%r455, %r451, %r454;
	add.s64 	%rd110, %rd122, 1024;
	// begin inline asm
	ld.global.nc.u32 %r452, [%rd110];
	// end inline asm
	add.s32 	%r659, %r452, %r455;
	add.s32 	%r653, %r653, 1024;
	add.s64 	%rd122, %rd122, 4096;
	add.s32 	%r656, %r656, 1024;
	setp.lt.s32 	%p58, %r653, %r35;
	@%p58 bra 	$L__BB3_33;
$L__BB3_34:
	// begin inline asm
	mov.u32 %r456, %laneid;
	// end inline asm
	mov.b32 	%r459, 1;
	mov.b32 	%r480, 31;
	mov.b32 	%r481, -1;
	// begin inline asm
	shfl.sync.down.b32 %r457, %r659, %r459, %r480, %r481;
	// end inline asm
	setp.gt.s32 	%p59, %r456, 30;
	selp.b32 	%r482, 0, %r457, %p59;
	add.s32 	%r463, %r482, %r659;
	mov.b32 	%r464, 2;
	// begin inline asm
	shfl.sync.down.b32 %r462, %r463, %r464, %r480, %r481;
	// end inline asm
	setp.gt.s32 	%p60, %r456, 29;
	selp.b32 	%r483, 0, %r462, %p60;
	add.s32 	%r468, %r463, %r483;
	mov.b32 	%r469, 4;
	// begin inline asm
	shfl.sync.down.b32 %r467, %r468, %r469, %r480, %r481;
	// end inline asm
	setp.gt.s32 	%p61, %r456, 27;
	selp.b32 	%r484, 0, %r467, %p61;
	add.s32 	%r473, %r468, %r484;
	mov.b32 	%r474, 8;
	// begin inline asm
	shfl.sync.down.b32 %r472, %r473, %r474, %r480, %r481;
	// end inline asm
	setp.gt.s32 	%p62, %r456, 23;
	selp.b32 	%r485, 0, %r472, %p62;
	add.s32 	%r478, %r473, %r485;
	mov.b32 	%r479, 16;
	// begin inline asm
	shfl.sync.down.b32 %r477, %r478, %r479, %r480, %r481;
	// end inline asm
	setp.gt.s32 	%p63, %r456, 15;
	selp.b32 	%r486, 0, %r477, %p63;
	add.s32 	%r686, %r478, %r486;
	setp.ne.s32 	%p64, %r456, 0;
	@%p64 bra 	$L__BB3_36;
	shr.u32 	%r487, %r26, 3;
	and.b32  	%r488, %r487, 124;
	mov.u32 	%r489, _ZZN3cub18CUB_300001_SM_10006detail6reduce28DeviceReduceSingleTileKernelINS2_10policy_hubIijN4cuda3std3__44plusIiEEE10Policy1000EPiSC_iS9_iiNS7_10__identityEEEvT0_T1_T2_T3_T4_T6_E12temp_storage;
	add.s32 	%r490, %r489, %r488;
	st.shared.u32 	[%r490+8], %r686;
$L__BB3_36:
	bar.sync 	0;
	setp.ne.s32 	%p65, %r26, 0;
	@%p65 bra 	$L__BB3_72;
	ld.shared.u32 	%r491, [_ZZN3cub18CUB_300001_SM_10006detail6reduce28DeviceReduceSingleTileKernelINS2_10policy_hubIijN4cuda3std3__44plusIiEEE10Policy1000EPiSC_iS9_iiNS7_10__identityEEEvT0_T1_T2_T3_T4_T6_E12temp_storage+12];
	add.s32 	%r492, %r491, %r686;
	ld.shared.u32 	%r493, [_ZZN3cub18CUB_300001_SM_10006detail6reduce28DeviceReduceSingleTileKernelINS2_10policy_hubIijN4cuda3std3__44plusIiEEE10Policy1000EPiSC_iS9_iiNS7_10__identityEEEvT0_T1_T2_T3_T4_T6_E12temp_storage+16];
	add.s32 	%r494, %r492, %r493;
	ld.shared.u32 	%r495, [_ZZN3cub18CUB_300001_SM_10006detail6reduce28DeviceReduceSingleTileKernelINS2_10policy_hubIijN4cuda3std3__44plusIiEEE10Policy1000EPiSC_iS9_iiNS7_10__identityEEEvT0_T1_T2_T3_T4_T6_E12temp_storage+20];
	add.s32 	%r496, %r494, %r495;
	ld.shared.u32 	%r497, [_ZZN3cub18CUB_300001_SM_10006detail6reduce28DeviceReduceSingleTileKernelINS2_10policy_hubIijN4cuda3std3__44plusIiEEE10Policy1000EPiSC_iS9_iiNS7_10__identityEEEvT0_T1_T2_T3_T4_T6_E12temp_storage+24];
	add.s32 	%r498, %r496, %r497;
	ld.shared.u32 	%r499, [_ZZN3cub18CUB_300001_SM_10006detail6reduce28DeviceReduceSingleTileKernelINS2_10policy_hubIijN4cuda3std3__44plusIiEEE10Policy1000EPiSC_iS9_iiNS7_10__identityEEEvT0_T1_T2_T3_T4_T6_E12temp_storage+28];
	add.s32 	%r500, %r498, %r499;
	ld.shared.u32 	%r501, [_ZZN3cub18CUB_300001_SM_10006detail6reduce28DeviceReduceSingleTileKernelINS2_10policy_hubIijN4cuda3std3__44plusIiEEE10Policy1000EPiSC_iS9_iiNS7_10__identityEEEvT0_T1_T2_T3_T4_T6_E12temp_storage+32];
	add.s32 	%r502, %r500, %r501;
	ld.shared.u32 	%r503, [_ZZN3cub18CUB_300001_SM_10006detail6reduce28DeviceReduceSingleTileKernelINS2_10policy_hubIijN4cuda3std3__44plusIiEEE10Policy1000EPiSC_iS9_iiNS7_10__identityEEEvT0_T1_T2_T3_T4_T6_E12temp_storage+36];
	add.s32 	%r686, %r502, %r503;
	bra.uni 	$L__BB3_72;
$L__BB3_38:
	setp.gt.s32 	%p3, %r120, 4095;
	@%p3 bra 	$L__BB3_56;
	mov.u32 	%r60, %tid.x;
	setp.ge.s32 	%p20, %r60, %r120;
	mov.b32 	%r670, 0;
	mov.u32 	%r665, %r60;
	@%p20 bra 	$L__BB3_41;
	mul.wide.u32 	%rd66, %r60, 4;
	add.s64 	%rd65, %rd16, %rd66;
	// begin inline asm
	ld.global.nc.u32 %r670, [%rd65];
	// end inline asm
	add.s32 	%r665, %r60, 256;
$L__BB3_41:
	setp.ge.s32 	%p21, %r665, %r120;
	@%p21 bra 	$L__BB3_47;
	not.b32 	%r252, %r665;
	add.s32 	%r65, %r120, %r252;
	and.b32  	%r253, %r65, 768;
	setp.eq.s32 	%p22, %r253, 768;
	@%p22 bra 	$L__BB3_45;
	mul.wide.u32 	%rd67, %r665, 4;
	add.s64 	%rd123, %rd16, %rd67;
	shr.u32 	%r254, %r65, 8;
	add.s32 	%r255, %r254, 1;
	and.b32  	%r256, %r255, 3;
	neg.s32 	%r662, %r256;
$L__BB3_44:
	.pragma "nounroll";
	// begin inline asm
	ld.global.nc.u32 %r257, [%rd123];
	// end inline asm
	add.s32 	%r670, %r257, %r670;
	add.s32 	%r665, %r665, 256;
	add.s64 	%rd123, %rd123, 1024;
	add.s32 	%r662, %r662, 1;
	setp.ne.s32 	%p23, %r662, 0;
	@%p23 bra 	$L__BB3_44;
$L__BB3_45:
	setp.lt.u32 	%p24, %r65, 768;
	@%p24 bra 	$L__BB3_47;
$L__BB3_46:
	mul.wide.s32 	%rd73, %r665, 4;
	add.s64 	%rd69, %rd16, %rd73;
	// begin inline asm
	ld.global.nc.u32 %r258, [%rd69];
	// end inline asm
	add.s32 	%r262, %r258, %r670;
	add.s64 	%rd70, %rd69, 1024;
	// begin inline asm
	ld.global.nc.u32 %r259, [%rd70];
	// end inline asm
	add.s32 	%r263, %r259, %r262;
	add.s64 	%rd71, %rd69, 2048;
	// begin inline asm
	ld.global.nc.u32 %r260, [%rd71];
	// end inline asm
	add.s32 	%r264, %r260, %r263;
	add.s64 	%rd72, %rd69, 3072;
	// begin inline asm
	ld.global.nc.u32 %r261, [%rd72];
	// end inline asm
	add.s32 	%r670, %r261, %r264;
	add.s32 	%r665, %r665, 1024;
	setp.lt.s32 	%p25, %r665, %r120;
	@%p25 bra 	$L__BB3_46;
$L__BB3_47:
	setp.lt.s32 	%p26, %r120, 256;
	@%p26 bra 	$L__BB3_52;
	// begin inline asm
	mov.u32 %r328, %laneid;
	// end inline asm
	mov.b32 	%r331, 1;
	mov.b32 	%r352, 31;
	mov.b32 	%r353, -1;
	// begin inline asm
	shfl.sync.down.b32 %r329, %r670, %r331, %r352, %r353;
	// end inline asm
	setp.gt.s32 	%p42, %r328, 30;
	selp.b32 	%r354, 0, %r329, %p42;
	add.s32 	%r335, %r354, %r670;
	mov.b32 	%r336, 2;
	// begin inline asm
	shfl.sync.down.b32 %r334, %r335, %r336, %r352, %r353;
	// end inline asm
	setp.gt.s32 	%p43, %r328, 29;
	selp.b32 	%r355, 0, %r334, %p43;
	add.s32 	%r340, %r335, %r355;
	mov.b32 	%r341, 4;
	// begin inline asm
	shfl.sync.down.b32 %r339, %r340, %r341, %r352, %r353;
	// end inline asm
	setp.gt.s32 	%p44, %r328, 27;
	selp.b32 	%r356, 0, %r339, %p44;
	add.s32 	%r345, %r340, %r356;
	mov.b32 	%r346, 8;
	// begin inline asm
	shfl.sync.down.b32 %r344, %r345, %r346, %r352, %r353;
	// end inline asm
	setp.gt.s32 	%p45, %r328, 23;
	selp.b32 	%r357, 0, %r344, %p45;
	add.s32 	%r350, %r345, %r357;
	mov.b32 	%r351, 16;
	// begin inline asm
	shfl.sync.down.b32 %r349, %r350, %r351, %r352, %r353;
	// end inline asm
	setp.gt.s32 	%p46, %r328, 15;
	selp.b32 	%r358, 0, %r349, %p46;
	add.s32 	%r686, %r350, %r358;
	setp.ne.s32 	%p47, %r328, 0;
	@%p47 bra 	$L__BB3_50;
	shr.u32 	%r359, %r60, 3;
	and.b32  	%r360, %r359, 124;
	mov.u32 	%r361, _ZZN3cub18CUB_300001_SM_10006detail6reduce28DeviceReduceSingleTileKernelINS2_10policy_hubIijN4cuda3std3__44plusIiEEE10Policy1000EPiSC_iS9_iiNS7_10__identityEEEvT0_T1_T2_T3_T4_T6_E12temp_storage;
	add.s32 	%r362, %r361, %r360;
	st.shared.u32 	[%r362+8], %r686;
$L__BB3_50:
	bar.sync 	0;
	setp.ne.s32 	%p48, %r60, 0;
	@%p48 bra 	$L__BB3_72;
	ld.shared.u32 	%r363, [_ZZN3cub18CUB_300001_SM_10006detail6reduce28DeviceReduceSingleTileKernelINS2_10policy_hubIijN4cuda3std3__44plusIiEEE10Policy1000EPiSC_iS9_iiNS7_10__identityEEEvT0_T1_T2_T3_T4_T6_E12temp_storage+12];
	add.s32 	%r364, %r363, %r686;
	ld.shared.u32 	%r365, [_ZZN3cub18CUB_300001_SM_10006detail6reduce28DeviceReduceSingleTileKernelINS2_10policy_hubIijN4cuda3std3__44plusIiEEE10Policy1000EPiSC_iS9_iiNS7_10__identityEEEvT0_T1_T2_T3_T4_T6_E12temp_storage+16];
	add.s32 	%r366, %r364, %r365;
	ld.shared.u32 	%r367, [_ZZN3cub18CUB_300001_SM_10006detail6reduce28DeviceReduceSingleTileKernelINS2_10policy_hubIijN4cuda3std3__44plusIiEEE10Policy1000EPiSC_iS9_iiNS7_10__identityEEEvT0_T1_T2_T3_T4_T6_E12temp_storage+20];
	add.s32 	%r368, %r366, %r367;
	ld.shared.u32 	%r369, [_ZZN3cub18CUB_300001_SM_10006detail6reduce28DeviceReduceSingleTileKernelINS2_10policy_hubIijN4cuda3std3__44plusIiEEE10Policy1000EPiSC_iS9_iiNS7_10__identityEEEvT0_T1_T2_T3_T4_T6_E12temp_storage+24];
	add.s32 	%r370, %r368, %r369;
	ld.shared.u32 	%r371, [_ZZN3cub18CUB_300001_SM_10006detail6reduce28DeviceReduceSingleTileKernelINS2_10policy_hubIijN4cuda3std3__44plusIiEEE10Policy1000EPiSC_iS9_iiNS7_10__identityEEEvT0_T1_T2_T3_T4_T6_E12temp_storage+28];
	add.s32 	%r372, %r370, %r371;
	ld.shared.u32 	%r373, [_ZZN3cub18CUB_300001_SM_10006detail6reduce28DeviceReduceSingleTileKernelINS2_10policy_hubIijN4cuda3std3__44plusIiEEE10Policy1000EPiSC_iS9_iiNS7_10__identityEEEvT0_T1_T2_T3_T4_T6_E12temp_storage+32];
	add.s32 	%r374, %r372, %r373;
	ld.shared.u32 	%r375, [_ZZN3cub18CUB_300001_SM_10006detail6reduce28DeviceReduceSingleTileKernelINS2_10policy_hubIijN4cuda3std3__44plusIiEEE10Policy1000EPiSC_iS9_iiNS7_10__identityEEEvT0_T1_T2_T3_T4_T6_E12temp_storage+36];
	add.s32 	%r686, %r374, %r375;
	bra.uni 	$L__BB3_72;
$L__BB3_52:
	// begin inline asm
	mov.u32 %r265, %laneid;
	// end inline asm
	and.b32  	%r291, %r60, 992;
	add.s32 	%r292, %r291, 32;
	setp.gt.s32 	%p27, %r292, %r120;
	not.b32 	%r293, %r291;
	add.s32 	%r294, %r120, %r293;
	selp.b32 	%r289, %r294, 31, %p27;
	mov.b32 	%r268, 1;
	mov.b32 	%r290, -1;
	// begin inline asm
	shfl.sync.down.b32 %r266, %r670, %r268, %r289, %r290;
	// end inline asm
	setp.lt.s32 	%p28, %r265, %r289;
	selp.b32 	%r295, %r266, 0, %p28;
	add.s32 	%r272, %r295, %r670;
	mov.b32 	%r273, 2;
	// begin inline asm
	shfl.sync.down.b32 %r271, %r272, %r273, %r289, %r290;
	// end inline asm
	add.s32 	%r296, %r265, 2;
	setp.gt.s32 	%p29, %r296, %r289;
	selp.b32 	%r297, 0, %r271, %p29;
	add.s32 	%r277, %r272, %r297;
	mov.b32 	%r278, 4;
	// begin inline asm
	shfl.sync.down.b32 %r276, %r277, %r278, %r289, %r290;
	// end inline asm
	add.s32 	%r298, %r265, 4;
	setp.gt.s32 	%p30, %r298, %r289;
	selp.b32 	%r299, 0, %r276, %p30;
	add.s32 	%r282, %r277, %r299;
	mov.b32 	%r283, 8;
	// begin inline asm
	shfl.sync.down.b32 %r281, %r282, %r283, %r289, %r290;
	// end inline asm
	add.s32 	%r300, %r265, 8;
	setp.gt.s32 	%p31, %r300, %r289;
	selp.b32 	%r301, 0, %r281, %p31;
	add.s32 	%r287, %r282, %r301;
	mov.b32 	%r288, 16;
	// begin inline asm
	shfl.sync.down.b32 %r286, %r287, %r288, %r289, %r290;
	// end inline asm
	add.s32 	%r302, %r265, 16;
	setp.gt.s32 	%p32, %r302, %r289;
	selp.b32 	%r303, 0, %r286, %p32;
	add.s32 	%r686, %r287, %r303;
	setp.ne.s32 	%p33, %r265, 0;
	@%p33 bra 	$L__BB3_54;
	shr.u32 	%r304, %r60, 3;
	and.b32  	%r305, %r304, 124;
	mov.u32 	%r306, _ZZN3cub18CUB_300001_SM_10006detail6reduce28DeviceReduceSingleTileKernelINS2_10policy_hubIijN4cuda3std3__44plusIiEEE10Policy1000EPiSC_iS9_iiNS7_10__identityEEEvT0_T1_T2_T3_T4_T6_E12temp_storage;
	add.s32 	%r307, %r306, %r305;
	st.shared.u32 	[%r307+8], %r686;
$L__BB3_54:
	bar.sync 	0;
	setp.ne.s32 	%p34, %r60, 0;
	@%p34 bra 	$L__BB3_72;
	setp.gt.s32 	%p35, %r120, 32;
	ld.shared.u32 	%r308, [_ZZN3cub18CUB_300001_SM_10006detail6reduce28DeviceReduceSingleTileKernelINS2_10policy_hubIijN4cuda3std3__44plusIiEEE10Policy1000EPiSC_iS9_iiNS7_10__identityEEEvT0_T1_T2_T3_T4_T6_E12temp_storage+12];
	selp.b32 	%r309, %r308, 0, %p35;
	add.s32 	%r310, %r309, %r686;
	setp.gt.s32 	%p36, %r120, 64;
	ld.shared.u32 	%r311, [_ZZN3cub18CUB_300001_SM_10006detail6reduce28DeviceReduceSingleTileKernelINS2_10policy_hubIijN4cuda3std3__44plusIiEEE10Policy1000EPiSC_iS9_iiNS7_10__identityEEEvT0_T1_T2_T3_T4_T6_E12temp_storage+16];
	selp.b32 	%r312, %r311, 0, %p36;
	add.s32 	%r313, %r310, %r312;
	setp.gt.s32 	%p37, %r120, 96;
	ld.shared.u32 	%r314, [_ZZN3cub18CUB_300001_SM_10006detail6reduce28DeviceReduceSingleTileKernelINS2_10policy_hubIijN4cuda3std3__44plusIiEEE10Policy1000EPiSC_iS9_iiNS7_10__identityEEEvT0_T1_T2_T3_T4_T6_E12temp_storage+20];
	selp.b32 	%r315, %r314, 0, %p37;
	add.s32 	%r316, %r313, %r315;
	setp.gt.s32 	%p38, %r120, 128;
	ld.shared.u32 	%r317, [_ZZN3cub18CUB_300001_SM_10006detail6reduce28DeviceReduceSingleTileKernelINS2_10policy_hubIijN4cuda3std3__44plusIiEEE10Policy1000EPiSC_iS9_iiNS7_10__identityEEEvT0_T1_T2_T3_T4_T6_E12temp_storage+24];
	selp.b32 	%r318, %r317, 0, %p38;
	add.s32 	%r319, %r316, %r318;
	setp.gt.s32 	%p39, %r120, 160;
	ld.shared.u32 	%r320, [_ZZN3cub18CUB_300001_SM_10006detail6reduce28DeviceReduceSingleTileKernelINS2_10policy_hubIijN4cuda3std3__44plusIiEEE10Policy1000EPiSC_iS9_iiNS7_10__identityEEEvT0_T1_T2_T3_T4_T6_E12temp_storage+28];
	selp.b32 	%r321, %r320, 0, %p39;
	add.s32 	%r322, %r319, %r321;
	setp.gt.s32 	%p40, %r120, 192;
	ld.shared.u32 	%r323, [_ZZN3cub18CUB_300001_SM_10006detail6reduce28DeviceReduceSingleTileKernelINS2_10policy_hubIijN4cuda3std3__44plusIiEEE10Policy1000EPiSC_iS9_iiNS7_10__identityEEEvT0_T1_T2_T3_T4_T6_E12temp_storage+32];
	selp.b32 	%r324, %r323, 0, %p40;
	add.s32 	%r325, %r322, %r324;
	setp.gt.s32 	%p41, %r120, 224;
	ld.shared.u32 	%r326, [_ZZN3cub18CUB_300001_SM_10006detail6reduce28DeviceReduceSingleTileKernelINS2_10policy_hubIijN4cuda3std3__44plusIiEEE10Policy1000EPiSC_iS9_iiNS7_10__identityEEEvT0_T1_T2_T3_T4_T6_E12temp_storage+36];
	selp.b32 	%r327, %r326, 0, %p41;
	add.s32 	%r686, %r325, %r327;
	bra.uni 	$L__BB3_72;
$L__BB3_56:
	mov.u32 	%r85, %tid.x;
	mul.wide.u32 	%rd35, %r85, 4;
	add.s64 	%rd19, %rd16, %rd35;
	// begin inline asm
	ld.global.nc.u32 %r122, [%rd19];
	// end inline asm
	add.s64 	%rd20, %rd19, 1024;
	// begin inline asm
	ld.global.nc.u32 %r123, [%rd20];
	// end inline asm
	add.s64 	%rd21, %rd19, 2048;
	// begin inline asm
	ld.global.nc.u32 %r124, [%rd21];
	// end inline asm
	add.s64 	%rd22, %rd19, 3072;
	// begin inline asm
	ld.global.nc.u32 %r125, [%rd22];
	// end inline asm
	add.s64 	%rd23, %rd19, 4096;
	// begin inline asm
	ld.global.nc.u32 %r126, [%rd23];
	// end inline asm
	add.s64 	%rd24, %rd19, 5120;
	// begin inline asm
	ld.global.nc.u32 %r127, [%rd24];
	// end inline asm
	add.s64 	%rd25, %rd19, 6144;
	// begin inline asm
	ld.global.nc.u32 %r128, [%rd25];
	// end inline asm
	add.s64 	%rd26, %rd19, 7168;
	// begin inline asm
	ld.global.nc.u32 %r129, [%rd26];
	// end inline asm
	add.s64 	%rd27, %rd19, 8192;
	// begin inline asm
	ld.global.nc.u32 %r130, [%rd27];
	// end inline asm
	add.s64 	%rd28, %rd19, 9216;
	// begin inline asm
	ld.global.nc.u32 %r131, [%rd28];
	// end inline asm
	add.s64 	%rd29, %rd19, 10240;
	// begin inline asm
	ld.global.nc.u32 %r132, [%rd29];
	// end inline asm
	add.s64 	%rd30, %rd19, 11264;
	// begin inline asm
	ld.global.nc.u32 %r133, [%rd30];
	// end inline asm
	add.s64 	%rd31, %rd19, 12288;
	// begin inline asm
	ld.global.nc.u32 %r134, [%rd31];
	// end inline asm
	add.s64 	%rd32, %rd19, 13312;
	// begin inline asm
	ld.global.nc.u32 %r135, [%rd32];
	// end inline asm
	add.s64 	%rd33, %rd19, 14336;
	// begin inline asm
	ld.global.nc.u32 %r136, [%rd33];
	// end inline asm
	add.s64 	%rd34, %rd19, 15360;
	// begin inline asm
	ld.global.nc.u32 %r137, [%rd34];
	// end inline asm
	add.s32 	%r139, %r123, %r122;
	add.s32 	%r140, %r124, %r139;
	add.s32 	%r141, %r125, %r140;
	add.s32 	%r142, %r126, %r141;
	add.s32 	%r143, %r127, %r142;
	add.s32 	%r144, %r128, %r143;
	add.s32 	%r145, %r129, %r144;
	add.s32 	%r146, %r130, %r145;
	add.s32 	%r147, %r131, %r146;
	add.s32 	%r148, %r132, %r147;
	add.s32 	%r149, %r133, %r148;
	add.s32 	%r150, %r134, %r149;
	add.s32 	%r151, %r135, %r150;
	add.s32 	%r152, %r136, %r151;
	add.s32 	%r685, %r137, %r152;
	setp.lt.u32 	%p4, %r120, 8192;
	mov.b32 	%r674, 4096;
	@%p4 bra 	$L__BB3_60;
	add.s32 	%r87, %r120, -4096;
	mov.b32 	%r674, 4096;
$L__BB3_58:
	mul.wide.s32 	%rd52, %r674, 4;
	add.s64 	%rd36, %rd19, %rd52;
	// begin inline asm
	ld.global.nc.u32 %r154, [%rd36];
	// end inline asm
	add.s64 	%rd37, %rd36, 1024;
	// begin inline asm
	ld.global.nc.u32 %r155, [%rd37];
	// end inline asm
	add.s64 	%rd38, %rd36, 2048;
	// begin inline asm
	ld.global.nc.u32 %r156, [%rd38];
	// end inline asm
	add.s64 	%rd39, %rd36, 3072;
	// begin inline asm
	ld.global.nc.u32 %r157, [%rd39];
	// end inline asm
	add.s64 	%rd40, %rd36, 4096;
	// begin inline asm
	ld.global.nc.u32 %r158, [%rd40];
	// end inline asm
	add.s64 	%rd41, %rd36, 5120;
	// begin inline asm
	ld.global.nc.u32 %r159, [%rd41];
	// end inline asm
	add.s64 	%rd42, %rd36, 6144;
	// begin inline asm
	ld.global.nc.u32 %r160, [%rd42];
	// end inline asm
	add.s64 	%rd43, %rd36, 7168;
	// begin inline asm
	ld.global.nc.u32 %r161, [%rd43];
	// end inline asm
	add.s64 	%rd44, %rd36, 8192;
	// begin inline asm
	ld.global.nc.u32 %r162, [%rd44];
	// end inline asm
	add.s64 	%rd45, %rd36, 9216;
	// begin inline asm
	ld.global.nc.u32 %r163, [%rd45];
	// end inline asm
	add.s64 	%rd46, %rd36, 10240;
	// begin inline asm
	ld.global.nc.u32 %r164, [%rd46];
	// end inline asm
	add.s64 	%rd47, %rd36, 11264;
	// begin inline asm
	ld.global.nc.u32 %r165, [%rd47];
	// end inline asm
	add.s64 	%rd48, %rd36, 12288;
	// begin inline asm
	ld.global.nc.u32 %r166, [%rd48];
	// end inline asm
	add.s64 	%rd49, %rd36, 13312;
	// begin inline asm
	ld.global.nc.u32 %r167, [%rd49];
	// end inline asm
	add.s64 	%rd50, %rd36, 14336;
	// begin inline asm
	ld.global.nc.u32 %r168, [%rd50];
	// end inline asm
	add.s64 	%rd51, %rd36, 15360;
	// begin inline asm
	ld.global.nc.u32 %r169, [%rd51];
	// end inline asm
	add.s32 	%r170, %r154, %r685;
	add.s32 	%r171, %r155, %r170;
	add.s32 	%r172, %r156, %r171;
	add.s32 	%r173, %r157, %r172;
	add.s32 	%r174, %r158, %r173;
	add.s32 	%r175, %r159, %r174;
	add.s32 	%r176, %r160, %r175;
	add.s32 	%r177, %r161, %r176;
	add.s32 	%r178, %r162, %r177;
	add.s32 	%r179, %r163, %r178;
	add.s32 	%r180, %r164, %r179;
	add.s32 	%r181, %r165, %r180;
	add.s32 	%r182, %r166, %r181;
	add.s32 	%r183, %r167, %r182;
	add.s32 	%r184, %r168, %r183;
	add.s32 	%r685, %r169, %r184;
	sub.s32 	%r185, %r120, %r674;
	setp.lt.s32 	%p5, %r185, 4096;
	@%p5 bra 	$L__BB3_68;
	add.s32 	%r674, %r674, 4096;
	setp.le.s32 	%p6, %r674, %r87;
	@%p6 bra 	$L__BB3_58;
$L__BB3_60:
	setp.le.s32 	%p7, %r120, %r674;
	@%p7 bra 	$L__BB3_68;
	sub.s32 	%r94, %r120, %r674;
	setp.ge.s32 	%p8, %r85, %r94;
	@%p8 bra 	$L__BB3_68;
	not.b32 	%r187, %r85;
	add.s32 	%r188, %r120, %r187;
	sub.s32 	%r95, %r188, %r674;
	and.b32  	%r189, %r95, 768;
	setp.eq.s32 	%p9, %r189, 768;
	mov.u32 	%r679, %r85;
	@%p9 bra 	$L__BB3_65;
	add.s32 	%r676, %r85, %r674;
	shr.u32 	%r190, %r95, 8;
	add.s32 	%r191, %r190, 1;
	and.b32  	%r192, %r191, 3;
	neg.s32 	%r675, %r192;
	mov.u32 	%r679, %r85;
$L__BB3_64:
	.pragma "nounroll";
	mul.wide.u32 	%rd54, %r676, 4;
	add.s64 	%rd53, %rd16, %rd54;
	// begin inline asm
	ld.global.nc.u32 %r193, [%rd53];
	// end inline asm
	add.s32 	%r685, %r193, %r685;
	add.s32 	%r679, %r679, 256;
	add.s32 	%r676, %r676, 256;
	add.s32 	%r675, %r675, 1;
	setp.ne.s32 	%p10, %r675, 0;
	@%p10 bra 	$L__BB3_64;
$L__BB3_65:
	setp.lt.u32 	%p11, %r95, 768;
	@%p11 bra 	$L__BB3_68;
	cvt.u64.u32 	%rd55, %r679;
	cvt.u64.u32 	%rd56, %r674;
	add.s64 	%rd57, %rd55, %rd56;
	shl.b64 	%rd58, %rd57, 2;
	add.s64 	%rd59, %rd58, %rd16;
	add.s64 	%rd124, %rd59, 2048;
	add.s32 	%r682, %r679, %r674;
$L__BB3_67:
	mul.wide.u32 	%rd64, %r682, 4;
	add.s64 	%rd60, %rd16, %rd64;
	// begin inline asm
	ld.global.nc.u32 %r194, [%rd60];
	// end inline asm
	add.s32 	%r198, %r194, %r685;
	add.s64 	%rd61, %rd124, -1024;
	// begin inline asm
	ld.global.nc.u32 %r195, [%rd61];
	// end inline asm
	add.s32 	%r199, %r195, %r198;
	// begin inline asm
	ld.global.nc.u32 %r196, [%rd124];
	// end inline asm
	add.s32 	%r200, %r196, %r199;
	add.s64 	%rd63, %rd124, 1024;
	// begin inline asm
	ld.global.nc.u32 %r197, [%rd63];
	// end inline asm
	add.s32 	%r685, %r197, %r200;
	add.s32 	%r679, %r679, 1024;
	add.s64 	%rd124, %rd124, 4096;
	add.s32 	%r682, %r682, 1024;
	setp.lt.s32 	%p12, %r679, %r94;
	@%p12 bra 	$L__BB3_67;
$L__BB3_68:
	// begin inline asm
	mov.u32 %r201, %laneid;
	// end inline asm
	mov.b32 	%r204, 1;
	mov.b32 	%r225, 31;
	mov.b32 	%r226, -1;
	// begin inline asm
	shfl.sync.down.b32 %r202, %r685, %r204, %r225, %r226;
	// end inline asm
	setp.gt.s32 	%p13, %r201, 30;
	selp.b32 	%r227, 0, %r202, %p13;
	add.s32 	%r208, %r227, %r685;
	mov.b32 	%r209, 2;
	// begin inline asm
	shfl.sync.down.b32 %r207, %r208, %r209, %r225, %r226;
	// end inline asm
	setp.gt.s32 	%p14, %r201, 29;
	selp.b32 	%r228, 0, %r207, %p14;
	add.s32 	%r213, %r208, %r228;
	mov.b32 	%r214, 4;
	// begin inline asm
	shfl.sync.down.b32 %r212, %r213, %r214, %r225, %r226;
	// end inline asm
	setp.gt.s32 	%p15, %r201, 27;
	selp.b32 	%r229, 0, %r212, %p15;
	add.s32 	%r218, %r213, %r229;
	mov.b32 	%r219, 8;
	// begin inline asm
	shfl.sync.down.b32 %r217, %r218, %r219, %r225, %r226;
	// end inline asm
	setp.gt.s32 	%p16, %r201, 23;
	selp.b32 	%r230, 0, %r217, %p16;
	add.s32 	%r223, %r218, %r230;
	mov.b32 	%r224, 16;
	// begin inline asm
	shfl.sync.down.b32 %r222, %r223, %r224, %r225, %r226;
	// end inline asm
	setp.gt.s32 	%p17, %r201, 15;
	selp.b32 	%r231, 0, %r222, %p17;
	add.s32 	%r686, %r223, %r231;
	setp.ne.s32 	%p18, %r201, 0;
	@%p18 bra 	$L__BB3_70;
	shr.u32 	%r232, %r85, 3;
	and.b32  	%r233, %r232, 124;
	mov.u32 	%r234, _ZZN3cub18CUB_300001_SM_10006detail6reduce28DeviceReduceSingleTileKernelINS2_10policy_hubIijN4cuda3std3__44plusIiEEE10Policy1000EPiSC_iS9_iiNS7_10__identityEEEvT0_T1_T2_T3_T4_T6_E12temp_storage;
	add.s32 	%r235, %r234, %r233;
	st.shared.u32 	[%r235+8], %r686;
$L__BB3_70:
	bar.sync 	0;
	setp.ne.s32 	%p19, %r85, 0;
	@%p19 bra 	$L__BB3_72;
	ld.shared.u32 	%r236, [_ZZN3cub18CUB_300001_SM_10006detail6reduce28DeviceReduceSingleTileKernelINS2_10policy_hubIijN4cuda3std3__44plusIiEEE10Policy1000EPiSC_iS9_iiNS7_10__identityEEEvT0_T1_T2_T3_T4_T6_E12temp_storage+12];
	add.s32 	%r237, %r236, %r686;
	ld.shared.u32 	%r238, [_ZZN3cub18CUB_300001_SM_10006detail6reduce28DeviceReduceSingleTileKernelINS2_10policy_hubIijN4cuda3std3__44plusIiEEE10Policy1000EPiSC_iS9_iiNS7_10__identityEEEvT0_T1_T2_T3_T4_T6_E12temp_storage+16];
	add.s32 	%r239, %r237, %r238;
	ld.shared.u32 	%r240, [_ZZN3cub18CUB_300001_SM_10006detail6reduce28DeviceReduceSingleTileKernelINS2_10policy_hubIijN4cuda3std3__44plusIiEEE10Policy1000EPiSC_iS9_iiNS7_10__identityEEEvT0_T1_T2_T3_T4_T6_E12temp_storage+20];
	add.s32 	%r241, %r239, %r240;
	ld.shared.u32 	%r242, [_ZZN3cub18CUB_300001_SM_10006detail6reduce28DeviceReduceSingleTileKernelINS2_10policy_hubIijN4cuda3std3__44plusIiEEE10Policy1000EPiSC_iS9_iiNS7_10__identityEEEvT0_T1_T2_T3_T4_T6_E12temp_storage+24];
	add.s32 	%r243, %r241, %r242;
	ld.shared.u32 	%r244, [_ZZN3cub18CUB_300001_SM_10006detail6reduce28DeviceReduceSingleTileKernelINS2_10policy_hubIijN4cuda3std3__44plusIiEEE10Policy1000EPiSC_iS9_iiNS7_10__identityEEEvT0_T1_T2_T3_T4_T6_E12temp_storage+28];
	add.s32 	%r245, %r243, %r244;
	ld.shared.u32 	%r246, [_ZZN3cub18CUB_300001_SM_10006detail6reduce28DeviceReduceSingleTileKernelINS2_10policy_hubIijN4cuda3std3__44plusIiEEE10Policy1000EPiSC_iS9_iiNS7_10__identityEEEvT0_T1_T2_T3_T4_T6_E12temp_storage+32];
	add.s32 	%r247, %r245, %r246;
	ld.shared.u32 	%r248, [_ZZN3cub18CUB_300001_SM_10006detail6reduce28DeviceReduceSingleTileKernelINS2_10policy_hubIijN4cuda3std3__44plusIiEEE10Policy1000EPiSC_iS9_iiNS7_10__identityEEEvT0_T1_T2_T3_T4_T6_E12temp_storage+36];
	add.s32 	%r686, %r247, %r248;
$L__BB3_72:
	mov.u32 	%r631, %tid.x;
	setp.ne.s32 	%p95, %r631, 0;
	@%p95 bra 	$L__BB3_74;
	add.s32 	%r632, %r686, %r121;
	st.global.u32 	[%rd1], %r632;
$L__BB3_74:
	ret;

}
	// .globl	_ZN3cub18CUB_300001_SM_10006detail6reduce28DeviceReduceSingleTileKernelINS2_10policy_hubIiyN4cuda3std3__44plusIiEEE10Policy1000EN6thrust24THRUST_300001_SM_1000_NS20permutation_iteratorINSD_6detail15normal_iteratorINSD_10device_ptrIiEEEESJ_EEPiyS9_iiNS7_10__identityEEEvT0_T1_T2_T3_T4_T6_
.visible .entry _ZN3cub18CUB_300001_SM_10006detail6reduce28DeviceReduceSingleTileKernelINS2_10policy_hubIiyN4cuda3std3__44plusIiEEE10Policy1000EN6thrust24THRUST_300001_SM_1000_NS20permutation_iteratorINSD_6detail15normal_iteratorINSD_10device_ptrIiEEEESJ_EEPiyS9_iiNS7_10__identityEEEvT0_T1_T2_T3_T4_T6_(
	.param .align 8 .b8 _ZN3cub18CUB_300001_SM_10006detail6reduce28DeviceReduceSingleTileKernelINS2_10policy_hubIiyN4cuda3std3__44plusIiEEE10Policy1000EN6thrust24THRUST_300001_SM_1000_NS20permutation_iteratorINSD_6detail15normal_iteratorINSD_10device_ptrIiEEEESJ_EEPiyS9_iiNS7_10__identityEEEvT0_T1_T2_T3_T4_T6__param_0[16],
	.param .u64 .ptr .align 1 _ZN3cub18CUB_300001_SM_10006detail6reduce28DeviceReduceSingleTileKernelINS2_10policy_hubIiyN4cuda3std3__44plusIiEEE10Policy1000EN6thrust24THRUST_300001_SM_1000_NS20permutation_iteratorINSD_6detail15normal_iteratorINSD_10device_ptrIiEEEESJ_EEPiyS9_iiNS7_10__identityEEEvT0_T1_T2_T3_T4_T6__param_1,
	.param .u64 _ZN3cub18CUB_300001_SM_10006detail6reduce28DeviceReduceSingleTileKernelINS2_10policy_hubIiyN4cuda3std3__44plusIiEEE10Policy1000EN6thrust24THRUST_300001_SM_1000_NS20permutation_iteratorINSD_6detail15normal_iteratorINSD_10device_ptrIiEEEESJ_EEPiyS9_iiNS7_10__identityEEEvT0_T1_T2_T3_T4_T6__param_2,
	.param .align 1 .b8 _ZN3cub18CUB_300001_SM_10006detail6reduce28DeviceReduceSingleTileKernelINS2_10policy_hubIiyN4cuda3std3__44plusIiEEE10Policy1000EN6thrust24THRUST_300001_SM_1000_NS20permutation_iteratorINSD_6detail15normal_iteratorINSD_10device_ptrIiEEEESJ_EEPiyS9_iiNS7_10__identityEEEvT0_T1_T2_T3_T4_T6__param_3[1],
	.param .u32 _ZN3cub18CUB_300001_SM_10006detail6reduce28DeviceReduceSingleTileKernelINS2_10policy_hubIiyN4cuda3std3__44plusIiEEE10Policy1000EN6thrust24THRUST_300001_SM_1000_NS20permutation_iteratorINSD_6detail15normal_iteratorINSD_10device_ptrIiEEEESJ_EEPiyS9_iiNS7_10__identityEEEvT0_T1_T2_T3_T4_T6__param_4,
	.param .align 1 .b8 _ZN3cub18CUB_300001_SM_10006detail6reduce28DeviceReduceSingleTileKernelINS2_10policy_hubIiyN4cuda3std3__44plusIiEEE10Policy1000EN6thrust24THRUST_300001_SM_1000_NS20permutation_iteratorINSD_6detail15normal_iteratorINSD_10device_ptrIiEEEESJ_EEPiyS9_iiNS7_10__identityEEEvT0_T1_T2_T3_T4_T6__param_5[1]
)
.maxntid 256
.minnctapersm 1
{
	.reg .pred 	%p<59>;
	.reg .b32 	%r<562>;
	.reg .b64 	%rd<240>;
	// demoted variable
	.shared .align 4 .b8 _ZZN3cub18CUB_300001_SM_10006detail6reduce28DeviceReduceSingleTileKernelINS2_10policy_hubIiyN4cuda3std3__44plusIiEEE10Policy1000EN6thrust24THRUST_300001_SM_1000_NS20permutation_iteratorINSD_6detail15normal_iteratorINSD_10device_ptrIiEEEESJ_EEPiyS9_iiNS7_10__identityEEEvT0_T1_T2_T3_T4_T6_E12temp_storage[44];
	ld.param.u64 	%rd20, [_ZN3cub18CUB_300001_SM_10006detail6reduce28DeviceReduceSingleTileKernelINS2_10policy_hubIiyN4cuda3std3__44plusIiEEE10Policy1000EN6thrust24THRUST_300001_SM_1000_NS20permutation_iteratorINSD_6detail15normal_iteratorINSD_10device_ptrIiEEEESJ_EEPiyS9_iiNS7_10__identityEEEvT0_T1_T2_T3_T4_T6__param_0+8];
	ld.param.u64 	%rd19, [_ZN3cub18CUB_300001_SM_10006detail6reduce28DeviceReduceSingleTileKernelINS2_10policy_hubIiyN4cuda3std3__44plusIiEEE10Policy1000EN6thrust24THRUST_300001_SM_1000_NS20permutation_iteratorINSD_6detail15normal_iteratorINSD_10device_ptrIiEEEESJ_EEPiyS9_iiNS7_10__identityEEEvT0_T1_T2_T3_T4_T6__param_0];
	ld.param.u64 	%rd22, [_ZN3cub18CUB_300001_SM_10006detail6reduce28DeviceReduceSingleTileKernelINS2_10policy_hubIiyN4cuda3std3__44plusIiEEE10Policy1000EN6thrust24THRUST_300001_SM_1000_NS20permutation_iteratorINSD_6detail15normal_iteratorINSD_10device_ptrIiEEEESJ_EEPiyS9_iiNS7_10__identityEEEvT0_T1_T2_T3_T4_T6__param_1];
	ld.param.u64 	%rd21, [_ZN3cub18CUB_300001_SM_10006detail6reduce28DeviceReduceSingleTileKernelINS2_10policy_hubIiyN4cuda3std3__44plusIiEEE10Policy1000EN6thrust24THRUST_300001_SM_1000_NS20permutation_iteratorINSD_6detail15normal_iteratorINSD_10device_ptrIiEEEESJ_EEPiyS9_iiNS7_10__identityEEEvT0_T1_T2_T3_T4_T6__param_2];
	ld.param.u32 	%r81, [_ZN3cub18CUB_300001_SM_10006detail6reduce28DeviceReduceSingleTileKernelINS2_10policy_hubIiyN4cuda3std3__44plusIiEEE10Policy1000EN6thrust24THRUST_300001_SM_1000_NS20permutation_iteratorINSD_6detail15normal_iteratorINSD_10device_ptrIiEEEESJ_EEPiyS9_iiNS7_10__identityEEEvT0_T1_T2_T3_T4_T6__param_4];
	cvta.to.global.u64 	%rd1, %rd22;
	setp.ne.s64 	%p1, %rd21, 0;
	@%p1 bra 	$L__BB4_3;
	mov.u32 	%r525, %tid.x;
	setp.ne.s32 	%p58, %r525, 0;
	@%p58 bra 	$L__BB4_51;
	st.global.u32 	[%rd1], %r81;
	bra.uni 	$L__BB4_51;
$L__BB4_3:
	cvta.to.global.u64 	%rd2, %rd19;
	cvta.to.global.u64 	%rd3, %rd20;
	setp.gt.u64 	%p2, %rd21, 4095;
	@%p2 bra 	$L__BB4_28;
	cvt.u32.u64 	%r1, %rd21;
	mov.u32 	%r2, %tid.x;
	setp.ge.u32 	%p24, %r2, %r1;
	mov.b32 	%r543, 0;
	mov.u32 	%r532, %r2;
	@%p24 bra 	$L__BB4_6;
	mul.wide.u32 	%rd165, %r2, 4;
	add.s64 	%rd166, %rd2, %rd165;
	ld.global.u32 	%r321, [%rd166];
	mul.wide.s32 	%rd167, %r321, 4;
	add.s64 	%rd168, %rd3, %rd167;
	ld.global.u32 	%r543, [%rd168];
	add.s32 	%r532, %r2, 256;
$L__BB4_6:
	setp.ge.u32 	%p25, %r532, %r1;
	@%p25 bra 	$L__BB4_19;
	not.b32 	%r323, %r532;
	add.s32 	%r324, %r323, %r1;
	shr.u32 	%r325, %r324, 8;
	add.s32 	%r7, %r325, 1;
	and.b32  	%r8, %r7, 15;
	setp.lt.u32 	%p26, %r324, 3840;
	@%p26 bra 	$L__BB4_10;
	and.b32  	%r326, %r7, 33554416;
	neg.s32 	%r528, %r326;
	mul.wide.u32 	%rd169, %r532, 4;
	add.s64 	%rd170, %rd169, %rd2;
	add.s64 	%rd235, %rd170, 8192;
$L__BB4_9:
	.pragma "nounroll";
	ld.global.u32 	%r327, [%rd235+-8192];
	mul.wide.s32 	%rd171, %r327, 4;
	add.s64 	%rd172, %rd3, %rd171;
	ld.global.u32 	%r328, [%rd172];
	add.s32 	%r329, %r328, %r543;
	ld.global.u32 	%r330, [%rd235+-7168];
	mul.wide.s32 	%rd173, %r330, 4;
	add.s64 	%rd174, %rd3, %rd173;
	ld.global.u32 	%r331, [%rd174];
	add.s32 	%r332, %r331, %r329;
	ld.global.u32 	%r333, [%rd235+-6144];
	mul.wide.s32 	%rd175, %r333, 4;
	add.s64 	%rd176, %rd3, %rd175;
	ld.global.u32 	%r334, [%rd176];
	add.s32 	%r335, %r334, %r332;
	ld.global.u32 	%r336, [%rd235+-5120];
	mul.wide.s32 	%rd177, %r336, 4;
	add.s64 	%rd178, %rd3, %rd177;
	ld.global.u32 	%r337, [%rd178];
	add.s32 	%r338, %r337, %r335;
	ld.global.u32 	%r339, [%rd235+-4096];
	mul.wide.s32 	%rd179, %r339, 4;
	add.s64 	%rd180, %rd3, %rd179;
	ld.global.u32 	%r340, [%rd180];
	add.s32 	%r341, %r340, %r338;
	ld.global.u32 	%r342, [%rd235+-3072];
	mul.wide.s32 	%rd181, %r342, 4;
	add.s64 	%rd182, %rd3, %rd181;
	ld.global.u32 	%r343, [%rd182];
	add.s32 	%r344, %r343, %r341;
	ld.global.u32 	%r345, [%rd235+-2048];
	mul.wide.s32 	%rd183, %r345, 4;
	add.s64 	%rd184, %rd3, %rd183;
	ld.global.u32 	%r346, [%rd184];
	add.s32 	%r347, %r346, %r344;
	ld.global.u32 	%r348, [%rd235+-1024];
	mul.wide.s32 	%rd185, %r348, 4;
	add.s64 	%rd186, %rd3, %rd185;
	ld.global.u32 	%r349, [%rd186];
	add.s32 	%r350, %r349, %r347;
	ld.global.u32 	%r351, [%rd235];
	mul.wide.s32 	%rd187, %r351, 4;
	add.s64 	%rd188, %rd3, %rd187;
	ld.global.u32 	%r352, [%rd188];
	add.s32 	%r353, %r352, %r350;
	ld.global.u32 	%r354, [%rd235+1024];
	mul.wide.s32 	%rd189, %r354, 4;
	add.s64 	%rd190, %rd3, %rd189;
	ld.global.u32 	%r355, [%rd190];
	add.s32 	%r356, %r355, %r353;
	ld.global.u32 	%r357, [%rd235+2048];
	mul.wide.s32 	%rd191, %r357, 4;
	add.s64 	%rd192, %rd3, %rd191;
	ld.global.u32 	%r358, [%rd192];
	add.s32 	%r359, %r358, %r356;
	ld.global.u32 	%r360, [%rd235+3072];
	mul.wide.s32 	%rd193, %r360, 4;
	add.s64 	%rd194, %rd3, %rd193;
	ld.global.u32 	%r361, [%rd194];
	add.s32 	%r362, %r361, %r359;
	ld.global.u32 	%r363, [%rd235+4096];
	mul.wide.s32 	%rd195, %r363, 4;
	add.s64 	%rd196, %rd3, %rd195;
	ld.global.u32 	%r364, [%rd196];
	add.s32 	%r365, %r364, %r362;
	ld.global.u32 	%r366, [%rd235+5120];
	mul.wide.s32 	%rd197, %r366, 4;
	add.s64 	%rd198, %rd3, %rd197;
	ld.global.u32 	%r367, [%rd198];
	add.s32 	%r368, %r367, %r365;
	ld.global.u32 	%r369, [%rd235+6144];
	mul.wide.s32 	%rd199, %r369, 4;
	add.s64 	%rd200, %rd3, %rd199;
	ld.global.u32 	%r370, [%rd200];
	add.s32 	%r371, %r370, %r368;
	ld.global.u32 	%r372, [%rd235+7168];
	mul.wide.s32 	%rd201, %r372, 4;
	add.s64 	%rd202, %rd3, %rd201;
	ld.global.u32 	%r373, [%rd202];
	add.s32 	%r543, %r373, %r371;
	add.s32 	%r532, %r532, 4096;
	add.s32 	%r528, %r528, 16;
	add.s64 	%rd235, %rd235, 16384;
	setp.ne.s32 	%p27, %r528, 0;
	@%p27 bra 	$L__BB4_9;
$L__BB4_10:
	setp.eq.s32 	%p28, %r8, 0;
	@%p28 bra 	$L__BB4_19;
	and.b32  	%r19, %r7, 7;
	setp.lt.u32 	%p29, %r8, 8;
	@%p29 bra 	$L__BB4_13;
	mul.wide.s32 	%rd203, %r532, 4;
	add.s64 	%rd204, %rd2, %rd203;
	ld.global.u32 	%r375, [%rd204];
	mul.wide.s32 	%rd205, %r375, 4;
	add.s64 	%rd206, %rd3, %rd205;
	ld.global.u32 	%r376, [%rd206];
	add.s32 	%r377, %r376, %r543;
	ld.global.u32 	%r378, [%rd204+1024];
	mul.wide.s32 	%rd207, %r378, 4;
	add.s64 	%rd208, %rd3, %rd207;
	ld.global.u32 	%r379, [%rd208];
	add.s32 	%r380, %r379, %r377;
	ld.global.u32 	%r381, [%rd204+2048];
	mul.wide.s32 	%rd209, %r381, 4;
	add.s64 	%rd210, %rd3, %rd209;
	ld.global.u32 	%r382, [%rd210];
	add.s32 	%r383, %r382, %r380;
	ld.global.u32 	%r384, [%rd204+3072];
	mul.wide.s32 	%rd211, %r384, 4;
	add.s64 	%rd212, %rd3, %rd211;
	ld.global.u32 	%r385, [%rd212];
	add.s32 	%r386, %r385, %r383;
	ld.global.u32 	%r387, [%rd204+4096];
	mul.wide.s32 	%rd213, %r387, 4;
	add.s64 	%rd214, %rd3, %rd213;
	ld.global.u32 	%r388, [%rd214];
	add.s32 	%r389, %r388, %r386;
	ld.global.u32 	%r390, [%rd204+5120];
	mul.wide.s32 	%rd215, %r390, 4;
	add.s64 	%rd216, %rd3, %rd215;
	ld.global.u32 	%r391, [%rd216];
	add.s32 	%r392, %r391, %r389;
	ld.global.u32 	%r393, [%rd204+6144];
	mul.wide.s32 	%rd217, %r393, 4;
	add.s64 	%rd218, %rd3, %rd217;
	ld.global.u32 	%r394, [%rd218];
	add.s32 	%r395, %r394, %r392;
	ld.global.u32 	%r396, [%rd204+7168];
	mul.wide.s32 	%rd219, %r396, 4;
	add.s64 	%rd220, %rd3, %rd219;
	ld.global.u32 	%r397, [%rd220];
	add.s32 	%r543, %r397, %r395;
	add.s32 	%r532, %r532, 2048;
$L__BB4_13:
	setp.eq.s32 	%p30, %r19, 0;
	@%p30 bra 	$L__BB4_19;
	and.b32  	%r25, %r7, 3;
	setp.lt.u32 	%p31, %r19, 4;
	@%p31 bra 	$L__BB4_16;
	mul.wide.s32 	%rd221, %r532, 4;
	add.s64 	%rd222, %rd2, %rd221;
	ld.global.u32 	%r399, [%rd222];
	mul.wide.s32 	%rd223, %r399, 4;
	add.s64 	%rd224, %rd3, %rd223;
	ld.global.u32 	%r400, [%rd224];
	add.s32 	%r401, %r400, %r543;
	ld.global.u32 	%r402, [%rd222+1024];
	mul.wide.s32 	%rd225, %r402, 4;
	add.s64 	%rd226, %rd3, %rd225;
	ld.global.u32 	%r403, [%rd226];
	add.s32 	%r404, %r403, %r401;
	ld.global.u32 	%r405, [%rd222+2048];
	mul.wide.s32 	%rd227, %r405, 4;
	add.s64 	%rd228, %rd3, %rd227;
	ld.global.u32 	%r406, [%rd228];
	add.s32 	%r407, %r406, %r404;
	ld.global.u32 	%r408, [%rd222+3072];
	mul.wide.s32 	%rd229, %r408, 4;
	add.s64 	%rd230, %rd3, %rd229;
	ld.global.u32 	%r409, [%rd230];
	add.s32 	%r543, %r409, %r407;
	add.s32 	%r532, %r532, 1024;
$L__BB4_16:
	setp.eq.s32 	%p32, %r25, 0;
	@%p32 bra 	$L__BB4_19;
	neg.s32 	%r540, %r25;
$L__BB4_18:
	.pragma "nounroll";
	mul.wide.s32 	%rd231, %r532, 4;
	add.s64 	%rd232, %rd2, %rd231;
	ld.global.u32 	%r410, [%rd232];
	mul.wide.s32 	%rd233, %r410, 4;
	add.s64 	%rd234, %rd3, %rd233;
	ld.global.u32 	%r411, [%rd234];
	add.s32 	%r543, %r411, %r543;
	add.s32 	%r532, %r532, 256;
	add.s32 	%r540, %r540, 1;
	setp.ne.s32 	%p33, %r540, 0;
	@%p33 bra 	$L__BB4_18;
$L__BB4_19:
	setp.lt.u64 	%p34, %rd21, 256;
	@%p34 bra 	$L__BB4_24;
	// begin inline asm
	mov.u32 %r475, %laneid;
	// end inline asm
	mov.b32 	%r478, 1;
	mov.b32 	%r499, 31;
	mov.b32 	%r500, -1;
	// begin inline asm
	shfl.sync.down.b32 %r476, %r543, %r478, %r499, %r500;
	// end inline asm
	setp.gt.s32 	%p50, %r475, 30;
	selp.b32 	%r501, 0, %r476, %p50;
	add.s32 	%r482, %r501, %r543;
	mov.b32 	%r483, 2;
	// begin inline asm
	shfl.sync.down.b32 %r481, %r482, %r483, %r499, %r500;
	// end inline asm
	setp.gt.s32 	%p51, %r475, 29;
	selp.b32 	%r502, 0, %r481, %p51;
	add.s32 	%r487, %r482, %r502;
	mov.b32 	%r488, 4;
	// begin inline asm
	shfl.sync.down.b32 %r486, %r487, %r488, %r499, %r500;
	// end inline asm
	setp.gt.s32 	%p52, %r475, 27;
	selp.b32 	%r503, 0, %r486, %p52;
	add.s32 	%r492, %r487, %r503;
	mov.b32 	%r493, 8;
	// begin inline asm
	shfl.sync.down.b32 %r491, %r492, %r493, %r499, %r500;
	// end inline asm
	setp.gt.s32 	%p53, %r475, 23;
	selp.b32 	%r504, 0, %r491, %p53;
	add.s32 	%r497, %r492, %r504;
	mov.b32 	%r498, 16;
	// begin inline asm
	shfl.sync.down.b32 %r496, %r497, %r498, %r499, %r500;
	// end inline asm
	setp.gt.s32 	%p54, %r475, 15;
	selp.b32 	%r505, 0, %r496, %p54;
	add.s32 	%r561, %r497, %r505;
	setp.ne.s32 	%p55, %r475, 0;
	@%p55 bra 	$L__BB4_22;
	shr.u32 	%r506, %r2, 3;
	and.b32  	%r507, %r506, 124;
	mov.u32 	%r508, _ZZN3cub18CUB_300001_SM_10006detail6reduce28DeviceReduceSingleTileKernelINS2_10policy_hubIiyN4cuda3std3__44plusIiEEE10Policy1000EN6thrust24THRUST_300001_SM_1000_NS20permutation_iteratorINSD_6detail15normal_iteratorINSD_10device_ptrIiEEEESJ_EEPiyS9_iiNS7_10__identityEEEvT0_T1_T2_T3_T4_T6_E12temp_storage;
	add.s32 	%r509, %r508, %r507;
	st.shared.u32 	[%r509+8], %r561;
$L__BB4_22:
	bar.sync 	0;
	setp.ne.s32 	%p56, %r2, 0;
	@%p56 bra 	$L__BB4_49;
	ld.shared.u32 	%r510, [_ZZN3cub18CUB_300001_SM_10006detail6reduce28DeviceReduceSingleTileKernelINS2_10policy_hubIiyN4cuda3std3__44plusIiEEE10Policy1000EN6thrust24THRUST_300001_SM_1000_NS20permutation_iteratorINSD_6detail15normal_iteratorINSD_10device_ptrIiEEEESJ_EEPiyS9_iiNS7_10__identityEEEvT0_T1_T2_T3_T4_T6_E12temp_storage+12];
	add.s32 	%r511, %r510, %r561;
	ld.shared.u32 	%r512, [_ZZN3cub18CUB_300001_SM_10006detail6reduce28DeviceReduceSingleTileKernelINS2_10policy_hubIiyN4cuda3std3__44plusIiEEE10Policy1000EN6thrust24THRUST_300001_SM_1000_NS20permutation_iteratorINSD_6detail15normal_iteratorINSD_10device_ptrIiEEEESJ_EEPiyS9_iiNS7_10__identityEEEvT0_T1_T2_T3_T4_T6_E12temp_storage+16];
	add.s32 	%r513, %r511, %r512;
	ld.shared.u32 	%r514, [_ZZN3cub18CUB_300001_SM_10006detail6reduce28DeviceReduceSingleTileKernelINS2_10policy_hubIiyN4cuda3std3__44plusIiEEE10Policy1000EN6thrust24THRUST_300001_SM_1000_NS20permutation_iteratorINSD_6detail15normal_iteratorINSD_10device_ptrIiEEEESJ_EEPiyS9_iiNS7_10__identityEEEvT0_T1_T2_T3_T4_T6_E12temp_storage+20];
	add.s32 	%r515, %r513, %r514;
	ld.shared.u32 	%r516, [_ZZN3cub18CUB_300001_SM_10006detail6reduce28DeviceReduceSingleTileKernelINS2_10policy_hubIiyN4cuda3std3__44plusIiEEE10Policy1000EN6thrust24THRUST_300001_SM_1000_NS20permutation_iteratorINSD_6detail15normal_iteratorINSD_10device_ptrIiEEEESJ_EEPiyS9_iiNS7_10__identityEEEvT0_T1_T2_T3_T4_T6_E12temp_storage+24];
	add.s32 	%r517, %r515, %r516;
	ld.shared.u32 	%r518, [_ZZN3cub18CUB_300001_SM_10006detail6reduce28DeviceReduceSingleTileKernelINS2_10policy_hubIiyN4cuda3std3__44plusIiEEE10Policy1000EN6thrust24THRUST_300001_SM_1000_NS20permutation_iteratorINSD_6detail15normal_iteratorINSD_10device_ptrIiEEEESJ_EEPiyS9_iiNS7_10__identityEEEvT0_T1_T2_T3_T4_T6_E12temp_storage+28];
	add.s32 	%r519, %r517, %r518;
	ld.shared.u32 	%r520, [_ZZN3cub18CUB_300001_SM_10006detail6reduce28DeviceReduceSingleTileKernelINS2_10policy_hubIiyN4cuda3std3__44plusIiEEE10Policy1000EN6thrust24THRUST_300001_SM_1000_NS20permutation_iteratorINSD_6detail15normal_iteratorINSD_10device_ptrIiEEEESJ_EEPiyS9_iiNS7_10__identityEEEvT0_T1_T2_T3_T4_T6_E12temp_storage+32];
	add.s32 	%r521, %r519, %r520;
	ld.shared.u32 	%r522, [_ZZN3cub18CUB_300001_SM_10006detail6reduce28DeviceReduceSingleTileKernelINS2_10policy_hubIiyN4cuda3std3__44plusIiEEE10Policy1000EN6thrust24THRUST_300001_SM_1000_NS20permutation_iteratorINSD_6detail15normal_iteratorINSD_10device_ptrIiEEEESJ_EEPiyS9_iiNS7_10__identityEEEvT0_T1_T2_T3_T4_T6_E12temp_storage+36];
	add.s32 	%r561, %r521, %r522;
	bra.uni 	$L__BB4_49;
$L__BB4_24:
	// begin inline asm
	mov.u32 %r412, %laneid;
	// end inline asm
	and.b32  	%r438, %r2, 992;
	add.s32 	%r439, %r438, 32;
	setp.gt.u32 	%p35, %r439, %r1;
	not.b32 	%r440, %r438;
	add.s32 	%r441, %r1, %r440;
	selp.b32 	%r436, %r441, 31, %p35;
	mov.b32 	%r415, 1;
	mov.b32 	%r437, -1;
	// begin inline asm
	shfl.sync.down.b32 %r413, %r543, %r415, %r436, %r437;
	// end inline asm
	setp.lt.s32 	%p36, %r412, %r436;
	selp.b32 	%r442, %r413, 0, %p36;
	add.s32 	%r419, %r442, %r543;
	mov.b32 	%r420, 2;
	// begin inline asm
	shfl.sync.down.b32 %r418, %r419, %r420, %r436, %r437;
	// end inline asm
	add.s32 	%r443, %r412, 2;
	setp.gt.s32 	%p37, %r443, %r436;
	selp.b32 	%r444, 0, %r418, %p37;
	add.s32 	%r424, %r419, %r444;
	mov.b32 	%r425, 4;
	// begin inline asm
	shfl.sync.down.b32 %r423, %r424, %r425, %r436, %r437;
	// end inline asm
	add.s32 	%r445, %r412, 4;
	setp.gt.s32 	%p38, %r445, %r436;
	selp.b32 	%r446, 0, %r423, %p38;
	add.s32 	%r429, %r424, %r446;
	mov.b32 	%r430, 8;
	// begin inline asm
	shfl.sync.down.b32 %r428, %r429, %r430, %r436, %r437;
	// end inline asm
	add.s32 	%r447, %r412, 8;
	setp.gt.s32 	%p39, %r447, %r436;
	selp.b32 	%r448, 0, %r428, %p39;
	add.s32 	%r434, %r429, %r448;
	mov.b32 	%r435, 16;
	// begin inline asm
	shfl.sync.down.b32 %r433, %r434, %r435, %r436, %r437;
	// end inline asm
	add.s32 	%r449, %r412, 16;
	setp.gt.s32 	%p40, %r449, %r436;
	selp.b32 	%r450, 0, %r433, %p40;
	add.s32 	%r561, %r434, %r450;
	setp.ne.s32 	%p41, %r412, 0;
	@%p41 bra 	$L__BB4_26;
	shr.u32 	%r451, %r2, 3;
	and.b32  	%r452, %r451, 124;
	mov.u32 	%r453, _ZZN3cub18CUB_300001_SM_10006detail6reduce28DeviceReduceSingleTileKernelINS2_10policy_hubIiyN4cuda3std3__44plusIiEEE10Policy1000EN6thrust24THRUST_300001_SM_1000_NS20permutation_iteratorINSD_6detail15normal_iteratorINSD_10device_ptrIiEEEESJ_EEPiyS9_iiNS7_10__identityEEEvT0_T1_T2_T3_T4_T6_E12temp_storage;
	add.s32 	%r454, %r453, %r452;
	st.shared.u32 	[%r454+8], %r561;
$L__BB4_26:
	bar.sync 	0;
	setp.ne.s32 	%p42, %r2, 0;
	@%p42 bra 	$L__BB4_49;
	setp.gt.u64 	%p43, %rd21, 32;
	ld.shared.u32 	%r455, [_ZZN3cub18CUB_300001_SM_10006detail6reduce28DeviceReduceSingleTileKernelINS2_10policy_hubIiyN4cuda3std3__44plusIiEEE10Policy1000EN6thrust24THRUST_300001_SM_1000_NS20permutation_iteratorINSD_6detail15normal_iteratorINSD_10device_ptrIiEEEESJ_EEPiyS9_iiNS7_10__identityEEEvT0_T1_T2_T3_T4_T6_E12temp_storage+12];
	selp.b32 	%r456, %r455, 0, %p43;
	add.s32 	%r457, %r456, %r561;
	setp.gt.u64 	%p44, %rd21, 64;
	ld.shared.u32 	%r458, [_ZZN3cub18CUB_300001_SM_10006detail6reduce28DeviceReduceSingleTileKernelINS2_10policy_hubIiyN4cuda3std3__44plusIiEEE10Policy1000EN6thrust24THRUST_300001_SM_1000_NS20permutation_iteratorINSD_6detail15normal_iteratorINSD_10device_ptrIiEEEESJ_EEPiyS9_iiNS7_10__identityEEEvT0_T1_T2_T3_T4_T6_E12temp_storage+16];
	selp.b32 	%r459, %r458, 0, %p44;
	add.s32 	%r460, %r457, %r459;
	setp.gt.u64 	%p45, %rd21, 96;
	ld.shared.u32 	%r461, [_ZZN3cub18CUB_300001_SM_10006detail6reduce28DeviceReduceSingleTileKernelINS2_10policy_hubIiyN4cuda3std3__44plusIiEEE10Policy1000EN6thrust24THRUST_300001_SM_1000_NS20permutation_iteratorINSD_6detail15normal_iteratorINSD_10device_ptrIiEEEESJ_EEPiyS9_iiNS7_10__identityEEEvT0_T1_T2_T3_T4_T6_E12temp_storage+20];
	selp.b32 	%r462, %r461, 0, %p45;
	add.s32 	%r463, %r460, %r462;
	setp.gt.u64 	%p46, %rd21, 128;
	ld.shared.u32 	%r464, [_ZZN3cub18CUB_300001_SM_10006detail6reduce28DeviceReduceSingleTileKernelINS2_10policy_hubIiyN4cuda3std3__44plusIiEEE10Policy1000EN6thrust24THRUST_300001_SM_1000_NS20permutation_iteratorINSD_6detail15normal_iteratorINSD_10device_ptrIiEEEESJ_EEPiyS9_iiNS7_10__identityEEEvT0_T1_T2_T3_T4_T6_E12temp_storage+24];
	selp.b32 	%r465, %r464, 0, %p46;
	add.s32 	%r466, %r463, %r465;
	setp.gt.u64 	%p47, %rd21, 160;
	ld.shared.u32 	%r467, [_ZZN3cub18CUB_300001_SM_10006detail6reduce28DeviceReduceSingleTileKernelINS2_10policy_hubIiyN4cuda3std3__44plusIiEEE10Policy1000EN6thrust24THRUST_300001_SM_1000_NS20permutation_iteratorINSD_6detail15normal_iteratorINSD_10device_ptrIiEEEESJ_EEPiyS9_iiNS7_10__identityEEEvT0_T1_T2_T3_T4_T6_E12temp_storage+28];
	selp.b32 	%r468, %r467, 0, %p47;
	add.s32 	%r469, %r466, %r468;
	setp.gt.u64 	%p48, %rd21, 192;
	ld.shared.u32 	%r470, [_ZZN3cub18CUB_300001_SM_10006detail6reduce28DeviceReduceSingleTileKernelINS2_10policy_hubIiyN4cuda3std3__44plusIiEEE10Policy1000EN6thrust24THRUST_300001_SM_1000_NS20permutation_iteratorINSD_6detail15normal_iteratorINSD_10device_ptrIiEEEESJ_EEPiyS9_iiNS7_10__identityEEEvT0_T1_T2_T3_T4_T6_E12temp_storage+32];
	selp.b32 	%r471, %r470, 0, %p48;
	add.s32 	%r472, %r469, %r471;
	setp.gt.u64 	%p49, %rd21, 224;
	ld.shared.u32 	%r473, [_ZZN3cub18CUB_300001_SM_10006detail6reduce28DeviceReduceSingleTileKernelINS2_10policy_hubIiyN4cuda3std3__44plusIiEEE10Policy1000EN6thrust24THRUST_300001_SM_1000_NS20permutation_iteratorINSD_6detail15normal_iteratorINSD_10device_ptrIiEEEESJ_EEPiyS9_iiNS7_10__identityEEEvT0_T1_T2_T3_T4_T6_E12temp_storage+36];
	selp.b32 	%r474, %r473, 0, %p49;
	add.s32 	%r561, %r472, %r474;
	bra.uni 	$L__BB4_49;
$L__BB4_28:
	mov.u32 	%r43, %tid.x;
	cvt.u64.u32 	%rd7, %r43;
	mul.wide.u32 	%rd24, %r43, 4;
	add.s64 	%rd8, %rd2, %rd24;
	ld.global.u32 	%r82, [%rd8];
	mul.wide.s32 	%rd25, %r82, 4;
	add.s64 	%rd26, %rd3, %rd25;
	ld.global.u32 	%r83, [%rd26];
	ld.global.u32 	%r84, [%rd8+1024];
	mul.wide.s32 	%rd27, %r84, 4;
	add.s64 	%rd28, %rd3, %rd27;
	ld.global.u32 	%r85, [%rd28];
	ld.global.u32 	%r86, [%rd8+2048];
	mul.wide.s32 	%rd29, %r86, 4;
	add.s64 	%rd30, %rd3, %rd29;
	ld.global.u32 	%r87, [%rd30];
	ld.global.u32 	%r88, [%rd8+3072];
	mul.wide.s32 	%rd31, %r88, 4;
	add.s64 	%rd32, %rd3, %rd31;
	ld.global.u32 	%r89, [%rd32];
	ld.global.u32 	%r90, [%rd8+4096];
	mul.wide.s32 	%rd33, %r90, 4;
	add.s64 	%rd34, %rd3, %rd33;
	ld.global.u32 	%r91, [%rd34];
	ld.global.u32 	%r92, [%rd8+5120];
	mul.wide.s32 	%rd35, %r92, 4;
	add.s64 	%rd36, %rd3, %rd35;
	ld.global.u32 	%r93, [%rd36];
	ld.global.u32 	%r94, [%rd8+6144];
	mul.wide.s32 	%rd37, %r94, 4;
	add.s64 	%rd38, %rd3, %rd37;
	ld.global.u32 	%r95, [%rd38];
	ld.global.u32 	%r96, [%rd8+7168];
	mul.wide.s32 	%rd39, %r96, 4;
	add.s64 	%rd40, %rd3, %rd39;
	ld.global.u32 	%r97, [%rd40];
	ld.global.u32 	%r98, [%rd8+8192];
	mul.wide.s32 	%rd41, %r98, 4;
	add.s64 	%rd42, %rd3, %rd41;
	ld.global.u32 	%r99, [%rd42];
	ld.global.u32 	%r100, [%rd8+9216];
	mul.wide.s32 	%rd43, %r100, 4;
	add.s64 	%rd44, %rd3, %rd43;
	ld.global.u32 	%r101, [%rd44];
	ld.global.u32 	%r102, [%rd8+10240];
	mul.wide.s32 	%rd45, %r102, 4;
	add.s64 	%rd46, %rd3, %rd45;
	ld.global.u32 	%r103, [%rd46];
	ld.global.u32 	%r104, [%rd8+11264];
	mul.wide.s32 	%rd47, %r104, 4;
	add.s64 	%rd48, %rd3, %rd47;
	ld.global.u32 	%r105, [%rd48];
	ld.global.u32 	%r106, [%rd8+12288];
	mul.wide.s32 	%rd49, %r106, 4;
	add.s64 	%rd50, %rd3, %rd49;
	ld.global.u32 	%r107, [%rd50];
	ld.global.u32 	%r108, [%rd8+13312];
	mul.wide.s32 	%rd51, %r108, 4;
	add.s64 	%rd52, %rd3, %rd51;
	ld.global.u32 	%r109, [%rd52];
	ld.global.u32 	%r110, [%rd8+14336];
	mul.wide.s32 	%rd53, %r110, 4;
	add.s64 	%rd54, %rd3, %rd53;
	ld.global.u32 	%r111, [%rd54];
	ld.global.u32 	%r112, [%rd8+15360];
	mul.wide.s32 	%rd55, %r112, 4;
	add.s64 	%rd56, %rd3, %rd55;
	ld.global.u32 	%r113, [%rd56];
	add.s32 	%r114, %r85, %r83;
	add.s32 	%r115, %r87, %r114;
	add.s32 	%r116, %r89, %r115;
	add.s32 	%r117, %r91, %r116;
	add.s32 	%r118, %r93, %r117;
	add.s32 	%r119, %r95, %r118;
	add.s32 	%r120, %r97, %r119;
	add.s32 	%r121, %r99, %r120;
	add.s32 	%r122, %r101, %r121;
	add.s32 	%r123, %r103, %r122;
	add.s32 	%r124, %r105, %r123;
	add.s32 	%r125, %r107, %r124;
	add.s32 	%r126, %r109, %r125;
	add.s32 	%r127, %r111, %r126;
	add.s32 	%r560, %r113, %r127;
	add.s64 	%rd9, %rd21, -4096;
	setp.lt.u64 	%p3, %rd9, 4096;
	mov.b64 	%rd237, 4096;
	@%p3 bra 	$L__BB4_32;
	mov.b64 	%rd237, 4096;
$L__BB4_30:
	shl.b64 	%rd58, %rd237, 2;
	add.s64 	%rd59, %rd8, %rd58;
	ld.global.u32 	%r128, [%rd59];
	mul.wide.s32 	%rd60, %r128, 4;
	add.s64 	%rd61, %rd3, %rd60;
	ld.global.u32 	%r129, [%rd61];
	ld.global.u32 	%r130, [%rd59+1024];
	mul.wide.s32 	%rd62, %r130, 4;
	add.s64 	%rd63, %rd3, %rd62;
	ld.global.u32 	%r131, [%rd63];
	ld.global.u32 	%r132, [%rd59+2048];
	mul.wide.s32 	%rd64, %r132, 4;
	add.s64 	%rd65, %rd3, %rd64;
	ld.global.u32 	%r133, [%rd65];
	ld.global.u32 	%r134, [%rd59+3072];
	mul.wide.s32 	%rd66, %r134, 4;
	add.s64 	%rd67, %rd3, %rd66;
	ld.global.u32 	%r135, [%rd67];
	ld.global.u32 	%r136, [%rd59+4096];
	mul.wide.s32 	%rd68, %r136, 4;
	add.s64 	%rd69, %rd3, %rd68;
	ld.global.u32 	%r137, [%rd69];
	ld.global.u32 	%r138, [%rd59+5120];
	mul.wide.s32 	%rd70, %r138, 4;
	add.s64 	%rd71, %rd3, %rd70;
	ld.global.u32 	%r139, [%rd71];
	ld.global.u32 	%r140, [%rd59+6144];
	mul.wide.s32 	%rd72, %r140, 4;
	add.s64 	%rd73, %rd3, %rd72;
	ld.global.u32 	%r141, [%rd73];
	ld.global.u32 	%r142, [%rd59+7168];
	mul.wide.s32 	%rd74, %r142, 4;
	add.s64 	%rd75, %rd3, %rd74;
	ld.global.u32 	%r143, [%rd75];
	ld.global.u32 	%r144, [%rd59+8192];
	mul.wide.s32 	%rd76, %r144, 4;
	add.s64 	%rd77, %rd3, %rd76;
	ld.global.u32 	%r145, [%rd77];
	ld.global.u32 	%r146, [%rd59+9216];
	mul.wide.s32 	%rd78, %r146, 4;
	add.s64 	%rd79, %rd3, %rd78;
	ld.global.u32 	%r147, [%rd79];
	ld.global.u32 	%r148, [%rd59+10240];
	mul.wide.s32 	%rd80, %r148, 4;
	add.s64 	%rd81, %rd3, %rd80;
	ld.global.u32 	%r149, [%rd81];
	ld.global.u32 	%r150, [%rd59+11264];
	mul.wide.s32 	%rd82, %r150, 4;
	add.s64 	%rd83, %rd3, %rd82;
	ld.global.u32 	%r151, [%rd83];
	ld.global.u32 	%r152, [%rd59+12288];
	mul.wide.s32 	%rd84, %r152, 4;
	add.s64 	%rd85, %rd3, %rd84;
	ld.global.u32 	%r153, [%rd85];
	ld.global.u32 	%r154, [%rd59+13312];
	mul.wide.s32 	%rd86, %r154, 4;
	add.s64 	%rd87, %rd3, %rd86;
	ld.global.u32 	%r155, [%rd87];
	ld.global.u32 	%r156, [%rd59+14336];
	mul.wide.s32 	%rd88, %r156, 4;
	add.s64 	%rd89, %rd3, %rd88;
	ld.global.u32 	%r157, [%rd89];
	ld.global.u32 	%r158, [%rd59+15360];
	mul.wide.s32 	%rd90, %r158, 4;
	add.s64 	%rd91, %rd3, %rd90;
	ld.global.u32 	%r159, [%rd91];
	add.s32 	%r160, %r129, %r560;
	add.s32 	%r161, %r131, %r160;
	add.s32 	%r162, %r133, %r161;
	add.s32 	%r163, %r135, %r162;
	add.s32 	%r164, %r137, %r163;
	add.s32 	%r165, %r139, %r164;
	add.s32 	%r166, %r141, %r165;
	add.s32 	%r167, %r143, %r166;
	add.s32 	%r168, %r145, %r167;
	add.s32 	%r169, %r147, %r168;
	add.s32 	%r170, %r149, %r169;
	add.s32 	%r171, %r151, %r170;
	add.s32 	%r172, %r153, %r171;
	add.s32 	%r173, %r155, %r172;
	add.s32 	%r174, %r157, %r173;
	add.s32 	%r560, %r159, %r174;
	sub.s64 	%rd92, %rd21, %rd237;
	setp.lt.u64 	%p4, %rd92, 4096;
	@%p4 bra 	$L__BB4_45;
	add.s64 	%rd237, %rd237, 4096;
	setp.le.u64 	%p5, %rd237, %rd9;
	@%p5 bra 	$L__BB4_30;
$L__BB4_32:
	setp.le.u64 	%p6, %rd21, %rd237;
	cvt.u32.u64 	%r175, %rd237;
	cvt.u32.u64 	%r176, %rd21;
	sub.s32 	%r177, %r176, %r175;
	setp.ge.s32 	%p7, %r43, %r177;
	or.pred  	%p8, %p6, %p7;
	@%p8 bra 	$L__BB4_45;
	not.b32 	%r181, %r43;
	add.s32 	%r182, %r181, %r176;
	sub.s32 	%r184, %r182, %r175;
	shr.u32 	%r185, %r184, 8;
	add.s32 	%r48, %r185, 1;
	and.b32  	%r49, %r48, 15;
	setp.lt.u32 	%p9, %r184, 3840;
	mov.u32 	%r550, %r43;
	@%p9 bra 	$L__BB4_36;
	and.b32  	%r186, %r48, 33554416;
	neg.s32 	%r546, %r186;
	add.s64 	%rd93, %rd237, %rd7;
	shl.b64 	%rd94, %rd93, 2;
	add.s64 	%rd95, %rd94, %rd2;
	add.s64 	%rd238, %rd95, 8192;
	mov.u32 	%r550, %r43;
$L__BB4_35:
	.pragma "nounroll";
	ld.global.u32 	%r187, [%rd238+-8192];
	mul.wide.s32 	%rd96, %r187, 4;
	add.s64 	%rd97, %rd3, %rd96;
	ld.global.u32 	%r188, [%rd97];
	add.s32 	%r189, %r188, %r560;
	ld.global.u32 	%r190, [%rd238+-7168];
	mul.wide.s32 	%rd98, %r190, 4;
	add.s64 	%rd99, %rd3, %rd98;
	ld.global.u32 	%r191, [%rd99];
	add.s32 	%r192, %r191, %r189;
	ld.global.u32 	%r193, [%rd238+-6144];
	mul.wide.s32 	%rd100, %r193, 4;
	add.s64 	%rd101, %rd3, %rd100;
	ld.global.u32 	%r194, [%rd101];
	add.s32 	%r195, %r194, %r192;
	ld.global.u32 	%r196, [%rd238+-5120];
	mul.wide.s32 	%rd102, %r196, 4;
	add.s64 	%rd103, %rd3, %rd102;
	ld.global.u32 	%r197, [%rd103];
	add.s32 	%r198, %r197, %r195;
	ld.global.u32 	%r199, [%rd238+-4096];
	mul.wide.s32 	%rd104, %r199, 4;
	add.s64 	%rd105, %rd3, %rd104;
	ld.global.u32 	%r200, [%rd105];
	add.s32 	%r201, %r200, %r198;
	ld.global.u32 	%r202, [%rd238+-3072];
	mul.wide.s32 	%rd106, %r202, 4;
	add.s64 	%rd107, %rd3, %rd106;
	ld.global.u32 	%r203, [%rd107];
	add.s32 	%r204, %r203, %r201;
	ld.global.u32 	%r205, [%rd238+-2048];
	mul.wide.s32 	%rd108, %r205, 4;
	add.s64 	%rd109, %rd3, %rd108;
	ld.global.u32 	%r206, [%rd109];
	add.s32 	%r207, %r206, %r204;
	ld.global.u32 	%r208, [%rd238+-1024];
	mul.wide.s32 	%rd110, %r208, 4;
	add.s64 	%rd111, %rd3, %rd110;
	ld.global.u32 	%r209, [%rd111];
	add.s32 	%r210, %r209, %r207;
	ld.global.u32 	%r211, [%rd238];
	mul.wide.s32 	%rd112, %r211, 4;
	add.s64 	%rd113, %rd3, %rd112;
	ld.global.u32 	%r212, [%rd113];
	add.s32 	%r213, %r212, %r210;
	ld.global.u32 	%r214, [%rd238+1024];
	mul.wide.s32 	%rd114, %r214, 4;
	add.s64 	%rd115, %rd3, %rd114;
	ld.global.u32 	%r215, [%rd115];
	add.s32 	%r216, %r215, %r213;
	ld.global.u32 	%r217, [%rd238+2048];
	mul.wide.s32 	%rd116, %r217, 4;
	add.s64 	%rd117, %rd3, %rd116;
	ld.global.u32 	%r218, [%rd117];
	add.s32 	%r219, %r218, %r216;
	ld.global.u32 	%r220, [%rd238+3072];
	mul.wide.s32 	%rd118, %r220, 4;
	add.s64 	%rd119, %rd3, %rd118;
	ld.global.u32 	%r221, [%rd119];
	add.s32 	%r222, %r221, %r219;
	ld.global.u32 	%r223, [%rd238+4096];
	mul.wide.s32 	%rd120, %r223, 4;
	add.s64 	%rd121, %rd3, %rd120;
	ld.global.u32 	%r224, [%rd121];
	add.s32 	%r225, %r224, %r222;
	ld.global.u32 	%r226, [%rd238+5120];
	mul.wide.s32 	%rd122, %r226, 4;
	add.s64 	%rd123, %rd3, %rd122;
	ld.global.u32 	%r227, [%rd123];
	add.s32 	%r228, %r227, %r225;
	ld.global.u32 	%r229, [%rd238+6144];
	mul.wide.s32 	%rd124, %r229, 4;
	add.s64 	%rd125, %rd3, %rd124;
	ld.global.u32 	%r230, [%rd125];
	add.s32 	%r231, %r230, %r228;
	ld.global.u32 	%r232, [%rd238+7168];
	mul.wide.s32 	%rd126, %r232, 4;
	add.s64 	%rd127, %rd3, %rd126;
	ld.global.u32 	%r233, [%rd127];
	add.s32 	%r560, %r233, %r231;
	add.s32 	%r550, %r550, 4096;
	add.s32 	%r546, %r546, 16;
	add.s64 	%rd238, %rd238, 16384;
	setp.ne.s32 	%p10, %r546, 0;
	@%p10 bra 	$L__BB4_35;
$L__BB4_36:
	setp.eq.s32 	%p11, %r49, 0;
	@%p11 bra 	$L__BB4_45;
	and.b32  	%r60, %r48, 7;
	setp.lt.u32 	%p12, %r49, 8;
	@%p12 bra 	$L__BB4_39;
	cvt.u64.u32 	%rd128, %r550;
	add.s64 	%rd129, %rd237, %rd128;
	shl.b64 	%rd130, %rd129, 2;
	add.s64 	%rd131, %rd2, %rd130;
	ld.global.u32 	%r235, [%rd131];
	mul.wide.s32 	%rd132, %r235, 4;
	add.s64 	%rd133, %rd3, %rd132;
	ld.global.u32 	%r236, [%rd133];
	add.s32 	%r237, %r236, %r560;
	ld.global.u32 	%r238, [%rd131+1024];
	mul.wide.s32 	%rd134, %r238, 4;
	add.s64 	%rd135, %rd3, %rd134;
	ld.global.u32 	%r239, [%rd135];
	add.s32 	%r240, %r239, %r237;
	ld.global.u32 	%r241, [%rd131+2048];
	mul.wide.s32 	%rd136, %r241, 4;
	add.s64 	%rd137, %rd3, %rd136;
	ld.global.u32 	%r242, [%rd137];
	add.s32 	%r243, %r242, %r240;
	ld.global.u32 	%r244, [%rd131+3072];
	mul.wide.s32 	%rd138, %r244, 4;
	add.s64 	%rd139, %rd3, %rd138;
	ld.global.u32 	%r245, [%rd139];
	add.s32 	%r246, %r245, %r243;
	ld.global.u32 	%r247, [%rd131+4096];
	mul.wide.s32 	%rd140, %r247, 4;
	add.s64 	%rd141, %rd3, %rd140;
	ld.global.u32 	%r248, [%rd141];
	add.s32 	%r249, %r248, %r246;
	ld.global.u32 	%r250, [%rd131+5120];
	mul.wide.s32 	%rd142, %r250, 4;
	add.s64 	%rd143, %rd3, %rd142;
	ld.global.u32 	%r251, [%rd143];
	add.s32 	%r252, %r251, %r249;
	ld.global.u32 	%r253, [%rd131+6144];
	mul.wide.s32 	%rd144, %r253, 4;
	add.s64 	%rd145, %rd3, %rd144;
	ld.global.u32 	%r254, [%rd145];
	add.s32 	%r255, %r254, %r252;
	ld.global.u32 	%r256, [%rd131+7168];
	mul.wide.s32 	%rd146, %r256, 4;
	add.s64 	%rd147, %rd3, %rd146;
	ld.global.u32 	%r257, [%rd147];
	add.s32 	%r560, %r257, %r255;
	add.s32 	%r550, %r550, 2048;
$L__BB4_39:
	setp.eq.s32 	%p13, %r60, 0;
	@%p13 bra 	$L__BB4_45;
	and.b32  	%r66, %r48, 3;
	setp.lt.u32 	%p14, %r60, 4;
	@%p14 bra 	$L__BB4_42;
	cvt.u64.u32 	%rd148, %r550;
	add.s64 	%rd149, %rd237, %rd148;
	shl.b64 	%rd150, %rd149, 2;
	add.s64 	%rd151, %rd2, %rd150;
	ld.global.u32 	%r259, [%rd151];
	mul.wide.s32 	%rd152, %r259, 4;
	add.s64 	%rd153, %rd3, %rd152;
	ld.global.u32 	%r260, [%rd153];
	add.s32 	%r261, %r260, %r560;
	ld.global.u32 	%r262, [%rd151+1024];
	mul.wide.s32 	%rd154, %r262, 4;
	add.s64 	%rd155, %rd3, %rd154;
	ld.global.u32 	%r263, [%rd155];
	add.s32 	%r264, %r263, %r261;
	ld.global.u32 	%r265, [%rd151+2048];
	mul.wide.s32 	%rd156, %r265, 4;
	add.s64 	%rd157, %rd3, %rd156;
	ld.global.u32 	%r266, [%rd157];
	add.s32 	%r267, %r266, %r264;
	ld.global.u32 	%r268, [%rd151+3072];
	mul.wide.s32 	%rd158, %r268, 4;
	add.s64 	%rd159, %rd3, %rd158;
	ld.global.u32 	%r269, [%rd159];
	add.s32 	%r560, %r269, %r267;
	add.s32 	%r550, %r550, 1024;
$L__BB4_42:
	setp.eq.s32 	%p15, %r66, 0;
	@%p15 bra 	$L__BB4_45;
	cvt.u64.u32 	%rd160, %r550;
	add.s64 	%rd161, %rd237, %rd160;
	shl.b64 	%rd162, %rd161, 2;
	add.s64 	%rd239, %rd2, %rd162;
	neg.s32 	%r558, %r66;
$L__BB4_44:
	.pragma "nounroll";
	ld.global.u32 	%r270, [%rd239];
	mul.wide.s32 	%rd163, %r270, 4;
	add.s64 	%rd164, %rd3, %rd163;
	ld.global.u32 	%r271, [%rd164];
	add.s32 	%r560, %r271, %r560;
	add.s64 	%rd239, %rd239, 1024;
	add.s32 	%r558, %r558, 1;
	setp.ne.s32 	%p16, %r558, 0;
	@%p16 bra 	$L__BB4_44;
$L__BB4_45:
	// begin inline asm
	mov.u32 %r272, %laneid;
	// end inline asm
	mov.b32 	%r275, 1;
	mov.b32 	%r296, 31;
	mov.b32 	%r297, -1;
	// begin inline asm
	shfl.sync.down.b32 %r273, %r560, %r275, %r296, %r297;
	// end inline asm
	setp.gt.s32 	%p17, %r272, 30;
	selp.b32 	%r298, 0, %r273, %p17;
	add.s32 	%r279, %r298, %r560;
	mov.b32 	%r280, 2;
	// begin inline asm
	shfl.sync.down.b32 %r278, %r279, %r280, %r296, %r297;
	// end inline asm
	setp.gt.s32 	%p18, %r272, 29;
	selp.b32 	%r299, 0, %r278, %p18;
	add.s32 	%r284, %r279, %r299;
	mov.b32 	%r285, 4;
	// begin inline asm
	shfl.sync.down.b32 %r283, %r284, %r285, %r296, %r297;
	// end inline asm
	setp.gt.s32 	%p19, %r272, 27;
	selp.b32 	%r300, 0, %r283, %p19;
	add.s32 	%r289, %r284, %r300;
	mov.b32 	%r290, 8;
	// begin inline asm
	shfl.sync.down.b32 %r288, %r289, %r290, %r296, %r297;
	// end inline asm
	setp.gt.s32 	%p20, %r272, 23;
	selp.b32 	%r301, 0, %r288, %p20;
	add.s32 	%r294, %r289, %r301;
	mov.b32 	%r295, 16;
	// begin inline asm
	shfl.sync.down.b32 %r293, %r294, %r295, %r296, %r297;
	// end inline asm
	setp.gt.s32 	%p21, %r272, 15;
	selp.b32 	%r302, 0, %r293, %p21;
	add.s32 	%r561, %r294, %r302;
	setp.ne.s32 	%p22, %r272, 0;
	@%p22 bra 	$L__BB4_47;
	shr.u32 	%r303, %r43, 3;
	and.b32  	%r304, %r303, 124;
	mov.u32 	%r305, _ZZN3cub18CUB_300001_SM_10006detail6reduce28DeviceReduceSingleTileKernelINS2_10policy_hubIiyN4cuda3std3__44plusIiEEE10Policy1000EN6thrust24THRUST_300001_SM_1000_NS20permutation_iteratorINSD_6detail15normal_iteratorINSD_10device_ptrIiEEEESJ_EEPiyS9_iiNS7_10__identityEEEvT0_T1_T2_T3_T4_T6_E12temp_storage;
	add.s32 	%r306, %r305, %r304;
	st.shared.u32 	[%r306+8], %r561;
$L__BB4_47:
	bar.sync 	0;
	setp.ne.s32 	%p23, %r43, 0;
	@%p23 bra 	$L__BB4_49;
	ld.shared.u32 	%r307, [_ZZN3cub18CUB_300001_SM_10006detail6reduce28DeviceReduceSingleTileKernelINS2_10policy_hubIiyN4cuda3std3__44plusIiEEE10Policy1000EN6thrust24THRUST_300001_SM_1000_NS20permutation_iteratorINSD_6detail15normal_iteratorINSD_10device_ptrIiEEEESJ_EEPiyS9_iiNS7_10__identityEEEvT0_T1_T2_T3_T4_T6_E12temp_storage+12];
	add.s32 	%r308, %r307, %r561;
	ld.shared.u32 	%r309, [_ZZN3cub18CUB_300001_SM_10006detail6reduce28DeviceReduceSingleTileKernelINS2_10policy_hubIiyN4cuda3std3__44plusIiEEE10Policy1000EN6thrust24THRUST_300001_SM_1000_NS20permutation_iteratorINSD_6detail15normal_iteratorINSD_10device_ptrIiEEEESJ_EEPiyS9_iiNS7_10__identityEEEvT0_T1_T2_T3_T4_T6_E12temp_storage+16];
	add.s32 	%r310, %r308, %r309;
	ld.shared.u32 	%r311, [_ZZN3cub18CUB_300001_SM_10006detail6reduce28DeviceReduceSingleTileKernelINS2_10policy_hubIiyN4cuda3std3__44plusIiEEE10Policy1000EN6thrust24THRUST_300001_SM_1000_NS20permutation_iteratorINSD_6detail15normal_iteratorINSD_10device_ptrIiEEEESJ_EEPiyS9_iiNS7_10__identityEEEvT0_T1_T2_T3_T4_T6_E12temp_storage+20];
	add.s32 	%r312, %r310, %r311;
	ld.shared.u32 	%r313, [_ZZN3cub18CUB_300001_SM_10006detail6reduce28DeviceReduceSingleTileKernelINS2_10policy_hubIiyN4cuda3std3__44plusIiEEE10Policy1000EN6thrust24THRUST_300001_SM_1000_NS20permutation_iteratorINSD_6detail15normal_iteratorINSD_10device_ptrIiEEEESJ_EEPiyS9_iiNS7_10__identityEEEvT0_T1_T2_T3_T4_T6_E12temp_storage+24];
	add.s32 	%r314, %r312, %r313;
	ld.shared.u32 	%r315, [_ZZN3cub18CUB_300001_SM_10006detail6reduce28DeviceReduceSingleTileKernelINS2_10policy_hubIiyN4cuda3std3__44plusIiEEE10Policy1000EN6thrust24THRUST_300001_SM_1000_NS20permutation_iteratorINSD_6detail15normal_iteratorINSD_10device_ptrIiEEEESJ_EEPiyS9_iiNS7_10__identityEEEvT0_T1_T2_T3_T4_T6_E12temp_storage+28];
	add.s32 	%r316, %r314, %r315;
	ld.shared.u32 	%r317, [_ZZN3cub18CUB_300001_SM_10006detail6reduce28DeviceReduceSingleTileKernelINS2_10policy_hubIiyN4cuda3std3__44plusIiEEE10Policy1000EN6thrust24THRUST_300001_SM_1000_NS20permutation_iteratorINSD_6detail15normal_iteratorINSD_10device_ptrIiEEEESJ_EEPiyS9_iiNS7_10__identityEEEvT0_T1_T2_T3_T4_T6_E12temp_storage+32];
	add.s32 	%r318, %r316, %r317;
	ld.shared.u32 	%r319, [_ZZN3cub18CUB_300001_SM_10006detail6reduce28DeviceReduceSingleTileKernelINS2_10policy_hubIiyN4cuda3std3__44plusIiEEE10Policy1000EN6thrust24THRUST_300001_SM_1000_NS20permutation_iteratorINSD_6detail15normal_iteratorINSD_10device_ptrIiEEEESJ_EEPiyS9_iiNS7_10__identityEEEvT0_T1_T2_T3_T4_T6_E12temp_storage+36];
	add.s32 	%r561, %r318, %r319;
$L__BB4_49:
	mov.u32 	%r523, %tid.x;
	setp.ne.s32 	%p57, %r523, 0;
	@%p57 bra 	$L__BB4_51;
	add.s32 	%r524, %r561, %r81;
	st.global.u32 	[%rd1], %r524;
$L__BB4_51:
	ret;

}
	// .globl	_ZN3cub18CUB_300001_SM_10006detail6reduce18DeviceReduceKernelINS2_10policy_hubIiyN4cuda3std3__44plusIiEEE10Policy1000EN6thrust24THRUST_300001_SM_1000_NS20permutation_iteratorINSD_6detail15normal_iteratorINSD_10device_ptrIiEEEESJ_EEyS9_iNS7_10__identityEEEvT0_PT3_T1_NS0_13GridEvenShareISP_EET2_T4_
.visible .entry _ZN3cub18CUB_300001_SM_10006detail6reduce18DeviceReduceKernelINS2_10policy_hubIiyN4cuda3std3__44plusIiEEE10Policy1000EN6thrust24THRUST_300001_SM_1000_NS20permutation_iteratorINSD_6detail15normal_iteratorINSD_10device_ptrIiEEEESJ_EEyS9_iNS7_10__identityEEEvT0_PT3_T1_NS0_13GridEvenShareISP_EET2_T4_(
	.param .align 8 .b8 _ZN3cub18CUB_300001_SM_10006detail6reduce18DeviceReduceKernelINS2_10policy_hubIiyN4cuda3std3__44plusIiEEE10Policy1000EN6thrust24THRUST_300001_SM_1000_NS20permutation_iteratorINSD_6detail15normal_iteratorINSD_10device_ptrIiEEEESJ_EEyS9_iNS7_10__identityEEEvT0_PT3_T1_NS0_13GridEvenShareISP_EET2_T4__param_0[16],
	.param .u64 .ptr .align 1 _ZN3cub18CUB_300001_SM_10006detail6reduce18DeviceReduceKernelINS2_10policy_hubIiyN4cuda3std3__44plusIiEEE10Policy1000EN6thrust24THRUST_300001_SM_1000_NS20permutation_iteratorINSD_6detail15normal_iteratorINSD_10device_ptrIiEEEESJ_EEyS9_iNS7_10__identityEEEvT0_PT3_T1_NS0_13GridEvenShareISP_EET2_T4__param_1,
	.param .u64 _ZN3cub18CUB_300001_SM_10006detail6reduce18DeviceReduceKernelINS2_10policy_hubIiyN4cuda3std3__44plusIiEEE10Policy1000EN6thrust24THRUST_300001_SM_1000_NS20permutation_iteratorINSD_6detail15normal_iteratorINSD_10device_ptrIiEEEESJ_EEyS9_iNS7_10__identityEEEvT0_PT3_T1_NS0_13GridEvenShareISP_EET2_T4__param_2,
	.param .align 8 .b8 _ZN3cub18CUB_300001_SM_10006detail6reduce18DeviceReduceKernelINS2_10policy_hubIiyN4cuda3std3__44plusIiEEE10Policy1000EN6thrust24THRUST_300001_SM_1000_NS20permutation_iteratorINSD_6detail15normal_iteratorINSD_10device_ptrIiEEEESJ_EEyS9_iNS7_10__identityEEEvT0_PT3_T1_NS0_13GridEvenShareISP_EET2_T4__param_3[72],
	.param .align 1 .b8 _ZN3cub18CUB_300001_SM_10006detail6reduce18DeviceReduceKernelINS2_10policy_hubIiyN4cuda3std3__44plusIiEEE10Policy1000EN6thrust24THRUST_300001_SM_1000_NS20permutation_iteratorINSD_6detail15normal_iteratorINSD_10device_ptrIiEEEESJ_EEyS9_iNS7_10__identityEEEvT0_PT3_T1_NS0_13GridEvenShareISP_EET2_T4__param_4[1],
	.param .align 1 .b8 _ZN3cub18CUB_300001_SM_10006detail6reduce18DeviceReduceKernelINS2_10policy_hubIiyN4cuda3std3__44plusIiEEE10Policy1000EN6thrust24THRUST_300001_SM_1000_NS20permutation_iteratorINSD_6detail15normal_iteratorINSD_10device_ptrIiEEEESJ_EEyS9_iNS7_10__identityEEEvT0_PT3_T1_NS0_13GridEvenShareISP_EET2_T4__param_5[1]
)
.maxntid 256
{
	.reg .pred 	%p<57>;
	.reg .b16 	%rs<4>;
	.reg .b32 	%r<592>;
	.reg .b64 	%rd<258>;
	// demoted variable
	.shared .align 4 .b8 _ZZN3cub18CUB_300001_SM_10006detail6reduce18DeviceReduceKernelINS2_10policy_hubIiyN4cuda3std3__44plusIiEEE10Policy1000EN6thrust24THRUST_300001_SM_1000_NS20permutation_iteratorINSD_6detail15normal_iteratorINSD_10device_ptrIiEEEESJ_EEyS9_iNS7_10__identityEEEvT0_PT3_T1_NS0_13GridEvenShareISP_EET2_T4_E12temp_storage[44];
	ld.param.u64 	%rd1, [_ZN3cub18CUB_300001_SM_10006detail6reduce18DeviceReduceKernelINS2_10policy_hubIiyN4cuda3std3__44plusIiEEE10Policy1000EN6thrust24THRUST_300001_SM_1000_NS20permutation_iteratorINSD_6detail15normal_iteratorINSD_10device_ptrIiEEEESJ_EEyS9_iNS7_10__identityEEEvT0_PT3_T1_NS0_13GridEvenShareISP_EET2_T4__param_3+32];
	ld.param.u32 	%r1, [_ZN3cub18CUB_300001_SM_10006detail6reduce18DeviceReduceKernelINS2_10policy_hubIiyN4cuda3std3__44plusIiEEE10Policy1000EN6thrust24THRUST_300001_SM_1000_NS20permutation_iteratorINSD_6detail15normal_iteratorINSD_10device_ptrIiEEEESJ_EEyS9_iNS7_10__identityEEEvT0_PT3_T1_NS0_13GridEvenShareISP_EET2_T4__param_3+40];
	ld.param.u64 	%rd26, [_ZN3cub18CUB_300001_SM_10006detail6reduce18DeviceReduceKernelINS2_10policy_hubIiyN4cuda3std3__44plusIiEEE10Policy1000EN6thrust24THRUST_300001_SM_1000_NS20permutation_iteratorINSD_6detail15normal_iteratorINSD_10device_ptrIiEEEESJ_EEyS9_iNS7_10__identityEEEvT0_PT3_T1_NS0_13GridEvenShareISP_EET2_T4__param_0+8];
	ld.param.u64 	%rd27, [_ZN3cub18CUB_300001_SM_10006detail6reduce18DeviceReduceKernelINS2_10policy_hubIiyN4cuda3std3__44plusIiEEE10Policy1000EN6thrust24THRUST_300001_SM_1000_NS20permutation_iteratorINSD_6detail15normal_iteratorINSD_10device_ptrIiEEEESJ_EEyS9_iNS7_10__identityEEEvT0_PT3_T1_NS0_13GridEvenShareISP_EET2_T4__param_0];
	ld.param.u64 	%rd25, [_ZN3cub18CUB_300001_SM_10006detail6reduce18DeviceReduceKernelINS2_10policy_hubIiyN4cuda3std3__44plusIiEEE10Policy1000EN6thrust24THRUST_300001_SM_1000_NS20permutation_iteratorINSD_6detail15normal_iteratorINSD_10device_ptrIiEEEESJ_EEyS9_iNS7_10__identityEEEvT0_PT3_T1_NS0_13GridEvenShareISP_EET2_T4__param_1];
	cvta.to.global.u64 	%rd2, %rd27;
	cvta.to.global.u64 	%rd3, %rd26;
	mov.u32 	%r2, %ctaid.x;
	shl.b32 	%r88, %r1, 12;
	cvt.s64.s32 	%rd4, %r88;
	shl.b32 	%r89, %r2, 12;
	cvt.u64.u32 	%rd5, %r89;
	sub.s64 	%rd6, %rd1, %rd5;
	setp.gt.u64 	%p1, %rd6, 4095;
	@%p1 bra 	$L__BB5_25;
	cvt.u32.u64 	%r347, %rd5;
	cvt.u32.u64 	%r3, %rd1;
	sub.s32 	%r4, %r3, %r347;
	mov.u32 	%r5, %tid.x;
	setp.ge.s32 	%p23, %r5, %r4;
	mov.b32 	%r572, 0;
	mov.u32 	%r561, %r5;
	@%p23 bra 	$L__BB5_3;
	add.s32 	%r349, %r347, %r5;
	mul.wide.u32 	%rd172, %r349, 4;
	add.s64 	%rd173, %rd2, %rd172;
	ld.global.u32 	%r350, [%rd173];
	mul.wide.s32 	%rd174, %r350, 4;
	add.s64 	%rd175, %rd3, %rd174;
	ld.global.u32 	%r572, [%rd175];
	add.s32 	%r561, %r5, 256;
$L__BB5_3:
	setp.ge.s32 	%p24, %r561, %r4;
	@%p24 bra 	$L__BB5_16;
	not.b32 	%r353, %r561;
	add.s32 	%r354, %r353, %r3;
	sub.s32 	%r355, %r354, %r347;
	shr.u32 	%r356, %r355, 8;
	add.s32 	%r10, %r356, 1;
	and.b32  	%r11, %r10, 15;
	setp.lt.u32 	%p25, %r355, 3840;
	@%p25 bra 	$L__BB5_7;
	and.b32  	%r357, %r10, 33554416;
	neg.s32 	%r557, %r357;
	mul.wide.u32 	%rd176, %r2, 16384;
	mul.wide.u32 	%rd177, %r561, 4;
	or.b64  	%rd178, %rd176, %rd177;
	add.s64 	%rd179, %rd178, %rd2;
	add.s64 	%rd252, %rd179, 8192;
$L__BB5_6:
	.pragma "nounroll";
	ld.global.u32 	%r358, [%rd252+-8192];
	mul.wide.s32 	%rd180, %r358, 4;
	add.s64 	%rd181, %rd3, %rd180;
	ld.global.u32 	%r359, [%rd181];
	add.s32 	%r360, %r359, %r572;
	ld.global.u32 	%r361, [%rd252+-7168];
	mul.wide.s32 	%rd182, %r361, 4;
	add.s64 	%rd183, %rd3, %rd182;
	ld.global.u32 	%r362, [%rd183];
	add.s32 	%r363, %r362, %r360;
	ld.global.u32 	%r364, [%rd252+-6144];
	mul.wide.s32 	%rd184, %r364, 4;
	add.s64 	%rd185, %rd3, %rd184;
	ld.global.u32 	%r365, [%rd185];
	add.s32 	%r366, %r365, %r363;
	ld.global.u32 	%r367, [%rd252+-5120];
	mul.wide.s32 	%rd186, %r367, 4;
	add.s64 	%rd187, %rd3, %rd186;
	ld.global.u32 	%r368, [%rd187];
	add.s32 	%r369, %r368, %r366;
	ld.global.u32 	%r370, [%rd252+-4096];
	mul.wide.s32 	%rd188, %r370, 4;
	add.s64 	%rd189, %rd3, %rd188;
	ld.global.u32 	%r371, [%rd189];
	add.s32 	%r372, %r371, %r369;
	ld.global.u32 	%r373, [%rd252+-3072];
	mul.wide.s32 	%rd190, %r373, 4;
	add.s64 	%rd191, %rd3, %rd190;
	ld.global.u32 	%r374, [%rd191];
	add.s32 	%r375, %r374, %r372;
	ld.global.u32 	%r376, [%rd252+-2048];
	mul.wide.s32 	%rd192, %r376, 4;
	add.s64 	%rd193, %rd3, %rd192;
	ld.global.u32 	%r377, [%rd193];
	add.s32 	%r378, %r377, %r375;
	ld.global.u32 	%r379, [%rd252+-1024];
	mul.wide.s32 	%rd194, %r379, 4;
	add.s64 	%rd195, %rd3, %rd194;
	ld.global.u32 	%r380, [%rd195];
	add.s32 	%r381, %r380, %r378;
	ld.global.u32 	%r382, [%rd252];
	mul.wide.s32 	%rd196, %r382, 4;
	add.s64 	%rd197, %rd3, %rd196;
	ld.global.u32 	%r383, [%rd197];
	add.s32 	%r384, %r383, %r381;
	ld.global.u32 	%r385, [%rd252+1024];
	mul.wide.s32 	%rd198, %r385, 4;
	add.s64 	%rd199, %rd3, %rd198;
	ld.global.u32 	%r386, [%rd199];
	add.s32 	%r387, %r386, %r384;
	ld.global.u32 	%r388, [%rd252+2048];
	mul.wide.s32 	%rd200, %r388, 4;
	add.s64 	%rd201, %rd3, %rd200;
	ld.global.u32 	%r389, [%rd201];
	add.s32 	%r390, %r389, %r387;
	ld.global.u32 	%r391, [%rd252+3072];
	mul.wide.s32 	%rd202, %r391, 4;
	add.s64 	%rd203, %rd3, %rd202;
	ld.global.u32 	%r392, [%rd203];
	add.s32 	%r393, %r392, %r390;
	ld.global.u32 	%r394, [%rd252+4096];
	mul.wide.s32 	%rd204, %r394, 4;
	add.s64 	%rd205, %rd3, %rd204;
	ld.global.u32 	%r395, [%rd205];
	add.s32 	%r396, %r395, %r393;
	ld.global.u32 	%r397, [%rd252+5120];
	mul.wide.s32 	%rd206, %r397, 4;
	add.s64 	%rd207, %rd3, %rd206;
	ld.global.u32 	%r398, [%rd207];
	add.s32 	%r399, %r398, %r396;
	ld.global.u32 	%r400, [%rd252+6144];
	mul.wide.s32 	%rd208, %r400, 4;
	add.s64 	%rd209, %rd3, %rd208;
	ld.global.u32 	%r401, [%rd209];
	add.s32 	%r402, %r401, %r399;
	ld.global.u32 	%r403, [%rd252+7168];
	mul.wide.s32 	%rd210, %r403, 4;
	add.s64 	%rd211, %rd3, %rd210;
	ld.global.u32 	%r404, [%rd211];
	add.s32 	%r572, %r404, %r402;
	add.s32 	%r561, %r561, 4096;
	add.s32 	%r557, %r557, 16;
	add.s64 	%rd252, %rd252, 16384;
	setp.ne.s32 	%p26, %r557, 0;
	@%p26 bra 	$L__BB5_6;
$L__BB5_7:
	setp.eq.s32 	%p27, %r11, 0;
	@%p27 bra 	$L__BB5_16;
	and.b32  	%r22, %r10, 7;
	setp.lt.u32 	%p28, %r11, 8;
	@%p28 bra 	$L__BB5_10;
	cvt.s64.s32 	%rd212, %r561;
	add.s64 	%rd213, %rd212, %rd5;
	shl.b64 	%rd214, %rd213, 2;
	add.s64 	%rd215, %rd2, %rd214;
	ld.global.u32 	%r406, [%rd215];
	mul.wide.s32 	%rd216, %r406, 4;
	add.s64 	%rd217, %rd3, %rd216;
	ld.global.u32 	%r407, [%rd217];
	add.s32 	%r408, %r407, %r572;
	ld.global.u32 	%r409, [%rd215+1024];
	mul.wide.s32 	%rd218, %r409, 4;
	add.s64 	%rd219, %rd3, %rd218;
	ld.global.u32 	%r410, [%rd219];
	add.s32 	%r411, %r410, %r408;
	ld.global.u32 	%r412, [%rd215+2048];
	mul.wide.s32 	%rd220, %r412, 4;
	add.s64 	%rd221, %rd3, %rd220;
	ld.global.u32 	%r413, [%rd221];
	add.s32 	%r414, %r413, %r411;
	ld.global.u32 	%r415, [%rd215+3072];
	mul.wide.s32 	%rd222, %r415, 4;
	add.s64 	%rd223, %rd3, %rd222;
	ld.global.u32 	%r416, [%rd223];
	add.s32 	%r417, %r416, %r414;
	ld.global.u32 	%r418, [%rd215+4096];
	mul.wide.s32 	%rd224, %r418, 4;
	add.s64 	%rd225, %rd3, %rd224;
	ld.global.u32 	%r419, [%rd225];
	add.s32 	%r420, %r419, %r417;
	ld.global.u32 	%r421, [%rd215+5120];
	mul.wide.s32 	%rd226, %r421, 4;
	add.s64 	%rd227, %rd3, %rd226;
	ld.global.u32 	%r422, [%rd227];
	add.s32 	%r423, %r422, %r420;
	ld.global.u32 	%r424, [%rd215+6144];
	mul.wide.s32 	%rd228, %r424, 4;
	add.s64 	%rd229, %rd3, %rd228;
	ld.global.u32 	%r425, [%rd229];
	add.s32 	%r426, %r425, %r423;
	ld.global.u32 	%r427, [%rd215+7168];
	mul.wide.s32 	%rd230, %r427, 4;
	add.s64 	%rd231, %rd3, %rd230;
	ld.global.u32 	%r428, [%rd231];
	add.s32 	%r572, %r428, %r426;
	add.s32 	%r561, %r561, 2048;
$L__BB5_10:
	setp.eq.s32 	%p29, %r22, 0;
	@%p29 bra 	$L__BB5_16;
	and.b32  	%r28, %r10, 3;
	setp.lt.u32 	%p30, %r22, 4;
	@%p30 bra 	$L__BB5_13;
	cvt.s64.s32 	%rd232, %r561;
	add.s64 	%rd233, %rd232, %rd5;
	shl.b64 	%rd234, %rd233, 2;
	add.s64 	%rd235, %rd2, %rd234;
	ld.global.u32 	%r430, [%rd235];
	mul.wide.s32 	%rd236, %r430, 4;
	add.s64 	%rd237, %rd3, %rd236;
	ld.global.u32 	%r431, [%rd237];
	add.s32 	%r432, %r431, %r572;
	ld.global.u32 	%r433, [%rd235+1024];
	mul.wide.s32 	%rd238, %r433, 4;
	add.s64 	%rd239, %rd3, %rd238;
	ld.global.u32 	%r434, [%rd239];
	add.s32 	%r435, %r434, %r432;
	ld.global.u32 	%r436, [%rd235+2048];
	mul.wide.s32 	%rd240, %r436, 4;
	add.s64 	%rd241, %rd3, %rd240;
	ld.global.u32 	%r437, [%rd241];
	add.s32 	%r438, %r437, %r435;
	ld.global.u32 	%r439, [%rd235+3072];
	mul.wide.s32 	%rd242, %r439, 4;
	add.s64 	%rd243, %rd3, %rd242;
	ld.global.u32 	%r440, [%rd243];
	add.s32 	%r572, %r440, %r438;
	add.s32 	%r561, %r561, 1024;
$L__BB5_13:
	setp.eq.s32 	%p31, %r28, 0;
	@%p31 bra 	$L__BB5_16;
	mul.wide.u32 	%rd244, %r2, 16384;
	add.s64 	%rd10, %rd2, %rd244;
	neg.s32 	%r569, %r28;
$L__BB5_15:
	.pragma "nounroll";
	mul.wide.s32 	%rd245, %r561, 4;
	add.s64 	%rd246, %rd10, %rd245;
	ld.global.u32 	%r441, [%rd246];
	mul.wide.s32 	%rd247, %r441, 4;
	add.s64 	%rd248, %rd3, %rd247;
	ld.global.u32 	%r442, [%rd248];
	add.s32 	%r572, %r442, %r572;
	add.s32 	%r561, %r561, 256;
	add.s32 	%r569, %r569, 1;
	setp.ne.s32 	%p32, %r569, 0;
	@%p32 bra 	$L__BB5_15;
$L__BB5_16:
	setp.lt.s32 	%p33, %r4, 256;
	@%p33 bra 	$L__BB5_21;
	// begin inline asm
	mov.u32 %r506, %laneid;
	// end inline asm
	mov.b32 	%r509, 1;
	mov.b32 	%r530, 31;
	mov.b32 	%r531, -1;
	// begin inline asm
	shfl.sync.down.b32 %r507, %r572, %r509, %r530, %r531;
	// end inline asm
	setp.gt.s32 	%p49, %r506, 30;
	selp.b32 	%r532, 0, %r507, %p49;
	add.s32 	%r513, %r532, %r572;
	mov.b32 	%r514, 2;
	// begin inline asm
	shfl.sync.down.b32 %r512, %r513, %r514, %r530, %r531;
	// end inline asm
	setp.gt.s32 	%p50, %r506, 29;
	selp.b32 	%r533, 0, %r512, %p50;
	add.s32 	%r518, %r513, %r533;
	mov.b32 	%r519, 4;
	// begin inline asm
	shfl.sync.down.b32 %r517, %r518, %r519, %r530, %r531;
	// end inline asm
	setp.gt.s32 	%p51, %r506, 27;
	selp.b32 	%r534, 0, %r517, %p51;
	add.s32 	%r523, %r518, %r534;
	mov.b32 	%r524, 8;
	// begin inline asm
	shfl.sync.down.b32 %r522, %r523, %r524, %r530, %r531;
	// end inline asm
	setp.gt.s32 	%p52, %r506, 23;
	selp.b32 	%r535, 0, %r522, %p52;
	add.s32 	%r528, %r523, %r535;
	mov.b32 	%r529, 16;
	// begin inline asm
	shfl.sync.down.b32 %r527, %r528, %r529, %r530, %r531;
	// end inline asm
	setp.gt.s32 	%p53, %r506, 15;
	selp.b32 	%r536, 0, %r527, %p53;
	add.s32 	%r591, %r528, %r536;
	setp.ne.s32 	%p54, %r506, 0;
	@%p54 bra 	$L__BB5_19;
	shr.u32 	%r537, %r5, 3;
	and.b32  	%r538, %r537, 124;
	mov.u32 	%r539, _ZZN3cub18CUB_300001_SM_10006detail6reduce18DeviceReduceKernelINS2_10policy_hubIiyN4cuda3std3__44plusIiEEE10Policy1000EN6thrust24THRUST_300001_SM_1000_NS20permutation_iteratorINSD_6detail15normal_iteratorINSD_10device_ptrIiEEEESJ_EEyS9_iNS7_10__identityEEEvT0_PT3_T1_NS0_13GridEvenShareISP_EET2_T4_E12temp_storage;
	add.s32 	%r540, %r539, %r538;
	st.shared.u32 	[%r540+8], %r591;
$L__BB5_19:
	bar.sync 	0;
	setp.ne.s32 	%p55, %r5, 0;
	@%p55 bra 	$L__BB5_46;
	ld.shared.u32 	%r541, [_ZZN3cub18CUB_300001_SM_10006detail6reduce18DeviceReduceKernelINS2_10policy_hubIiyN4cuda3std3__44plusIiEEE10Policy1000EN6thrust24THRUST_300001_SM_1000_NS20permutation_iteratorINSD_6detail15normal_iteratorINSD_10device_ptrIiEEEESJ_EEyS9_iNS7_10__identityEEEvT0_PT3_T1_NS0_13GridEvenShareISP_EET2_T4_E12temp_storage+12];
	add.s32 	%r542, %r541, %r591;
	ld.shared.u32 	%r543, [_ZZN3cub18CUB_300001_SM_10006detail6reduce18DeviceReduceKernelINS2_10policy_hubIiyN4cuda3std3__44plusIiEEE10Policy1000EN6thrust24THRUST_300001_SM_1000_NS20permutation_iteratorINSD_6detail15normal_iteratorINSD_10device_ptrIiEEEESJ_EEyS9_iNS7_10__identityEEEvT0_PT3_T1_NS0_13GridEvenShareISP_EET2_T4_E12temp_storage+16];
	add.s32 	%r544, %r542, %r543;
	ld.shared.u32 	%r545, [_ZZN3cub18CUB_300001_SM_10006detail6reduce18DeviceReduceKernelINS2_10policy_hubIiyN4cuda3std3__44plusIiEEE10Policy1000EN6thrust24THRUST_300001_SM_1000_NS20permutation_iteratorINSD_6detail15normal_iteratorINSD_10device_ptrIiEEEESJ_EEyS9_iNS7_10__identityEEEvT0_PT3_T1_NS0_13GridEvenShareISP_EET2_T4_E12temp_storage+20];
	add.s32 	%r546, %r544, %r545;
	ld.shared.u32 	%r547, [_ZZN3cub18CUB_300001_SM_10006detail6reduce18DeviceReduceKernelINS2_10policy_hubIiyN4cuda3std3__44plusIiEEE10Policy1000EN6thrust24THRUST_300001_SM_1000_NS20permutation_iteratorINSD_6detail15normal_iteratorINSD_10device_ptrIiEEEESJ_EEyS9_iNS7_10__identityEEEvT0_PT3_T1_NS0_13GridEvenShareISP_EET2_T4_E12temp_storage+24];
	add.s32 	%r548, %r546, %r547;
	ld.shared.u32 	%r549, [_ZZN3cub18CUB_300001_SM_10006detail6reduce18DeviceReduceKernelINS2_10policy_hubIiyN4cuda3std3__44plusIiEEE10Policy1000EN6thrust24THRUST_300001_SM_1000_NS20permutation_iteratorINSD_6detail15normal_iteratorINSD_10device_ptrIiEEEESJ_EEyS9_iNS7_10__identityEEEvT0_PT3_T1_NS0_13GridEvenShareISP_EET2_T4_E12temp_storage+28];
	add.s32 	%r550, %r548, %r549;
	ld.shared.u32 	%r551, [_ZZN3cub18CUB_300001_SM_10006detail6reduce18DeviceReduceKernelINS2_10policy_hubIiyN4cuda3std3__44plusIiEEE10Policy1000EN6thrust24THRUST_300001_SM_1000_NS20permutation_iteratorINSD_6detail15normal_iteratorINSD_10device_ptrIiEEEESJ_EEyS9_iNS7_10__identityEEEvT0_PT3_T1_NS0_13GridEvenShareISP_EET2_T4_E12temp_storage+32];
	add.s32 	%r552, %r550, %r551;
	ld.shared.u32 	%r553, [_ZZN3cub18CUB_300001_SM_10006detail6reduce18DeviceReduceKernelINS2_10policy_hubIiyN4cuda3std3__44plusIiEEE10Policy1000EN6thrust24THRUST_300001_SM_1000_NS20permutation_iteratorINSD_6detail15normal_iteratorINSD_10device_ptrIiEEEESJ_EEyS9_iNS7_10__identityEEEvT0_PT3_T1_NS0_13GridEvenShareISP_EET2_T4_E12temp_storage+36];
	add.s32 	%r591, %r552, %r553;
	bra.uni 	$L__BB5_46;
$L__BB5_21:
	// begin inline asm
	mov.u32 %r443, %laneid;
	// end inline asm
	and.b32  	%r469, %r5, 992;
	add.s32 	%r470, %r469, 32;
	setp.gt.s32 	%p34, %r470, %r4;
	not.b32 	%r471, %r469;
	add.s32 	%r472, %r4, %r471;
	selp.b32 	%r467, %r472, 31, %p34;
	mov.b32 	%r446, 1;
	mov.b32 	%r468, -1;
	// begin inline asm
	shfl.sync.down.b32 %r444, %r572, %r446, %r467, %r468;
	// end inline asm
	setp.lt.s32 	%p35, %r443, %r467;
	selp.b32 	%r473, %r444, 0, %p35;
	add.s32 	%r450, %r473, %r572;
	mov.b32 	%r451, 2;
	// begin inline asm
	shfl.sync.down.b32 %r449, %r450, %r451, %r467, %r468;
	// end inline asm
	add.s32 	%r474, %r443, 2;
	setp.gt.s32 	%p36, %r474, %r467;
	selp.b32 	%r475, 0, %r449, %p36;
	add.s32 	%r455, %r450, %r475;
	mov.b32 	%r456, 4;
	// begin inline asm
	shfl.sync.down.b32 %r454, %r455, %r456, %r467, %r468;
	// end inline asm
	add.s32 	%r476, %r443, 4;
	setp.gt.s32 	%p37, %r476, %r467;
	selp.b32 	%r477, 0, %r454, %p37;
	add.s32 	%r460, %r455, %r477;
	mov.b32 	%r461, 8;
	// begin inline asm
	shfl.sync.down.b32 %r459, %r460, %r461, %r467, %r468;
	// end inline asm
	add.s32 	%r478, %r443, 8;
	setp.gt.s32 	%p38, %r478, %r467;
	selp.b32 	%r479, 0, %r459, %p38;
	add.s32 	%r465, %r460, %r479;
	mov.b32 	%r466, 16;
	// begin inline asm
	shfl.sync.down.b32 %r464, %r465, %r466, %r467, %r468;
	// end inline asm
	add.s32 	%r480, %r443, 16;
	setp.gt.s32 	%p39, %r480, %r467;
	selp.b32 	%r481, 0, %r464, %p39;
	add.s32 	%r591, %r465, %r481;
	setp.ne.s32 	%p40, %r443, 0;
	@%p40 bra 	$L__BB5_23;
	shr.u32 	%r482, %r5, 3;
	and.b32  	%r483, %r482, 124;
	mov.u32 	%r484, _ZZN3cub18CUB_300001_SM_10006detail6reduce18DeviceReduceKernelINS2_10policy_hubIiyN4cuda3std3__44plusIiEEE10Policy1000EN6thrust24THRUST_300001_SM_1000_NS20permutation_iteratorINSD_6detail15normal_iteratorINSD_10device_ptrIiEEEESJ_EEyS9_iNS7_10__identityEEEvT0_PT3_T1_NS0_13GridEvenShareISP_EET2_T4_E12temp_storage;
	add.s32 	%r485, %r484, %r483;
	st.shared.u32 	[%r485+8], %r591;
$L__BB5_23:
	bar.sync 	0;
	setp.ne.s32 	%p41, %r5, 0;
	@%p41 bra 	$L__BB5_46;
	setp.gt.s32 	%p42, %r4, 32;
	ld.shared.u32 	%r486, [_ZZN3cub18CUB_300001_SM_10006detail6reduce18DeviceReduceKernelINS2_10policy_hubIiyN4cuda3std3__44plusIiEEE10Policy1000EN6thrust24THRUST_300001_SM_1000_NS20permutation_iteratorINSD_6detail15normal_iteratorINSD_10device_ptrIiEEEESJ_EEyS9_iNS7_10__identityEEEvT0_PT3_T1_NS0_13GridEvenShareISP_EET2_T4_E12temp_storage+12];
	selp.b32 	%r487, %r486, 0, %p42;
	add.s32 	%r488, %r487, %r591;
	setp.gt.s32 	%p43, %r4, 64;
	ld.shared.u32 	%r489, [_ZZN3cub18CUB_300001_SM_10006detail6reduce18DeviceReduceKernelINS2_10policy_hubIiyN4cuda3std3__44plusIiEEE10Policy1000EN6thrust24THRUST_300001_SM_1000_NS20permutation_iteratorINSD_6detail15normal_iteratorINSD_10device_ptrIiEEEESJ_EEyS9_iNS7_10__identityEEEvT0_PT3_T1_NS0_13GridEvenShareISP_EET2_T4_E12temp_storage+16];
	selp.b32 	%r490, %r489, 0, %p43;
	add.s32 	%r491, %r488, %r490;
	setp.gt.s32 	%p44, %r4, 96;
	ld.shared.u32 	%r492, [_ZZN3cub18CUB_300001_SM_10006detail6reduce18DeviceReduceKernelINS2_10policy_hubIiyN4cuda3std3__44plusIiEEE10Policy1000EN6thrust24THRUST_300001_SM_1000_NS20permutation_iteratorINSD_6detail15normal_iteratorINSD_10device_ptrIiEEEESJ_EEyS9_iNS7_10__identityEEEvT0_PT3_T1_NS0_13GridEvenShareISP_EET2_T4_E12temp_storage+20];
	selp.b32 	%r493, %r492, 0, %p44;
	add.s32 	%r494, %r491, %r493;
	setp.gt.s32 	%p45, %r4, 128;
	ld.shared.u32 	%r495, [_ZZN3cub18CUB_300001_SM_10006detail6reduce18DeviceReduceKernelINS2_10policy_hubIiyN4cuda3std3__44plusIiEEE10Policy1000EN6thrust24THRUST_300001_SM_1000_NS20permutation_iteratorINSD_6detail15normal_iteratorINSD_10device_ptrIiEEEESJ_EEyS9_iNS7_10__identityEEEvT0_PT3_T1_NS0_13GridEvenShareISP_EET2_T4_E12temp_storage+24];
	selp.b32 	%r496, %r495, 0, %p45;
	add.s32 	%r497, %r494, %r496;
	setp.gt.s32 	%p46, %r4, 160;
	ld.shared.u32 	%r498, [_ZZN3cub18CUB_300001_SM_10006detail6reduce18DeviceReduceKernelINS2_10policy_hubIiyN4cuda3std3__44plusIiEEE10Policy1000EN6thrust24THRUST_300001_SM_1000_NS20permutation_iteratorINSD_6detail15normal_iteratorINSD_10device_ptrIiEEEESJ_EEyS9_iNS7_10__identityEEEvT0_PT3_T1_NS0_13GridEvenShareISP_EET2_T4_E12temp_storage+28];
	selp.b32 	%r499, %r498, 0, %p46;
	add.s32 	%r500, %r497, %r499;
	setp.gt.s32 	%p47, %r4, 192;
	ld.shared.u32 	%r501, [_ZZN3cub18CUB_300001_SM_10006detail6reduce18DeviceReduceKernelINS2_10policy_hubIiyN4cuda3std3__44plusIiEEE10Policy1000EN6thrust24THRUST_300001_SM_1000_NS20permutation_iteratorINSD_6detail15normal_iteratorINSD_10device_ptrIiEEEESJ_EEyS9_iNS7_10__identityEEEvT0_PT3_T1_NS0_13GridEvenShareISP_EET2_T4_E12temp_storage+32];
	selp.b32 	%r502, %r501, 0, %p47;
	add.s32 	%r503, %r500, %r502;
	setp.gt.s32 	%p48, %r4, 224;
	ld.shared.u32 	%r504, [_ZZN3cub18CUB_300001_SM_10006detail6reduce18DeviceReduceKernelINS2_10policy_hubIiyN4cuda3std3__44plusIiEEE10Policy1000EN6thrust24THRUST_300001_SM_1000_NS20permutation_iteratorINSD_6detail15normal_iteratorINSD_10device_ptrIiEEEESJ_EEyS9_iNS7_10__identityEEEvT0_PT3_T1_NS0_13GridEvenShareISP_EET2_T4_E12temp_storage+36];
	selp.b32 	%r505, %r504, 0, %p48;
	add.s32 	%r591, %r503, %r505;
	bra.uni 	$L__BB5_46;
$L__BB5_25:
	cvt.u32.u64 	%r90, %rd5;
	mov.u32 	%r46, %tid.x;
	add.s32 	%r91, %r46, %r90;
	mul.wide.u32 	%rd28, %r91, 4;
	add.s64 	%rd29, %rd2, %rd28;
	ld.global.u32 	%r92, [%rd29];
	mul.wide.s32 	%rd30, %r92, 4;
	add.s64 	%rd31, %rd3, %rd30;
	ld.global.u32 	%r93, [%rd31];
	ld.global.u32 	%r94, [%rd29+1024];
	mul.wide.s32 	%rd32, %r94, 4;
	add.s64 	%rd33, %rd3, %rd32;
	ld.global.u32 	%r95, [%rd33];
	ld.global.u32 	%r96, [%rd29+2048];
	mul.wide.s32 	%rd34, %r96, 4;
	add.s64 	%rd35, %rd3, %rd34;
	ld.global.u32 	%r97, [%rd35];
	ld.global.u32 	%r98, [%rd29+3072];
	mul.wide.s32 	%rd36, %r98, 4;
	add.s64 	%rd37, %rd3, %rd36;
	ld.global.u32 	%r99, [%rd37];
	ld.global.u32 	%r100, [%rd29+4096];
	mul.wide.s32 	%rd38, %r100, 4;
	add.s64 	%rd39, %rd3, %rd38;
	ld.global.u32 	%r101, [%rd39];
	ld.global.u32 	%r102, [%rd29+5120];
	mul.wide.s32 	%rd40, %r102, 4;
	add.s64 	%rd41, %rd3, %rd40;
	ld.global.u32 	%r103, [%rd41];
	ld.global.u32 	%r104, [%rd29+6144];
	mul.wide.s32 	%rd42, %r104, 4;
	add.s64 	%rd43, %rd3, %rd42;
	ld.global.u32 	%r105, [%rd43];
	ld.global.u32 	%r106, [%rd29+7168];
	mul.wide.s32 	%rd44, %r106, 4;
	add.s64 	%rd45, %rd3, %rd44;
	ld.global.u32 	%r107, [%rd45];
	ld.global.u32 	%r108, [%rd29+8192];
	mul.wide.s32 	%rd46, %r108, 4;
	add.s64 	%rd47, %rd3, %rd46;
	ld.global.u32 	%r109, [%rd47];
	ld.global.u32 	%r110, [%rd29+9216];
	mul.wide.s32 	%rd48, %r110, 4;
	add.s64 	%rd49, %rd3, %rd48;
	ld.global.u32 	%r111, [%rd49];
	ld.global.u32 	%r112, [%rd29+10240];
	mul.wide.s32 	%rd50, %r112, 4;
	add.s64 	%rd51, %rd3, %rd50;
	ld.global.u32 	%r113, [%rd51];
	ld.global.u32 	%r114, [%rd29+11264];
	mul.wide.s32 	%rd52, %r114, 4;
	add.s64 	%rd53, %rd3, %rd52;
	ld.global.u32 	%r115, [%rd53];
	ld.global.u32 	%r116, [%rd29+12288];
	mul.wide.s32 	%rd54, %r116, 4;
	add.s64 	%rd55, %rd3, %rd54;
	ld.global.u32 	%r117, [%rd55];
	ld.global.u32 	%r118, [%rd29+13312];
	mul.wide.s32 	%rd56, %r118, 4;
	add.s64 	%rd57, %rd3, %rd56;
	ld.global.u32 	%r119, [%rd57];
	ld.global.u32 	%r120, [%rd29+14336];
	mul.wide.s32 	%rd58, %r120, 4;
	add.s64 	%rd59, %rd3, %rd58;
	ld.global.u32 	%r121, [%rd59];
	ld.global.u32 	%r122, [%rd29+15360];
	mul.wide.s32 	%rd60, %r122, 4;
	add.s64 	%rd61, %rd3, %rd60;
	ld.global.u32 	%r123, [%rd61];
	add.s32 	%r124, %r95, %r93;
	add.s32 	%r125, %r97, %r124;
	add.s32 	%r126, %r99, %r125;
	add.s32 	%r127, %r101, %r126;
	add.s32 	%r128, %r103, %r127;
	add.s32 	%r129, %r105, %r128;
	add.s32 	%r130, %r107, %r129;
	add.s32 	%r131, %r109, %r130;
	add.s32 	%r132, %r111, %r131;
	add.s32 	%r133, %r113, %r132;
	add.s32 	%r134, %r115, %r133;
	add.s32 	%r135, %r117, %r134;
	add.s32 	%r136, %r119, %r135;
	add.s32 	%r137, %r121, %r136;
	add.s32 	%r590, %r123, %r137;
	setp.lt.u64 	%p2, %rd6, %rd4;
	@%p2 bra 	$L__BB5_42;
	cvt.u32.u64 	%r139, %rd4;
	cvt.u64.u32 	%rd11, %r46;
	add.s64 	%rd254, %rd5, %rd4;
	cvt.u32.u64 	%r48, %rd1;
	not.b32 	%r141, %r46;
	add.s32 	%r142, %r141, %r48;
	sub.s32 	%r143, %r142, %r139;
	sub.s32 	%r573, %r143, %r90;
	add.s64 	%rd62, %rd254, %rd11;
	shl.b64 	%rd63, %rd62, 2;
	add.s64 	%rd64, %rd63, %rd2;
	add.s64 	%rd253, %rd64, 8192;
	mov.b32 	%r574, 0;
	mov.u64 	%rd255, %rd5;
$L__BB5_27:
	add.s64 	%rd255, %rd255, %rd4;
	add.s64 	%rd65, %rd1, -4096;
	setp.gt.u64 	%p3, %rd255, %rd65;
	@%p3 bra 	$L__BB5_29;
	cvt.u32.u64 	%r144, %rd4;
	add.s64 	%rd66, %rd255, %rd11;
	shl.b64 	%rd67, %rd66, 2;
	add.s64 	%rd68, %rd2, %rd67;
	ld.global.u32 	%r145, [%rd68];
	mul.wide.s32 	%rd69, %r145, 4;
	add.s64 	%rd70, %rd3, %rd69;
	ld.global.u32 	%r146, [%rd70];
	ld.global.u32 	%r147, [%rd68+1024];
	mul.wide.s32 	%rd71, %r147, 4;
	add.s64 	%rd72, %rd3, %rd71;
	ld.global.u32 	%r148, [%rd72];
	ld.global.u32 	%r149, [%rd68+2048];
	mul.wide.s32 	%rd73, %r149, 4;
	add.s64 	%rd74, %rd3, %rd73;
	ld.global.u32 	%r150, [%rd74];
	ld.global.u32 	%r151, [%rd68+3072];
	mul.wide.s32 	%rd75, %r151, 4;
	add.s64 	%rd76, %rd3, %rd75;
	ld.global.u32 	%r152, [%rd76];
	ld.global.u32 	%r153, [%rd68+4096];
	mul.wide.s32 	%rd77, %r153, 4;
	add.s64 	%rd78, %rd3, %rd77;
	ld.global.u32 	%r154, [%rd78];
	ld.global.u32 	%r155, [%rd68+5120];
	mul.wide.s32 	%rd79, %r155, 4;
	add.s64 	%rd80, %rd3, %rd79;
	ld.global.u32 	%r156, [%rd80];
	ld.global.u32 	%r157, [%rd68+6144];
	mul.wide.s32 	%rd81, %r157, 4;
	add.s64 	%rd82, %rd3, %rd81;
	ld.global.u32 	%r158, [%rd82];
	ld.global.u32 	%r159, [%rd68+7168];
	mul.wide.s32 	%rd83, %r159, 4;
	add.s64 	%rd84, %rd3, %rd83;
	ld.global.u32 	%r160, [%rd84];
	ld.global.u32 	%r161, [%rd68+8192];
	mul.wide.s32 	%rd85, %r161, 4;
	add.s64 	%rd86, %rd3, %rd85;
	ld.global.u32 	%r162, [%rd86];
	ld.global.u32 	%r163, [%rd68+9216];
	mul.wide.s32 	%rd87, %r163, 4;
	add.s64 	%rd88, %rd3, %rd87;
	ld.global.u32 	%r164, [%rd88];
	ld.global.u32 	%r165, [%rd68+10240];
	mul.wide.s32 	%rd89, %r165, 4;
	add.s64 	%rd90, %rd3, %rd89;
	ld.global.u32 	%r166, [%rd90];
	ld.global.u32 	%r167, [%rd68+11264];
	mul.wide.s32 	%rd91, %r167, 4;
	add.s64 	%rd92, %rd3, %rd91;
	ld.global.u32 	%r168, [%rd92];
	ld.global.u32 	%r169, [%rd68+12288];
	mul.wide.s32 	%rd93, %r169, 4;
	add.s64 	%rd94, %rd3, %rd93;
	ld.global.u32 	%r170, [%rd94];
	ld.global.u32 	%r171, [%rd68+13312];
	mul.wide.s32 	%rd95, %r171, 4;
	add.s64 	%rd96, %rd3, %rd95;
	ld.global.u32 	%r172, [%rd96];
	ld.global.u32 	%r173, [%rd68+14336];
	mul.wide.s32 	%rd97, %r173, 4;
	add.s64 	%rd98, %rd3, %rd97;
	ld.global.u32 	%r174, [%rd98];
	ld.global.u32 	%r175, [%rd68+15360];
	mul.wide.s32 	%rd99, %r175, 4;
	add.s64 	%rd100, %rd3, %rd99;
	ld.global.u32 	%r176, [%rd100];
	add.s32 	%r177, %r146, %r590;
	add.s32 	%r178, %r148, %r177;
	add.s32 	%r179, %r150, %r178;
	add.s32 	%r180, %r152, %r179;
	add.s32 	%r181, %r154, %r180;
	add.s32 	%r182, %r156, %r181;
	add.s32 	%r183, %r158, %r182;
	add.s32 	%r184, %r160, %r183;
	add.s32 	%r185, %r162, %r184;
	add.s32 	%r186, %r164, %r185;
	add.s32 	%r187, %r166, %r186;
	add.s32 	%r188, %r168, %r187;
	add.s32 	%r189, %r170, %r188;
	add.s32 	%r190, %r172, %r189;
	add.s32 	%r191, %r174, %r190;
	add.s32 	%r590, %r176, %r191;
	sub.s64 	%rd101, %rd1, %rd255;
	setp.lt.u64 	%p4, %rd101, %rd4;
	add.s32 	%r574, %r574, 1;
	add.s64 	%rd254, %rd254, %rd4;
	sub.s32 	%r573, %r573, %r144;
	shl.b64 	%rd102, %rd4, 2;
	add.s64 	%rd253, %rd253, %rd102;
	@%p4 bra 	$L__BB5_42;
	bra.uni 	$L__BB5_27;
$L__BB5_29:
	setp.le.u64 	%p5, %rd1, %rd255;
	cvt.u32.u64 	%r192, %rd255;
	cvt.u32.u64 	%r193, %rd1;
	sub.s32 	%r194, %r193, %r192;
	setp.ge.s32 	%p6, %r46, %r194;
	or.pred  	%p7, %p5, %p6;
	@%p7 bra 	$L__BB5_42;
	cvt.u32.u64 	%r197, %rd4;
	cvt.u32.u64 	%r198, %rd5;
	not.b32 	%r199, %r46;
	add.s32 	%r200, %r199, %r48;
	add.s32 	%r201, %r197, %r198;
	sub.s32 	%r202, %r200, %r201;
	mul.lo.s32 	%r203, %r1, %r574;
	shl.b32 	%r204, %r203, 12;
	sub.s32 	%r205, %r202, %r204;
	shr.u32 	%r206, %r205, 8;
	add.s32 	%r56, %r206, 1;
	and.b32  	%r57, %r56, 15;
	setp.lt.u32 	%p8, %r205, 3840;
	mov.u32 	%r580, %r46;
	@%p8 bra 	$L__BB5_33;
	shr.u32 	%r207, %r573, 8;
	add.s32 	%r208, %r207, 1;
	and.b32  	%r209, %r208, 33554416;
	neg.s32 	%r576, %r209;
	mov.u32 	%r580, %r46;
$L__BB5_32:
	.pragma "nounroll";
	ld.global.u32 	%r210, [%rd253+-8192];
	mul.wide.s32 	%rd103, %r210, 4;
	add.s64 	%rd104, %rd3, %rd103;
	ld.global.u32 	%r211, [%rd104];
	add.s32 	%r212, %r211, %r590;
	ld.global.u32 	%r213, [%rd253+-7168];
	mul.wide.s32 	%rd105, %r213, 4;
	add.s64 	%rd106, %rd3, %rd105;
	ld.global.u32 	%r214, [%rd106];
	add.s32 	%r215, %r214, %r212;
	ld.global.u32 	%r216, [%rd253+-6144];
	mul.wide.s32 	%rd107, %r216, 4;
	add.s64 	%rd108, %rd3, %rd107;
	ld.global.u32 	%r217, [%rd108];
	add.s32 	%r218, %r217, %r215;
	ld.global.u32 	%r219, [%rd253+-5120];
	mul.wide.s32 	%rd109, %r219, 4;
	add.s64 	%rd110, %rd3, %rd109;
	ld.global.u32 	%r220, [%rd110];
	add.s32 	%r221, %r220, %r218;
	ld.global.u32 	%r222, [%rd253+-4096];
	mul.wide.s32 	%rd111, %r222, 4;
	add.s64 	%rd112, %rd3, %rd111;
	ld.global.u32 	%r223, [%rd112];
	add.s32 	%r224, %r223, %r221;
	ld.global.u32 	%r225, [%rd253+-3072];
	mul.wide.s32 	%rd113, %r225, 4;
	add.s64 	%rd114, %rd3, %rd113;
	ld.global.u32 	%r226, [%rd114];
	add.s32 	%r227, %r226, %r224;
	ld.global.u32 	%r228, [%rd253+-2048];
	mul.wide.s32 	%rd115, %r228, 4;
	add.s64 	%rd116, %rd3, %rd115;
	ld.global.u32 	%r229, [%rd116];
	add.s32 	%r230, %r229, %r227;
	ld.global.u32 	%r231, [%rd253+-1024];
	mul.wide.s32 	%rd117, %r231, 4;
	add.s64 	%rd118, %rd3, %rd117;
	ld.global.u32 	%r232, [%rd118];
	add.s32 	%r233, %r232, %r230;
	ld.global.u32 	%r234, [%rd253];
	mul.wide.s32 	%rd119, %r234, 4;
	add.s64 	%rd120, %rd3, %rd119;
	ld.global.u32 	%r235, [%rd120];
	add.s32 	%r236, %r235, %r233;
	ld.global.u32 	%r237, [%rd253+1024];
	mul.wide.s32 	%rd121, %r237, 4;
	add.s64 	%rd122, %rd3, %rd121;
	ld.global.u32 	%r238, [%rd122];
	add.s32 	%r239, %r238, %r236;
	ld.global.u32 	%r240, [%rd253+2048];
	mul.wide.s32 	%rd123, %r240, 4;
	add.s64 	%rd124, %rd3, %rd123;
	ld.global.u32 	%r241, [%rd124];
	add.s32 	%r242, %r241, %r239;
	ld.global.u32 	%r243, [%rd253+3072];
	mul.wide.s32 	%rd125, %r243, 4;
	add.s64 	%rd126, %rd3, %rd125;
	ld.global.u32 	%r244, [%rd126];
	add.s32 	%r245, %r244, %r242;
	ld.global.u32 	%r246, [%rd253+4096];
	mul.wide.s32 	%rd127, %r246, 4;
	add.s64 	%rd128, %rd3, %rd127;
	ld.global.u32 	%r247, [%rd128];
	add.s32 	%r248, %r247, %r245;
	ld.global.u32 	%r249, [%rd253+5120];
	mul.wide.s32 	%rd129, %r249, 4;
	add.s64 	%rd130, %rd3, %rd129;
	ld.global.u32 	%r250, [%rd130];
	add.s32 	%r251, %r250, %r248;
	ld.global.u32 	%r252, [%rd253+6144];
	mul.wide.s32 	%rd131, %r252, 4;
	add.s64 	%rd132, %rd3, %rd131;
	ld.global.u32 	%r253, [%rd132];
	add.s32 	%r254, %r253, %r251;
	ld.global.u32 	%r255, [%rd253+7168];
	mul.wide.s32 	%rd133, %r255, 4;
	add.s64 	%rd134, %rd3, %rd133;
	ld.global.u32 	%r256, [%rd134];
	add.s32 	%r590, %r256, %r254;
	add.s32 	%r580, %r580, 4096;
	add.s32 	%r576, %r576, 16;
	add.s64 	%rd253, %rd253, 16384;
	setp.ne.s32 	%p9, %r576, 0;
	@%p9 bra 	$L__BB5_32;
$L__BB5_33:
	setp.eq.s32 	%p10, %r57, 0;
	@%p10 bra 	$L__BB5_42;
	and.b32  	%r68, %r56, 7;
	setp.lt.u32 	%p11, %r57, 8;
	@%p11 bra 	$L__BB5_36;
	cvt.u64.u32 	%rd135, %r580;
	add.s64 	%rd136, %rd255, %rd135;
	shl.b64 	%rd137, %rd136, 2;
	add.s64 	%rd138, %rd2, %rd137;
	ld.global.u32 	%r258, [%rd138];
	mul.wide.s32 	%rd139, %r258, 4;
	add.s64 	%rd140, %rd3, %rd139;
	ld.global.u32 	%r259, [%rd140];
	add.s32 	%r260, %r259, %r590;
	ld.global.u32 	%r261, [%rd138+1024];
	mul.wide.s32 	%rd141, %r261, 4;
	add.s64 	%rd142, %rd3, %rd141;
	ld.global.u32 	%r262, [%rd142];
	add.s32 	%r263, %r262, %r260;
	ld.global.u32 	%r264, [%rd138+2048];
	mul.wide.s32 	%rd143, %r264, 4;
	add.s64 	%rd144, %rd3, %rd143;
	ld.global.u32 	%r265, [%rd144];
	add.s32 	%r266, %r265, %r263;
	ld.global.u32 	%r267, [%rd138+3072];
	mul.wide.s32 	%rd145, %r267, 4;
	add.s64 	%rd146, %rd3, %rd145;
	ld.global.u32 	%r268, [%rd146];
	add.s32 	%r269, %r268, %r266;
	ld.global.u32 	%r270, [%rd138+4096];
	mul.wide.s32 	%rd147, %r270, 4;
	add.s64 	%rd148, %rd3, %rd147;
	ld.global.u32 	%r271, [%rd148];
	add.s32 	%r272, %r271, %r269;
	ld.global.u32 	%r273, [%rd138+5120];
	mul.wide.s32 	%rd149, %r273, 4;
	add.s64 	%rd150, %rd3, %rd149;
	ld.global.u32 	%r274, [%rd150];
	add.s32 	%r275, %r274, %r272;
	ld.global.u32 	%r276, [%rd138+6144];
	mul.wide.s32 	%rd151, %r276, 4;
	add.s64 	%rd152, %rd3, %rd151;
	ld.global.u32 	%r277, [%rd152];
	add.s32 	%r278, %r277, %r275;
	ld.global.u32 	%r279, [%rd138+7168];
	mul.wide.s32 	%rd153, %r279, 4;
	add.s64 	%rd154, %rd3, %rd153;
	ld.global.u32 	%r280, [%rd154];
	add.s32 	%r590, %r280, %r278;
	add.s32 	%r580, %r580, 2048;
$L__BB5_36:
	setp.eq.s32 	%p12, %r68, 0;
	@%p12 bra 	$L__BB5_42;
	setp.lt.u32 	%p13, %r68, 4;
	@%p13 bra 	$L__BB5_39;
	cvt.u64.u32 	%rd155, %r580;
	add.s64 	%rd156, %rd255, %rd155;
	shl.b64 	%rd157, %rd156, 2;
	add.s64 	%rd158, %rd2, %rd157;
	ld.global.u32 	%r282, [%rd158];
	mul.wide.s32 	%rd159, %r282, 4;
	add.s64 	%rd160, %rd3, %rd159;
	ld.global.u32 	%r283, [%rd160];
	add.s32 	%r284, %r283, %r590;
	ld.global.u32 	%r285, [%rd158+1024];
	mul.wide.s32 	%rd161, %r285, 4;
	add.s64 	%rd162, %rd3, %rd161;
	ld.global.u32 	%r286, [%rd162];
	add.s32 	%r287, %r286, %r284;
	ld.global.u32 	%r288, [%rd158+2048];
	mul.wide.s32 	%rd163, %r288, 4;
	add.s64 	%rd164, %rd3, %rd163;
	ld.global.u32 	%r289, [%rd164];
	add.s32 	%r290, %r289, %r287;
	ld.global.u32 	%r291, [%rd158+3072];
	mul.wide.s32 	%rd165, %r291, 4;
	add.s64 	%rd166, %rd3, %rd165;
	ld.global.u32 	%r292, [%rd166];
	add.s32 	%r590, %r292, %r290;
	add.s32 	%r580, %r580, 1024;
$L__BB5_39:
	and.b32  	%r293, %r56, 3;
	setp.eq.s32 	%p14, %r293, 0;
	@%p14 bra 	$L__BB5_42;
	cvt.u64.u32 	%rd167, %r580;
	add.s64 	%rd168, %rd167, %rd254;
	shl.b64 	%rd169, %rd168, 2;
	add.s64 	%rd257, %rd2, %rd169;
	cvt.u16.u32 	%rs1, %r573;
	shr.u16 	%rs2, %rs1, 8;
	add.s16 	%rs3, %rs2, 1;
	cvt.u32.u16 	%r294, %rs3;
	and.b32  	%r295, %r294, 3;
	neg.s32 	%r588, %r295;
$L__BB5_41:
	.pragma "nounroll";
	ld.global.u32 	%r296, [%rd257];
	mul.wide.s32 	%rd170, %r296, 4;
	add.s64 	%rd171, %rd3, %rd170;
	ld.global.u32 	%r297, [%rd171];
	add.s32 	%r590, %r297, %r590;
	add.s64 	%rd257, %rd257, 1024;
	add.s32 	%r588, %r588, 1;
	setp.ne.s32 	%p15, %r588, 0;
	@%p15 bra 	$L__BB5_41;
$L__BB5_42:
	// begin inline asm
	mov.u32 %r298, %laneid;
	// end inline asm
	mov.b32 	%r301, 1;
	mov.b32 	%r322, 31;
	mov.b32 	%r323, -1;
	// begin inline asm
	shfl.sync.down.b32 %r299, %r590, %r301, %r322, %r323;
	// end inline asm
	setp.gt.s32 	%p16, %r298, 30;
	selp.b32 	%r324, 0, %r299, %p16;
	add.s32 	%r305, %r324, %r590;
	mov.b32 	%r306, 2;
	// begin inline asm
	shfl.sync.down.b32 %r304, %r305, %r306, %r322, %r323;
	// end inline asm
	setp.gt.s32 	%p17, %r298, 29;
	selp.b32 	%r325, 0, %r304, %p17;
	add.s32 	%r310, %r305, %r325;
	mov.b32 	%r311, 4;
	// begin inline asm
	shfl.sync.down.b32 %r309, %r310, %r311, %r322, %r323;
	// end inline asm
	setp.gt.s32 	%p18, %r298, 27;
	selp.b32 	%r326, 0, %r309, %p18;
	add.s32 	%r315, %r310, %r326;
	mov.b32 	%r316, 8;
	// begin inline asm
	shfl.sync.down.b32 %r314, %r315, %r316, %r322, %r323;
	// end inline asm
	setp.gt.s32 	%p19, %r298, 23;
	selp.b32 	%r327, 0, %r314, %p19;
	add.s32 	%r320, %r315, %r327;
	mov.b32 	%r321, 16;
	// begin inline asm
	shfl.sync.down.b32 %r319, %r320, %r321, %r322, %r323;
	// end inline asm
	setp.gt.s32 	%p20, %r298, 15;
	selp.b32 	%r328, 0, %r319, %p20;
	add.s32 	%r591, %r320, %r328;
	setp.ne.s32 	%p21, %r298, 0;
	@%p21 bra 	$L__BB5_44;
	shr.u32 	%r329, %r46, 3;
	and.b32  	%r330, %r329, 124;
	mov.u32 	%r331, _ZZN3cub18CUB_300001_SM_10006detail6reduce18DeviceReduceKernelINS2_10policy_hubIiyN4cuda3std3__44plusIiEEE10Policy1000EN6thrust24THRUST_300001_SM_1000_NS20permutation_iteratorINSD_6detail15normal_iteratorINSD_10device_ptrIiEEEESJ_EEyS9_iNS7_10__identityEEEvT0_PT3_T1_NS0_13GridEvenShareISP_EET2_T4_E12temp_storage;
	add.s32 	%r332, %r331, %r330;
	st.shared.u32 	[%r332+8], %r591;
$L__BB5_44:
	bar.sync 	0;
	setp.ne.s32 	%p22, %r46, 0;
	@%p22 bra 	$L__BB5_46;
	ld.shared.u32 	%r333, [_ZZN3cub18CUB_300001_SM_10006detail6reduce18DeviceReduceKernelINS2_10policy_hubIiyN4cuda3std3__44plusIiEEE10Policy1000EN6thrust24THRUST_300001_SM_1000_NS20permutation_iteratorINSD_6detail15normal_iteratorINSD_10device_ptrIiEEEESJ_EEyS9_iNS7_10__identityEEEvT0_PT3_T1_NS0_13GridEvenShareISP_EET2_T4_E12temp_storage+12];
	add.s32 	%r334, %r333, %r591;
	ld.shared.u32 	%r335, [_ZZN3cub18CUB_300001_SM_10006detail6reduce18DeviceReduceKernelINS2_10policy_hubIiyN4cuda3std3__44plusIiEEE10Policy1000EN6thrust24THRUST_300001_SM_1000_NS20permutation_iteratorINSD_6detail15normal_iteratorINSD_10device_ptrIiEEEESJ_EEyS9_iNS7_10__identityEEEvT0_PT3_T1_NS0_13GridEvenShareISP_EET2_T4_E12temp_storage+16];
	add.s32 	%r336, %r334, %r335;
	ld.shared.u32 	%r337, [_ZZN3cub18CUB_300001_SM_10006detail6reduce18DeviceReduceKernelINS2_10policy_hubIiyN4cuda3std3__44plusIiEEE10Policy1000EN6thrust24THRUST_300001_SM_1000_NS20permutation_iteratorINSD_6detail15normal_iteratorINSD_10device_ptrIiEEEESJ_EEyS9_iNS7_10__identityEEEvT0_PT3_T1_NS0_13GridEvenShareISP_EET2_T4_E12temp_storage+20];
	add.s32 	%r338, %r336, %r337;
	ld.shared.u32 	%r339, [_ZZN3cub18CUB_300001_SM_10006detail6reduce18DeviceReduceKernelINS2_10policy_hubIiyN4cuda3std3__44plusIiEEE10Policy1000EN6thrust24THRUST_300001_SM_1000_NS20permutation_iteratorINSD_6detail15normal_iteratorINSD_10device_ptrIiEEEESJ_EEyS9_iNS7_10__identityEEEvT0_PT3_T1_NS0_13GridEvenShareISP_EET2_T4_E12temp_storage+24];
	add.s32 	%r340, %r338, %r339;
	ld.shared.u32 	%r341, [_ZZN3cub18CUB_300001_SM_10006detail6reduce18DeviceReduceKernelINS2_10policy_hubIiyN4cuda3std3__44plusIiEEE10Policy1000EN6thrust24THRUST_300001_SM_1000_NS20permutation_iteratorINSD_6detail15normal_iteratorINSD_10device_ptrIiEEEESJ_EEyS9_iNS7_10__identityEEEvT0_PT3_T1_NS0_13GridEvenShareISP_EET2_T4_E12temp_storage+28];
	add.s32 	%r342, %r340, %r341;
	ld.shared.u32 	%r343, [_ZZN3cub18CUB_300001_SM_10006detail6reduce18DeviceReduceKernelINS2_10policy_hubIiyN4cuda3std3__44plusIiEEE10Policy1000EN6thrust24THRUST_300001_SM_1000_NS20permutation_iteratorINSD_6detail15normal_iteratorINSD_10device_ptrIiEEEESJ_EEyS9_iNS7_10__identityEEEvT0_PT3_T1_NS0_13GridEvenShareISP_EET2_T4_E12temp_storage+32];
	add.s32 	%r344, %r342, %r343;
	ld.shared.u32 	%r345, [_ZZN3cub18CUB_300001_SM_10006detail6reduce18DeviceReduceKernelINS2_10policy_hubIiyN4cuda3std3__44plusIiEEE10Policy1000EN6thrust24THRUST_300001_SM_1000_NS20permutation_iteratorINSD_6detail15normal_iteratorINSD_10device_ptrIiEEEESJ_EEyS9_iNS7_10__identityEEEvT0_PT3_T1_NS0_13GridEvenShareISP_EET2_T4_E12temp_storage+36];
	add.s32 	%r591, %r344, %r345;
$L__BB5_46:
	mov.u32 	%r554, %tid.x;
	setp.ne.s32 	%p56, %r554, 0;
	@%p56 bra 	$L__BB5_48;
	cvta.to.global.u64 	%rd249, %rd25;
	mul.wide.u32 	%rd250, %r2, 4;
	add.s64 	%rd251, %rd249, %rd250;
	st.global.u32 	[%rd251], %r591;
$L__BB5_48:
	ret;

}
	// .globl	_ZN3cub18CUB_300001_SM_10006detail6reduce28DeviceReduceSingleTileKernelINS2_10policy_hubIiyN4cuda3std3__44plusIiEEE10Policy1000EPiSC_iS9_iiNS7_10__identityEEEvT0_T1_T2_T3_T4_T6_
.visible .entry _ZN3cub18CUB_300001_SM_10006detail6reduce28DeviceReduceSingleTileKernelINS2_10policy_hubIiyN4cuda3std3__44plusIiEEE10Policy1000EPiSC_iS9_iiNS7_10__identityEEEvT0_T1_T2_T3_T4_T6_(
	.param .u64 .ptr .align 1 _ZN3cub18CUB_300001_SM_10006detail6reduce28DeviceReduceSingleTileKernelINS2_10policy_hubIiyN4cuda3std3__44plusIiEEE10Policy1000EPiSC_iS9_iiNS7_10__identityEEEvT0_T1_T2_T3_T4_T6__param_0,
	.param .u64 .ptr .align 1 _ZN3cub18CUB_300001_SM_10006detail6reduce28DeviceReduceSingleTileKernelINS2_10policy_hubIiyN4cuda3std3__44plusIiEEE10Policy1000EPiSC_iS9_iiNS7_10__identityEEEvT0_T1_T2_T3_T4_T6__param_1,
	.param .u32 _ZN3cub18CUB_300001_SM_10006detail6reduce28DeviceReduceSingleTileKernelINS2_10policy_hubIiyN4cuda3std3__44plusIiEEE10Policy1000EPiSC_iS9_iiNS7_10__identityEEEvT0_T1_T2_T3_T4_T6__param_2,
	.param .align 1 .b8 _ZN3cub18CUB_300001_SM_10006detail6reduce28DeviceReduceSingleTileKernelINS2_10policy_hubIiyN4cuda3std3__44plusIiEEE10Policy1000EPiSC_iS9_iiNS7_10__identityEEEvT0_T1_T2_T3_T4_T6__param_3[1],
	.param .u32 _ZN3cub18CUB_300001_SM_10006detail6reduce28DeviceReduceSingleTileKernelINS2_10policy_hubIiyN4cuda3std3__44plusIiEEE10Policy1000EPiSC_iS9_iiNS7_10__identityEEEvT0_T1_T2_T3_T4_T6__param_4,
	.param .align 1 .b8 _ZN3cub18CUB_300001_SM_10006detail6reduce28DeviceReduceSingleTileKernelINS2_10policy_hubIiyN4cuda3std3__44plusIiEEE10Policy1000EPiSC_iS9_iiNS7_10__identityEEEvT0_T1_T2_T3_T4_T6__param_5[1]
)
.maxntid 256
.minnctapersm 1
{
	.reg .pred 	%p<97>;
	.reg .b32 	%r<687>;
	.reg .b64 	%rd<125>;
	// demoted variable
	.shared .align 4 .b8 _ZZN3cub18CUB_300001_SM_10006detail6reduce28DeviceReduceSingleTileKernelINS2_10policy_hubIiyN4cuda3std3__44plusIiEEE10Policy1000EPiSC_iS9_iiNS7_10__identityEEEvT0_T1_T2_T3_T4_T6_E12temp_storage[44];
	ld.param.u64 	%rd16, [_ZN3cub18CUB_300001_SM_10006detail6reduce28DeviceReduceSingleTileKernelINS2_10policy_hubIiyN4cuda3std3__44plusIiEEE10Policy1000EPiSC_iS9_iiNS7_10__identityEEEvT0_T1_T2_T3_T4_T6__param_0];
	ld.param.u64 	%rd17, [_ZN3cub18CUB_300001_SM_10006detail6reduce28DeviceReduceSingleTileKernelINS2_10policy_hubIiyN4cuda3std3__44plusIiEEE10Policy1000EPiSC_iS9_iiNS7_10__identityEEEvT0_T1_T2_T3_T4_T6__param_1];
	ld.param.u32 	%r120, [_ZN3cub18CUB_300001_SM_10006detail6reduce28DeviceReduceSingleTileKernelINS2_10policy_hubIiyN4cuda3std3__44plusIiEEE10Policy1000EPiSC_iS9_iiNS7_10__identityEEEvT0_T1_T2_T3_T4_T6__param_2];
	ld.param.u32 	%r121, [_ZN3cub18CUB_300001_SM_10006detail6reduce28DeviceReduceSingleTileKernelINS2_10policy_hubIiyN4cuda3std3__44plusIiEEE10Policy1000EPiSC_iS9_iiNS7_10__identityEEEvT0_T1_T2_T3_T4_T6__param_4];
	cvta.to.global.u64 	%rd1, %rd17;
	setp.ne.s32 	%p1, %r120, 0;
	@%p1 bra 	$L__BB6_3;
	mov.u32 	%r633, %tid.x;
	setp.ne.s32 	%p96, %r633, 0;
	@%p96 bra 	$L__BB6_74;
	st.global.u32 	[%rd1], %r121;
	bra.uni 	$L__BB6_74;
$L__BB6_3:
	and.b64  	%rd18, %rd16, 15;
	setp.ne.s64 	%p2, %rd18, 0;
	@%p2 bra 	$L__BB6_38;
	setp.gt.s32 	%p49, %r120, 4095;
	@%p49 bra 	$L__BB6_22;
	mov.u32 	%r1, %tid.x;
	setp.ge.s32 	%p66, %r1, %r120;
	mov.b32 	%r644, 0;
	mov.u32 	%r639, %r1;
	@%p66 bra 	$L__BB6_7;
	mul.wide.u32 	%rd113, %r1, 4;
	add.s64 	%rd112, %rd16, %rd113;
	// begin inline asm
	ld.global.nc.u32 %r644, [%rd112];
	// end inline asm
	add.s32 	%r639, %r1, 256;
$L__BB6_7:
	setp.ge.s32 	%p67, %r639, %r120;
	@%p67 bra 	$L__BB6_13;
	not.b32 	%r507, %r639;
	add.s32 	%r6, %r120, %r507;
	and.b32  	%r508, %r6, 768;
	setp.eq.s32 	%p68, %r508, 768;
	@%p68 bra 	$L__BB6_11;
	mul.wide.u32 	%rd114, %r639, 4;
	add.s64 	%rd121, %rd16, %rd114;
	shr.u32 	%r509, %r6, 8;
	add.s32 	%r510, %r509, 1;
	and.b32  	%r511, %r510, 3;
	neg.s32 	%r636, %r511;
$L__BB6_10:
	.pragma "nounroll";
	// begin inline asm
	ld.global.nc.u32 %r512, [%rd121];
	// end inline asm
	add.s32 	%r644, %r512, %r644;
	add.s32 	%r639, %r639, 256;
	add.s64 	%rd121, %rd121, 1024;
	add.s32 	%r636, %r636, 1;
	setp.ne.s32 	%p69, %r636, 0;
	@%p69 bra 	$L__BB6_10;
$L__BB6_11:
	setp.lt.u32 	%p70, %r6, 768;
	@%p70 bra 	$L__BB6_13;
$L__BB6_12:
	mul.wide.s32 	%rd120, %r639, 4;
	add.s64 	%rd116, %rd16, %rd120;
	// begin inline asm
	ld.global.nc.u32 %r513, [%rd116];
	// end inline asm
	add.s32 	%r517, %r513, %r644;
	add.s64 	%rd117, %rd116, 1024;
	// begin inline asm
	ld.global.nc.u32 %r514, [%rd117];
	// end inline asm
	add.s32 	%r518, %r514, %r517;
	add.s64 	%rd118, %rd116, 2048;
	// begin inline asm
	ld.global.nc.u32 %r515, [%rd118];
	// end inline asm
	add.s32 	%r519, %r515, %r518;
	add.s64 	%rd119, %rd116, 3072;
	// begin inline asm
	ld.global.nc.u32 %r516, [%rd119];
	// end inline asm
	add.s32 	%r644, %r516, %r519;
	add.s32 	%r639, %r639, 1024;
	setp.lt.s32 	%p71, %r639, %r120;
	@%p71 bra 	$L__BB6_12;
$L__BB6_13:
	setp.lt.s32 	%p72, %r120, 256;
	@%p72 bra 	$L__BB6_18;
	// begin inline asm
	mov.u32 %r583, %laneid;
	// end inline asm
	mov.b32 	%r586, 1;
	mov.b32 	%r607, 31;
	mov.b32 	%r608, -1;
	// begin inline asm
	shfl.sync.down.b32 %r584, %r644, %r586, %r607, %r608;
	// end inline asm
	setp.gt.s32 	%p88, %r583, 30;
	selp.b32 	%r609, 0, %r584, %p88;
	add.s32 	%r590, %r609, %r644;
	mov.b32 	%r591, 2;
	// begin inline asm
	shfl.sync.down.b32 %r589, %r590, %r591, %r607, %r608;
	// end inline asm
	setp.gt.s32 	%p89, %r583, 29;
	selp.b32 	%r610, 0, %r589, %p89;
	add.s32 	%r595, %r590, %r610;
	mov.b32 	%r596, 4;
	// begin inline asm
	shfl.sync.down.b32 %r594, %r595, %r596, %r607, %r608;
	// end inline asm
	setp.gt.s32 	%p90, %r583, 27;
	selp.b32 	%r611, 0, %r594, %p90;
	add.s32 	%r600, %r595, %r611;
	mov.b32 	%r601, 8;
	// begin inline asm
	shfl.sync.down.b32 %r599, %r600, %r601, %r607, %r608;
	// end inline asm
	setp.gt.s32 	%p91, %r583, 23;
	selp.b32 	%r612, 0, %r599, %p91;
	add.s32 	%r605, %r600, %r612;
	mov.b32 	%r606, 16;
	// begin inline asm
	shfl.sync.down.b32 %r604, %r605, %r606, %r607, %r608;
	// end inline asm
	setp.gt.s32 	%p92, %r583, 15;
	selp.b32 	%r613, 0, %r604, %p92;
	add.s32 	%r686, %r605, %r613;
	setp.ne.s32 	%p93, %r583, 0;
	@%p93 bra 	$L__BB6_16;
	shr.u32 	%r614, %r1, 3;
	and.b32  	%r615, %r614, 124;
	mov.u32 	%r616, _ZZN3cub18CUB_300001_SM_10006detail6reduce28DeviceReduceSingleTileKernelINS2_10policy_hubIiyN4cuda3std3__44plusIiEEE10Policy1000EPiSC_iS9_iiNS7_10__identityEEEvT0_T1_T2_T3_T4_T6_E12temp_storage;
	add.s32 	%r617, %r616, %r615;
	st.shared.u32 	[%r617+8], %r686;
$L__BB6_16:
	bar.sync 	0;
	setp.ne.s32 	%p94, %r1, 0;
	@%p94 bra 	$L__BB6_72;
	ld.shared.u32 	%r618, [_ZZN3cub18CUB_300001_SM_10006detail6reduce28DeviceReduceSingleTileKernelINS2_10policy_hubIiyN4cuda3std3__44plusIiEEE10Policy1000EPiSC_iS9_iiNS7_10__identityEEEvT0_T1_T2_T3_T4_T6_E12temp_storage+12];
	add.s32 	%r619, %r618, %r686;
	ld.shared.u32 	%r620, [_ZZN3cub18CUB_300001_SM_10006detail6reduce28DeviceReduceSingleTileKernelINS2_10policy_hubIiyN4cuda3std3__44plusIiEEE10Policy1000EPiSC_iS9_iiNS7_10__identityEEEvT0_T1_T2_T3_T4_T6_E12temp_storage+16];
	add.s32 	%r621, %r619, %r620;
	ld.shared.u32 	%r622, [_ZZN3cub18CUB_300001_SM_10006detail6reduce28DeviceReduceSingleTileKernelINS2_10policy_hubIiyN4cuda3std3__44plusIiEEE10Policy1000EPiSC_iS9_iiNS7_10__identityEEEvT0_T1_T2_T3_T4_T6_E12temp_storage+20];
	add.s32 	%r623, %r621, %r622;
	ld.shared.u32 	%r624, [_ZZN3cub18CUB_300001_SM_10006detail6reduce28DeviceReduceSingleTileKernelINS2_10policy_hubIiyN4cuda3std3__44plusIiEEE10Policy1000EPiSC_iS9_iiNS7_10__identityEEEvT0_T1_T2_T3_T4_T6_E12temp_storage+24];
	add.s32 	%r625, %r623, %r624;
	ld.shared.u32 	%r626, [_ZZN3cub18CUB_300001_SM_10006detail6reduce28DeviceReduceSingleTileKernelINS2_10policy_hubIiyN4cuda3std3__44plusIiEEE10Policy1000EPiSC_iS9_iiNS7_10__identityEEEvT0_T1_T2_T3_T4_T6_E12temp_storage+28];
	add.s32 	%r627, %r625, %r626;
	ld.shared.u32 	%r628, [_ZZN3cub18CUB_300001_SM_10006detail6reduce28DeviceReduceSingleTileKernelINS2_10policy_hubIiyN4cuda3std3__44plusIiEEE10Policy1000EPiSC_iS9_iiNS7_10__identityEEEvT0_T1_T2_T3_T4_T6_E12temp_storage+32];
	add.s32 	%r629, %r627, %r628;
	ld.shared.u32 	%r630, [_ZZN3cub18CUB_300001_SM_10006detail6reduce28DeviceReduceSingleTileKernelINS2_10policy_hubIiyN4cuda3std3__44plusIiEEE10Policy1000EPiSC_iS9_iiNS7_10__identityEEEvT0_T1_T2_T3_T4_T6_E12temp_storage+36];
	add.s32 	%r686, %r629, %r630;
	bra.uni 	$L__BB6_72;
$L__BB6_18:
	// begin inline asm
	mov.u32 %r520, %laneid;
	// end inline asm
	and.b32  	%r546, %r1, 992;
	add.s32 	%r547, %r546, 32;
	setp.gt.s32 	%p73, %r547, %r120;
	not.b32 	%r548, %r546;
	add.s32 	%r549, %r120, %r548;
	selp.b32 	%r544, %r549, 31, %p73;
	mov.b32 	%r523, 1;
	mov.b32 	%r545, -1;
	// begin inline asm
	shfl.sync.down.b32 %r521, %r644, %r523, %r544, %r545;
	// end inline asm
	setp.lt.s32 	%p74, %r520, %r544;
	selp.b32 	%r550, %r521, 0, %p74;
	add.s32 	%r527, %r550, %r644;
	mov.b32 	%r528, 2;
	// begin inline asm
	shfl.sync.down.b32 %r526, %r527, %r528, %r544, %r545;
	// end inline asm
	add.s32 	%r551, %r520, 2;
	setp.gt.s32 	%p75, %r551, %r544;
	selp.b32 	%r552, 0, %r526, %p75;
	add.s32 	%r532, %r527, %r552;
	mov.b32 	%r533, 4;
	// begin inline asm
	shfl.sync.down.b32 %r531, %r532, %r533, %r544, %r545;
	// end inline asm
	add.s32 	%r553, %r520, 4;
	setp.gt.s32 	%p76, %r553, %r544;
	selp.b32 	%r554, 0, %r531, %p76;
	add.s32 	%r537, %r532, %r554;
	mov.b32 	%r538, 8;
	// begin inline asm
	shfl.sync.down.b32 %r536, %r537, %r538, %r544, %r545;
	// end inline asm
	add.s32 	%r555, %r520, 8;
	setp.gt.s32 	%p77, %r555, %r544;
	selp.b32 	%r556, 0, %r536, %p77;
	add.s32 	%r542, %r537, %r556;
	mov.b32 	%r543, 16;
	// begin inline asm
	shfl.sync.down.b32 %r541, %r542, %r543, %r544, %r545;
	// end inline asm
	add.s32 	%r557, %r520, 16;
	setp.gt.s32 	%p78, %r557, %r544;
	selp.b32 	%r558, 0, %r541, %p78;
	add.s32 	%r686, %r542, %r558;
	setp.ne.s32 	%p79, %r520, 0;
	@%p79 bra 	$L__BB6_20;
	shr.u32 	%r559, %r1, 3;
	and.b32  	%r560, %r559, 124;
	mov.u32 	%r561, _ZZN3cub18CUB_300001_SM_10006detail6reduce28DeviceReduceSingleTileKernelINS2_10policy_hubIiyN4cuda3std3__44plusIiEEE10Policy1000EPiSC_iS9_iiNS7_10__identityEEEvT0_T1_T2_T3_T4_T6_E12temp_storage;
	add.s32 	%r562, %r561, %r560;
	st.shared.u32 	[%r562+8], %r686;
$L__BB6_20:
	bar.sync 	0;
	setp.ne.s32 	%p80, %r1, 0;
	@%p80 bra 	$L__BB6_72;
	setp.gt.s32 	%p81, %r120, 32;
	ld.shared.u32 	%r563, [_ZZN3cub18CUB_300001_SM_10006detail6reduce28DeviceReduceSingleTileKernelINS2_10policy_hubIiyN4cuda3std3__44plusIiEEE10Policy1000EPiSC_iS9_iiNS7_10__identityEEEvT0_T1_T2_T3_T4_T6_E12temp_storage+12];
	selp.b32 	%r564, %r563, 0, %p81;
	add.s32 	%r565, %r564, %r686;
	setp.gt.s32 	%p82, %r120, 64;
	ld.shared.u32 	%r566, [_ZZN3cub18CUB_300001_SM_10006detail6reduce28DeviceReduceSingleTileKernelINS2_10policy_hubIiyN4cuda3std3__44plusIiEEE10Policy1000EPiSC_iS9_iiNS7_10__identityEEEvT0_T1_T2_T3_T4_T6_E12temp_storage+16];
	selp.b32 	%r567, %r566, 0, %p82;
	add.s32 	%r568, %r565, %r567;
	setp.gt.s32 	%p83, %r120, 96;
	ld.shared.u32 	%r569, [_ZZN3cub18CUB_300001_SM_10006detail6reduce28DeviceReduceSingleTileKernelINS2_10policy_hubIiyN4cuda3std3__44plusIiEEE10Policy1000EPiSC_iS9_iiNS7_10__identityEEEvT0_T1_T2_T3_T4_T6_E12temp_storage+20];
	selp.b32 	%r570, %r569, 0, %p83;
	add.s32 	%r571, %r568, %r570;
	setp.gt.s32 	%p84, %r120, 128;
	ld.shared.u32 	%r572, [_ZZN3cub18CUB_300001_SM_10006detail6reduce28DeviceReduceSingleTileKernelINS2_10policy_hubIiyN4cuda3std3__44plusIiEEE10Policy1000EPiSC_iS9_iiNS7_10__identityEEEvT0_T1_T2_T3_T4_T6_E12temp_storage+24];
	selp.b32 	%r573, %r572, 0, %p84;
	add.s32 	%r574, %r571, %r573;
	setp.gt.s32 	%p85, %r120, 160;
	ld.shared.u32 	%r575, [_ZZN3cub18CUB_300001_SM_10006detail6reduce28DeviceReduceSingleTileKernelINS2_10policy_hubIiyN4cuda3std3__44plusIiEEE10Policy1000EPiSC_iS9_iiNS7_10__identityEEEvT0_T1_T2_T3_T4_T6_E12temp_storage+28];
	selp.b32 	%r576, %r575, 0, %p85;
	add.s32 	%r577, %r574, %r576;
	setp.gt.s32 	%p86, %r120, 192;
	ld.shared.u32 	%r578, [_ZZN3cub18CUB_300001_SM_10006detail6reduce28DeviceReduceSingleTileKernelINS2_10policy_hubIiyN4cuda3std3__44plusIiEEE10Policy1000EPiSC_iS9_iiNS7_10__identityEEEvT0_T1_T2_T3_T4_T6_E12temp_storage+32];
	selp.b32 	%r579, %r578, 0, %p86;
	add.s32 	%r580, %r577, %r579;
	setp.gt.s32 	%p87, %r120, 224;
	ld.shared.u32 	%r581, [_ZZN3cub18CUB_300001_SM_10006detail6reduce28DeviceReduceSingleTileKernelINS2_10policy_hubIiyN4cuda3std3__44plusIiEEE10Policy1000EPiSC_iS9_iiNS7_10__identityEEEvT0_T1_T2_T3_T4_T6_E12temp_storage+36];
	selp.b32 	%r582, %r581, 0, %p87;
	add.s32 	%r686, %r580, %r582;
	bra.uni 	$L__BB6_72;
$L__BB6_22:
	mov.u32 	%r26, %tid.x;
	shl.b32 	%r377, %r26, 2;
	mul.wide.u32 	%rd86, %r377, 4;
	add.s64 	%rd76, %rd16, %rd86;
	// begin inline asm
	ld.global.nc.v2.u64 {%rd74, %rd75}, [%rd76];
	// end inline asm
	mov.b64 	{%r378, %r379}, %rd75;
	mov.b64 	{%r380, %r381}, %rd74;
	add.s64 	%rd79, %rd76, 4096;
	// begin inline asm
	ld.global.nc.v2.u64 {%rd77, %rd78}, [%rd79];
	// end inline asm
	mov.b64 	{%r382, %r383}, %rd78;
	mov.b64 	{%r384, %r385}, %rd77;
	add.s64 	%rd82, %rd76, 8192;
	// begin inline asm
	ld.global.nc.v2.u64 {%rd80, %rd81}, [%rd82];
	// end inline asm
	mov.b64 	{%r386, %r387}, %rd81;
	mov.b64 	{%r388, %r389}, %rd80;
	add.s64 	%rd85, %rd76, 12288;
	// begin inline asm
	ld.global.nc.v2.u64 {%rd83, %rd84}, [%rd85];
	// end inline asm
	mov.b64 	{%r390, %r391}, %rd84;
	mov.b64 	{%r392, %r393}, %rd83;
	add.s32 	%r394, %r381, %r380;
	add.s32 	%r395, %r378, %r394;
	add.s32 	%r396, %r379, %r395;
	add.s32 	%r397, %r384, %r396;
	add.s32 	%r398, %r385, %r397;
	add.s32 	%r399, %r382, %r398;
	add.s32 	%r400, %r383, %r399;
	add.s32 	%r401, %r388, %r400;
	add.s32 	%r402, %r389, %r401;
	add.s32 	%r403, %r386, %r402;
	add.s32 	%r404, %r387, %r403;
	add.s32 	%r405, %r392, %r404;
	add.s32 	%r406, %r393, %r405;
	add.s32 	%r407, %r390, %r406;
	add.s32 	%r659, %r391, %r407;
	setp.lt.u32 	%p50, %r120, 8192;
	mov.b32 	%r648, 4096;
	@%p50 bra 	$L__BB6_26;
	add.s32 	%r28, %r120, -4096;
	mov.b32 	%r648, 4096;
$L__BB6_24:
	mul.wide.s32 	%rd99, %r648, 4;
	add.s64 	%rd89, %rd76, %rd99;
	// begin inline asm
	ld.global.nc.v2.u64 {%rd87, %rd88}, [%rd89];
	// end inline asm
	mov.b64 	{%r409, %r410}, %rd88;
	mov.b64 	{%r411, %r412}, %rd87;
	add.s64 	%rd92, %rd89, 4096;
	// begin inline asm
	ld.global.nc.v2.u64 {%rd90, %rd91}, [%rd92];
	// end inline asm
	mov.b64 	{%r413, %r414}, %rd91;
	mov.b64 	{%r415, %r416}, %rd90;
	add.s64 	%rd95, %rd89, 8192;
	// begin inline asm
	ld.global.nc.v2.u64 {%rd93, %rd94}, [%rd95];
	// end inline asm
	mov.b64 	{%r417, %r418}, %rd94;
	mov.b64 	{%r419, %r420}, %rd93;
	add.s64 	%rd98, %rd89, 12288;
	// begin inline asm
	ld.global.nc.v2.u64 {%rd96, %rd97}, [%rd98];
	// end inline asm
	mov.b64 	{%r421, %r422}, %rd97;
	mov.b64 	{%r423, %r424}, %rd96;
	add.s32 	%r425, %r411, %r659;
	add.s32 	%r426, %r412, %r425;
	add.s32 	%r427, %r409, %r426;
	add.s32 	%r428, %r410, %r427;
	add.s32 	%r429, %r415, %r428;
	add.s32 	%r430, %r416, %r429;
	add.s32 	%r431, %r413, %r430;
	add.s32 	%r432, %r414, %r431;
	add.s32 	%r433, %r419, %r432;
	add.s32 	%r434, %r420, %r433;
	add.s32 	%r435, %r417, %r434;
	add.s32 	%r436, %r418, %r435;
	add.s32 	%r437, %r423, %r436;
	add.s32 	%r438, %r424, %r437;
	add.s32 	%r439, %r421, %r438;
	add.s32 	%r659, %r422, %r439;
	sub.s32 	%r440, %r120, %r648;
	setp.lt.s32 	%p51, %r440, 4096;
	@%p51 bra 	$L__BB6_34;
	add.s32 	%r648, %r648, 4096;
	setp.le.s32 	%p52, %r648, %r28;
	@%p52 bra 	$L__BB6_24;
$L__BB6_26:
	setp.le.s32 	%p53, %r120, %r648;
	@%p53 bra 	$L__BB6_34;
	sub.s32 	%r35, %r120, %r648;
	setp.ge.s32 	%p54, %r26, %r35;
	@%p54 bra 	$L__BB6_34;
	not.b32 	%r442, %r26;
	add.s32 	%r443, %r120, %r442;
	sub.s32 	%r36, %r443, %r648;
	and.b32  	%r444, %r36, 768;
	setp.eq.s32 	%p55, %r444, 768;
	mov.u32 	%r653, %r26;
	@%p55 bra 	$L__BB6_31;
	add.s32 	%r650, %r26, %r648;
	shr.u32 	%r445, %r36, 8;
	add.s32 	%r446, %r445, 1;
	and.b32  	%r447, %r446, 3;
	neg.s32 	%r649, %r447;
	mov.u32 	%r653, %r26;
$L__BB6_30:
	.pragma "nounroll";
	mul.wide.u32 	%rd101, %r650, 4;
	add.s64 	%rd100, %rd16, %rd101;
	// begin inline asm
	ld.global.nc.u32 %r448, [%rd100];
	// end inline asm
	add.s32 	%r659, %r448, %r659;
	add.s32 	%r653, %r653, 256;
	add.s32 	%r650, %r650, 256;
	add.s32 	%r649, %r649, 1;
	setp.ne.s32 	%p56, %r649, 0;
	@%p56 bra 	$L__BB6_30;
$L__BB6_31:
	setp.lt.u32 	%p57, %r36, 768;
	@%p57 bra 	$L__BB6_34;
	cvt.u64.u32 	%rd102, %r653;
	cvt.u64.u32 	%rd103, %r648;
	add.s64 	%rd104, %rd102, %rd103;
	shl.b64 	%rd105, %rd104, 2;
	add.s64 	%rd106, %rd105, %rd16;
	add.s64 	%rd122, %rd106, 2048;
	add.s32 	%r656, %r653, %r648;
$L__BB6_33:
	mul.wide.u32 	%rd111, %r656, 4;
	add.s64 	%rd107, %rd16, %rd111;
	// begin inline asm
	ld.global.nc.u32 %r449, [%rd107];
	// end inline asm
	add.s32 	%r453, %r449, %r659;
	add.s64 	%rd108, %rd122, -1024;
	// begin inline asm
	ld.global.nc.u32 %r450, [%rd108];
	// end inline asm
	add.s32 	%r454, %r450, %r453;
	// begin inline asm
	ld.global.nc.u32 %r451, [%rd122];
	// end inline asm
	add.s32 	%r455, %r451, %r454;
	add.s64 	%rd110, %rd122, 1024;
	// begin inline asm
	ld.global.nc.u32 %r452, [%rd110];
	// end inline asm
	add.s32 	%r659, %r452, %r455;
	add.s32 	%r653, %r653, 1024;
	add.s64 	%rd122, %rd122, 4096;
	add.s32 	%r656, %r656, 1024;
	setp.lt.s32 	%p58, %r653, %r35;
	@%p58 bra 	$L__BB6_33;
$L__BB6_34:
	// begin inline asm
	mov.u32 %r456, %laneid;
	// end inline asm
	mov.b32 	%r459, 1;
	mov.b32 	%r480, 31;
	mov.b32 	%r481, -1;
	// begin inline asm
	shfl.sync.down.b32 %r457, %r659, %r459, %r480, %r481;
	// end inline asm
	setp.gt.s32 	%p59, %r456, 30;
	selp.b32 	%r482, 0, %r457, %p59;
	add.s32 	%r463, %r482, %r659;
	mov.b32 	%r464, 2;
	// begin inline asm
	shfl.sync.down.b32 %r462, %r463, %r464, %r480, %r481;
	// end inline asm
	setp.gt.s32 	%p60, %r456, 29;
	selp.b32 	%r483, 0, %r462, %p60;
	add.s32 	%r468, %r463, %r483;
	mov.b32 	%r469, 4;
	// begin inline asm
	shfl.sync.down.b32 %r467, %r468, %r469, %r480, %r481;
	// end inline asm
	setp.gt.s32 	%p61, %r456, 27;
	selp.b32 	%r484, 0, %r467, %p61;
	add.s32 	%r473, %r468, %r484;
	mov.b32 	%r474, 8;
	// begin inline asm
	shfl.sync.down.b32 %r472, %r473, %r474, %r480, %r481;
	// end inline asm
	setp.gt.s32 	%p62, %r456, 23;
	selp.b32 	%r485, 0, %r472, %p62;
	add.s32 	%r478, %r473, %r485;
	mov.b32 	%r479, 16;
	// begin inline asm
	shfl.sync.down.b32 %r477, %r478, %r479, %r480, %r481;
	// end inline asm
	setp.gt.s32 	%p63, %r456, 15;
	selp.b32 	%r486, 0, %r477, %p63;
	add.s32 	%r686, %r478, %r486;
	setp.ne.s32 	%p64, %r456, 0;
	@%p64 bra 	$L__BB6_36;
	shr.u32 	%r487, %r26, 3;
	and.b32  	%r488, %r487, 124;
	mov.u32 	%r489, _ZZN3cub18CUB_300001_SM_10006detail6reduce28DeviceReduceSingleTileKernelINS2_10policy_hubIiyN4cuda3std3__44plusIiEEE10Policy1000EPiSC_iS9_iiNS7_10__identityEEEvT0_T1_T2_T3_T4_T6_E12temp_storage;
	add.s32 	%r490, %r489, %r488;
	st.shared.u32 	[%r490+8], %r686;
$L__BB6_36:
	bar.sync 	0;
	setp.ne.s32 	%p65, %r26, 0;
	@%p65 bra 	$L__BB6_72;
	ld.shared.u32 	%r491, [_ZZN3cub18CUB_300001_SM_10006detail6reduce28DeviceReduceSingleTileKernelINS2_10policy_hubIiyN4cuda3std3__44plusIiEEE10Policy1000EPiSC_iS9_iiNS7_10__identityEEEvT0_T1_T2_T3_T4_T6_E12temp_storage+12];
	add.s32 	%r492, %r491, %r686;
	ld.shared.u32 	%r493, [_ZZN3cub18CUB_300001_SM_10006detail6reduce28DeviceReduceSingleTileKernelINS2_10policy_hubIiyN4cuda3std3__44plusIiEEE10Policy1000EPiSC_iS9_iiNS7_10__identityEEEvT0_T1_T2_T3_T4_T6_E12temp_storage+16];
	add.s32 	%r494, %r492, %r493;
	ld.shared.u32 	%r495, [_ZZN3cub18CUB_300001_SM_10006detail6reduce28DeviceReduceSingleTileKernelINS2_10policy_hubIiyN4cuda3std3__44plusIiEEE10Policy1000EPiSC_iS9_iiNS7_10__identityEEEvT0_T1_T2_T3_T4_T6_E12temp_storage+20];
	add.s32 	%r496, %r494, %r495;
	ld.shared.u32 	%r497, [_ZZN3cub18CUB_300001_SM_10006detail6reduce28DeviceReduceSingleTileKernelINS2_10policy_hubIiyN4cuda3std3__44plusIiEEE10Policy1000EPiSC_iS9_iiNS7_10__identityEEEvT0_T1_T2_T3_T4_T6_E12temp_storage+24];
	add.s32 	%r498, %r496, %r497;
	ld.shared.u32 	%r499, [_ZZN3cub18CUB_300001_SM_10006detail6reduce28DeviceReduceSingleTileKernelINS2_10policy_hubIiyN4cuda3std3__44plusIiEEE10Policy1000EPiSC_iS9_iiNS7_10__identityEEEvT0_T1_T2_T3_T4_T6_E12temp_storage+28];
	add.s32 	%r500, %r498, %r499;
	ld.shared.u32 	%r501, [_ZZN3cub18CUB_300001_SM_10006detail6reduce28DeviceReduceSingleTileKernelINS2_10policy_hubIiyN4cuda3std3__44plusIiEEE10Policy1000EPiSC_iS9_iiNS7_10__identityEEEvT0_T1_T2_T3_T4_T6_E12temp_storage+32];
	add.s32 	%r502, %r500, %r501;
	ld.shared.u32 	%r503, [_ZZN3cub18CUB_300001_SM_10006detail6reduce28DeviceReduceSingleTileKernelINS2_10policy_hubIiyN4cuda3std3__44plusIiEEE10Policy1000EPiSC_iS9_iiNS7_10__identityEEEvT0_T1_T2_T3_T4_T6_E12temp_storage+36];
	add.s32 	%r686, %r502, %r503;
	bra.uni 	$L__BB6_72;
$L__BB6_38:
	setp.gt.s32 	%p3, %r120, 4095;
	@%p3 bra 	$L__BB6_56;
	mov.u32 	%r60, %tid.x;
	setp.ge.s32 	%p20, %r60, %r120;
	mov.b32 	%r670, 0;
	mov.u32 	%r665, %r60;
	@%p20 bra 	$L__BB6_41;
	mul.wide.u32 	%rd66, %r60, 4;
	add.s64 	%rd65, %rd16, %rd66;
	// begin inline asm
	ld.global.nc.u32 %r670, [%rd65];
	// end inline asm
	add.s32 	%r665, %r60, 256;
$L__BB6_41:
	setp.ge.s32 	%p21, %r665, %r120;
	@%p21 bra 	$L__BB6_47;
	not.b32 	%r252, %r665;
	add.s32 	%r65, %r120, %r252;
	and.b32  	%r253, %r65, 768;
	setp.eq.s32 	%p22, %r253, 768;
	@%p22 bra 	$L__BB6_45;
	mul.wide.u32 	%rd67, %r665, 4;
	add.s64 	%rd123, %rd16, %rd67;
	shr.u32 	%r254, %r65, 8;
	add.s32 	%r255, %r254, 1;
	and.b32  	%r256, %r255, 3;
	neg.s32 	%r662, %r256;
$L__BB6_44:
	.pragma "nounroll";
	// begin inline asm
	ld.global.nc.u32 %r257, [%rd123];
	// end inline asm
	add.s32 	%r670, %r257, %r670;
	add.s32 	%r665, %r665, 256;
	add.s64 	%rd123, %rd123, 1024;
	add.s32 	%r662, %r662, 1;
	setp.ne.s32 	%p23, %r662, 0;
	@%p23 bra 	$L__BB6_44;
$L__BB6_45:
	setp.lt.u32 	%p24, %r65, 768;
	@%p24 bra 	$L__BB6_47;
$L__BB6_46:
	mul.wide.s32 	%rd73, %r665, 4;
	add.s64 	%rd69, %rd16, %rd73;
	// begin inline asm
	ld.global.nc.u32 %r258, [%rd69];
	// end inline asm
	add.s32 	%r262, %r258, %r670;
	add.s64 	%rd70, %rd69, 1024;
	// begin inline asm
	ld.global.nc.u32 %r259, [%rd70];
	// end inline asm
	add.s32 	%r263, %r259, %r262;
	add.s64 	%rd71, %rd69, 2048;
	// begin inline asm
	ld.global.nc.u32 %r260, [%rd71];
	// end inline asm
	add.s32 	%r264, %r260, %r263;
	add.s64 	%rd72, %rd69, 3072;
	// begin inline asm
	ld.global.nc.u32 %r261, [%rd72];
	// end inline asm
	add.s32 	%r670, %r261, %r264;
	add.s32 	%r665, %r665, 1024;
	setp.lt.s32 	%p25, %r665, %r120;
	@%p25 bra 	$L__BB6_46;
$L__BB6_47:
	setp.lt.s32 	%p26, %r120, 256;
	@%p26 bra 	$L__BB6_52;
	// begin inline asm
	mov.u32 %r328, %laneid;
	// end inline asm
	mov.b32 	%r331, 1;
	mov.b32 	%r352, 31;
	mov.b32 	%r353, -1;
	// begin inline asm
	shfl.sync.down.b32 %r329, %r670, %r331, %r352, %r353;
	// end inline asm
	setp.gt.s32 	%p42, %r328, 30;
	selp.b32 	%r354, 0, %r329, %p42;
	add.s32 	%r335, %r354, %r670;
	mov.b32 	%r336, 2;
	// begin inline asm
	shfl.sync.down.b32 %r334, %r335, %r336, %r352, %r353;
	// end inline asm
	setp.gt.s32 	%p43, %r328, 29;
	selp.b32 	%r355, 0, %r334, %p43;
	add.s32 	%r340, %r335, %r355;
	mov.b32 	%r341, 4;
	// begin inline asm
	shfl.sync.down.b32 %r339, %r340, %r341, %r352, %r353;
	// end inline asm
	setp.gt.s32 	%p44, %r328, 27;
	selp.b32 	%r356, 0, %r339, %p44;
	add.s32 	%r345, %r340, %r356;
	mov.b32 	%r346, 8;
	// begin inline asm
	shfl.sync.down.b32 %r344, %r345, %r346, %r352, %r353;
	// end inline asm
	setp.gt.s32 	%p45, %r328, 23;
	selp.b32 	%r357, 0, %r344, %p45;
	add.s32 	%r350, %r345, %r357;
	mov.b32 	%r351, 16;
	// begin inline asm
	shfl.sync.down.b32 %r349, %r350, %r351, %r352, %r353;
	// end inline asm
	setp.gt.s32 	%p46, %r328, 15;
	selp.b32 	%r358, 0, %r349, %p46;
	add.s32 	%r686, %r350, %r358;
	setp.ne.s32 	%p47, %r328, 0;
	@%p47 bra 	$L__BB6_50;
	shr.u32 	%r359, %r60, 3;
	and.b32  	%r360, %r359, 124;
	mov.u32 	%r361, _ZZN3cub18CUB_300001_SM_10006detail6reduce28DeviceReduceSingleTileKernelINS2_10policy_hubIiyN4cuda3std3__44plusIiEEE10Policy1000EPiSC_iS9_iiNS7_10__identityEEEvT0_T1_T2_T3_T4_T6_E12temp_storage;
	add.s32 	%r362, %r361, %r360;
	st.shared.u32 	[%r362+8], %r686;
$L__BB6_50:
	bar.sync 	0;
	setp.ne.s32 	%p48, %r60, 0;
	@%p48 bra 	$L__BB6_72;
	ld.shared.u32 	%r363, [_ZZN3cub18CUB_300001_SM_10006detail6reduce28DeviceReduceSingleTileKernelINS2_10policy_hubIiyN4cuda3std3__44plusIiEEE10Policy1000EPiSC_iS9_iiNS7_10__identityEEEvT0_T1_T2_T3_T4_T6_E12temp_storage+12];
	add.s32 	%r364, %r363, %r686;
	ld.shared.u32 	%r365, [_ZZN3cub18CUB_300001_SM_10006detail6reduce28DeviceReduceSingleTileKernelINS2_10policy_hubIiyN4cuda3std3__44plusIiEEE10Policy1000EPiSC_iS9_iiNS7_10__identityEEEvT0_T1_T2_T3_T4_T6_E12temp_storage+16];
	add.s32 	%r366, %r364, %r365;
	ld.shared.u32 	%r367, [_ZZN3cub18CUB_300001_SM_10006detail6reduce28DeviceReduceSingleTileKernelINS2_10policy_hubIiyN4cuda3std3__44plusIiEEE10Policy1000EPiSC_iS9_iiNS7_10__identityEEEvT0_T1_T2_T3_T4_T6_E12temp_storage+20];
	add.s32 	%r368, %r366, %r367;
	ld.shared.u32 	%r369, [_ZZN3cub18CUB_300001_SM_10006detail6reduce28DeviceReduceSingleTileKernelINS2_10policy_hubIiyN4cuda3std3__44plusIiEEE10Policy1000EPiSC_iS9_iiNS7_10__identityEEEvT0_T1_T2_T3_T4_T6_E12temp_storage+24];
	add.s32 	%r370, %r368, %r369;
	ld.shared.u32 	%r371, [_ZZN3cub18CUB_300001_SM_10006detail6reduce28DeviceReduceSingleTileKernelINS2_10policy_hubIiyN4cuda3std3__44plusIiEEE10Policy1000EPiSC_iS9_iiNS7_10__identityEEEvT0_T1_T2_T3_T4_T6_E12temp_storage+28];
	add.s32 	%r372, %r370, %r371;
	ld.shared.u32 	%r373, [_ZZN3cub18CUB_300001_SM_10006detail6reduce28DeviceReduceSingleTileKernelINS2_10policy_hubIiyN4cuda3std3__44plusIiEEE10Policy1000EPiSC_iS9_iiNS7_10__identityEEEvT0_T1_T2_T3_T4_T6_E12temp_storage+32];
	add.s32 	%r374, %r372, %r373;
	ld.shared.u32 	%r375, [_ZZN3cub18CUB_300001_SM_10006detail6reduce28DeviceReduceSingleTileKernelINS2_10policy_hubIiyN4cuda3std3__44plusIiEEE10Policy1000EPiSC_iS9_iiNS7_10__identityEEEvT0_T1_T2_T3_T4_T6_E12temp_storage+36];
	add.s32 	%r686, %r374, %r375;
	bra.uni 	$L__BB6_72;
$L__BB6_52:
	// begin inline asm
	mov.u32 %r265, %laneid;
	// end inline asm
	and.b32  	%r291, %r60, 992;
	add.s32 	%r292, %r291, 32;
	setp.gt.s32 	%p27, %r292, %r120;
	not.b32 	%r293, %r291;
	add.s32 	%r294, %r120, %r293;
	selp.b32 	%r289, %r294, 31, %p27;
	mov.b32 	%r268, 1;
	mov.b32 	%r290, -1;
	// begin inline asm
	shfl.sync.down.b32 %r266, %r670, %r268, %r289, %r290;
	// end inline asm
	setp.lt.s32 	%p28, %r265, %r289;
	selp.b32 	%r295, %r266, 0, %p28;
	add.s32 	%r272, %r295, %r670;
	mov.b32 	%r273, 2;
	// begin inline asm
	shfl.sync.down.b32 %r271, %r272, %r273, %r289, %r290;
	// end inline asm
	add.s32 	%r296, %r265, 2;
	setp.gt.s32 	%p29, %r296, %r289;
	selp.b32 	%r297, 0, %r271, %p29;
	add.s32 	%r277, %r272, %r297;
	mov.b32 	%r278, 4;
	// begin inline asm
	shfl.sync.down.b32 %r276, %r277, %r278, %r289, %r290;
	// end inline asm
	add.s32 	%r298, %r265, 4;
	setp.gt.s32 	%p30, %r298, %r289;
	selp.b32 	%r299, 0, %r276, %p30;
	add.s32 	%r282, %r277, %r299;
	mov.b32 	%r283, 8;
	// begin inline asm
	shfl.sync.down.b32 %r281, %r282, %r283, %r289, %r290;
	// end inline asm
	add.s32 	%r300, %r265, 8;
	setp.gt.s32 	%p31, %r300, %r289;
	selp.b32 	%r301, 0, %r281, %p31;
	add.s32 	%r287, %r282, %r301;
	mov.b32 	%r288, 16;
	// begin inline asm
	shfl.sync.down.b32 %r286, %r287, %r288, %r289, %r290;
	// end inline asm
	add.s32 	%r302, %r265, 16;
	setp.gt.s32 	%p32, %r302, %r289;
	selp.b32 	%r303, 0, %r286, %p32;
	add.s32 	%r686, %r287, %r303;
	setp.ne.s32 	%p33, %r265, 0;
	@%p33 bra 	$L__BB6_54;
	shr.u32 	%r304, %r60, 3;
	and.b32  	%r305, %r304, 124;
	mov.u32 	%r306, _ZZN3cub18CUB_300001_SM_10006detail6reduce28DeviceReduceSingleTileKernelINS2_10policy_hubIiyN4cuda3std3__44plusIiEEE10Policy1000EPiSC_iS9_iiNS7_10__identityEEEvT0_T1_T2_T3_T4_T6_E12temp_storage;
	add.s32 	%r307, %r306, %r305;
	st.shared.u32 	[%r307+8], %r686;
$L__BB6_54:
	bar.sync 	0;
	setp.ne.s32 	%p34, %r60, 0;
	@%p34 bra 	$L__BB6_72;
	setp.gt.s32 	%p35, %r120, 32;
	ld.shared.u32 	%r308, [_ZZN3cub18CUB_300001_SM_10006detail6reduce28DeviceReduceSingleTileKernelINS2_10policy_hubIiyN4cuda3std3__44plusIiEEE10Policy1000EPiSC_iS9_iiNS7_10__identityEEEvT0_T1_T2_T3_T4_T6_E12temp_storage+12];
	selp.b32 	%r309, %r308, 0, %p35;
	add.s32 	%r310, %r309, %r686;
	setp.gt.s32 	%p36, %r120, 64;
	ld.shared.u32 	%r311, [_ZZN3cub18CUB_300001_SM_10006detail6reduce28DeviceReduceSingleTileKernelINS2_10policy_hubIiyN4cuda3std3__44plusIiEEE10Policy1000EPiSC_iS9_iiNS7_10__identityEEEvT0_T1_T2_T3_T4_T6_E12temp_storage+16];
	selp.b32 	%r312, %r311, 0, %p36;
	add.s32 	%r313, %r310, %r312;
	setp.gt.s32 	%p37, %r120, 96;
	ld.shared.u32 	%r314, [_ZZN3cub18CUB_300001_SM_10006detail6reduce28DeviceReduceSingleTileKernelINS2_10policy_hubIiyN4cuda3std3__44plusIiEEE10Policy1000EPiSC_iS9_iiNS7_10__identityEEEvT0_T1_T2_T3_T4_T6_E12temp_storage+20];
	selp.b32 	%r315, %r314, 0, %p37;
	add.s32 	%r316, %r313, %r315;
	setp.gt.s32 	%p38, %r120, 128;
	ld.shared.u32 	%r317, [_ZZN3cub18CUB_300001_SM_10006detail6reduce28DeviceReduceSingleTileKernelINS2_10policy_hubIiyN4cuda3std3__44plusIiEEE10Policy1000EPiSC_iS9_iiNS7_10__identityEEEvT0_T1_T2_T3_T4_T6_E12temp_storage+24];
	selp.b32 	%r318, %r317, 0, %p38;
	add.s32 	%r319, %r316, %r318;
	setp.gt.s32 	%p39, %r120, 160;
	ld.shared.u32 	%r320, [_ZZN3cub18CUB_300001_SM_10006detail6reduce28DeviceReduceSingleTileKernelINS2_10policy_hubIiyN4cuda3std3__44plusIiEEE10Policy1000EPiSC_iS9_iiNS7_10__identityEEEvT0_T1_T2_T3_T4_T6_E12temp_storage+28];
	selp.b32 	%r321, %r320, 0, %p39;
	add.s32 	%r322, %r319, %r321;
	setp.gt.s32 	%p40, %r120, 192;
	ld.shared.u32 	%r323, [_ZZN3cub18CUB_300001_SM_10006detail6reduce28DeviceReduceSingleTileKernelINS2_10policy_hubIiyN4cuda3std3__44plusIiEEE10Policy1000EPiSC_iS9_iiNS7_10__identityEEEvT0_T1_T2_T3_T4_T6_E12temp_storage+32];
	selp.b32 	%r324, %r323, 0, %p40;
	add.s32 	%r325, %r322, %r324;
	setp.gt.s32 	%p41, %r120, 224;
	ld.shared.u32 	%r326, [_ZZN3cub18CUB_300001_SM_10006detail6reduce28DeviceReduceSingleTileKernelINS2_10policy_hubIiyN4cuda3std3__44plusIiEEE10Policy1000EPiSC_iS9_iiNS7_10__identityEEEvT0_T1_T2_T3_T4_T6_E12temp_storage+36];
	selp.b32 	%r327, %r326, 0, %p41;
	add.s32 	%r686, %r325, %r327;
	bra.uni 	$L__BB6_72;
$L__BB6_56:
	mov.u32 	%r85, %tid.x;
	mul.wide.u32 	%rd35, %r85, 4;
	add.s64 	%rd19, %rd16, %rd35;
	// begin inline asm
	ld.global.nc.u32 %r122, [%rd19];
	// end inline asm
	add.s64 	%rd20, %rd19, 1024;
	// begin inline asm
	ld.global.nc.u32 %r123, [%rd20];
	// end inline asm
	add.s64 	%rd21, %rd19, 2048;
	// begin inline asm
	ld.global.nc.u32 %r124, [%rd21];
	// end inline asm
	add.s64 	%rd22, %rd19, 3072;
	// begin inline asm
	ld.global.nc.u32 %r125, [%rd22];
	// end inline asm
	add.s64 	%rd23, %rd19, 4096;
	// begin inline asm
	ld.global.nc.u32 %r126, [%rd23];
	// end inline asm
	add.s64 	%rd24, %rd19, 5120;
	// begin inline asm
	ld.global.nc.u32 %r127, [%rd24];
	// end inline asm
	add.s64 	%rd25, %rd19, 6144;
	// begin inline asm
	ld.global.nc.u32 %r128, [%rd25];
	// end inline asm
	add.s64 	%rd26, %rd19, 7168;
	// begin inline asm
	ld.global.nc.u32 %r129, [%rd26];
	// end inline asm
	add.s64 	%rd27, %rd19, 8192;
	// begin inline asm
	ld.global.nc.u32 %r130, [%rd27];
	// end inline asm
	add.s64 	%rd28, %rd19, 9216;
	// begin inline asm
	ld.global.nc.u32 %r131, [%rd28];
	// end inline asm
	add.s64 	%rd29, %rd19, 10240;
	// begin inline asm
	ld.global.nc.u32 %r132, [%rd29];
	// end inline asm
	add.s64 	%rd30, %rd19, 11264;
	// begin inline asm
	ld.global.nc.u32 %r133, [%rd30];
	// end inline asm
	add.s64 	%rd31, %rd19, 12288;
	// begin inline asm
	ld.global.nc.u32 %r134, [%rd31];
	// end inline asm
	add.s64 	%rd32, %rd19, 13312;
	// begin inline asm
	ld.global.nc.u32 %r135, [%rd32];
	// end inline asm
	add.s64 	%rd33, %rd19, 14336;
	// begin inline asm
	ld.global.nc.u32 %r136, [%rd33];
	// end inline asm
	add.s64 	%rd34, %rd19, 15360;
	// begin inline asm
	ld.global.nc.u32 %r137, [%rd34];
	// end inline asm
	add.s32 	%r139, %r123, %r122;
	add.s32 	%r140, %r124, %r139;
	add.s32 	%r141, %r125, %r140;
	add.s32 	%r142, %r126, %r141;
	add.s32 	%r143, %r127, %r142;
	add.s32 	%r144, %r128, %r143;
	add.s32 	%r145, %r129, %r144;
	add.s32 	%r146, %r130, %r145;
	add.s32 	%r147, %r131, %r146;
	add.s32 	%r148, %r132, %r147;
	add.s32 	%r149, %r133, %r148;
	add.s32 	%r150, %r134, %r149;
	add.s32 	%r151, %r135, %r150;
	add.s32 	%r152, %r136, %r151;
	add.s32 	%r685, %r137, %r152;
	setp.lt.u32 	%p4, %r120, 8192;
	mov.b32 	%r674, 4096;
	@%p4 bra 	$L__BB6_60;
	add.s32 	%r87, %r120, -4096;
	mov.b32 	%r674, 4096;
$L__BB6_58:
	mul.wide.s32 	%rd52, %r674, 4;
	add.s64 	%rd36, %rd19, %rd52;
	// begin inline asm
	ld.global.nc.u32 %r154, [%rd36];
	// end inline asm
	add.s64 	%rd37, %rd36, 1024;
	// begin inline asm
	ld.global.nc.u32 %r155, [%rd37];
	// end inline asm
	add.s64 	%rd38, %rd36, 2048;
	// begin inline asm
	ld.global.nc.u32 %r156, [%rd38];
	// end inline asm
	add.s64 	%rd39, %rd36, 3072;
	// begin inline asm
	ld.global.nc.u32 %r157, [%rd39];
	// end inline asm
	add.s64 	%rd40, %rd36, 4096;
	// begin inline asm
	ld.global.nc.u32 %r158, [%rd40];
	// end inline asm
	add.s64 	%rd41, %rd36, 5120;
	// begin inline asm
	ld.global.nc.u32 %r159, [%rd41];
	// end inline asm
	add.s64 	%rd42, %rd36, 6144;
	// begin inline asm
	ld.global.nc.u32 %r160, [%rd42];
	// end inline asm
	add.s64 	%rd43, %rd36, 7168;
	// begin inline asm
	ld.global.nc.u32 %r161, [%rd43];
	// end inline asm
	add.s64 	%rd44, %rd36, 8192;
	// begin inline asm
	ld.global.nc.u32 %r162, [%rd44];
	// end inline asm
	add.s64 	%rd45, %rd36, 9216;
	// begin inline asm
	ld.global.nc.u32 %r163, [%rd45];
	// end inline asm
	add.s64 	%rd46, %rd36, 10240;
	// begin inline asm
	ld.global.nc.u32 %r164, [%rd46];
	// end inline asm
	add.s64 	%rd47, %rd36, 11264;
	// begin inline asm
	ld.global.nc.u32 %r165, [%rd47];
	// end inline asm
	add.s64 	%rd48, %rd36, 12288;
	// begin inline asm
	ld.global.nc.u32 %r166, [%rd48];
	// end inline asm
	add.s64 	%rd49, %rd36, 13312;
	// begin inline asm
	ld.global.nc.u32 %r167, [%rd49];
	// end inline asm
	add.s64 	%rd50, %rd36, 14336;
	// begin inline asm
	ld.global.nc.u32 %r168, [%rd50];
	// end inline asm
	add.s64 	%rd51, %rd36, 15360;
	// begin inline asm
	ld.global.nc.u32 %r169, [%rd51];
	// end inline asm
	add.s32 	%r170, %r154, %r685;
	add.s32 	%r171, %r155, %r170;
	add.s32 	%r172, %r156, %r171;
	add.s32 	%r173, %r157, %r172;
	add.s32 	%r174, %r158, %r173;
	add.s32 	%r175, %r159, %r174;
	add.s32 	%r176, %r160, %r175;
	add.s32 	%r177, %r161, %r176;
	add.s32 	%r178, %r162, %r177;
	add.s32 	%r179, %r163, %r178;
	add.s32 	%r180, %r164, %r179;
	add.s32 	%r181, %r165, %r180;
	add.s32 	%r182, %r166, %r181;
	add.s32 	%r183, %r167, %r182;
	add.s32 	%r184, %r168, %r183;
	add.s32 	%r685, %r169, %r184;
	sub.s32 	%r185, %r120, %r674;
	setp.lt.s32 	%p5, %r185, 4096;
	@%p5 bra 	$L__BB6_68;
	add.s32 	%r674, %r674, 4096;
	setp.le.s32 	%p6, %r674, %r87;
	@%p6 bra 	$L__BB6_58;
$L__BB6_60:
	setp.le.s32 	%p7, %r120, %r674;
	@%p7 bra 	$L__BB6_68;
	sub.s32 	%r94, %r120, %r674;
	setp.ge.s32 	%p8, %r85, %r94;
	@%p8 bra 	$L__BB6_68;
	not.b32 	%r187, %r85;
	add.s32 	%r188, %r120, %r187;
	sub.s32 	%r95, %r188, %r674;
	and.b32  	%r189, %r95, 768;
	setp.eq.s32 	%p9, %r189, 768;
	mov.u32 	%r679, %r85;
	@%p9 bra 	$L__BB6_65;
	add.s32 	%r676, %r85, %r674;
	shr.u32 	%r190, %r95, 8;
	add.s32 	%r191, %r190, 1;
	and.b32  	%r192, %r191, 3;
	neg.s32 	%r675, %r192;
	mov.u32 	%r679, %r85;
$L__BB6_64:
	.pragma "nounroll";
	mul.wide.u32 	%rd54, %r676, 4;
	add.s64 	%rd53, %rd16, %rd54;
	// begin inline asm
	ld.global.nc.u32 %r193, [%rd53];
	// end inline asm
	add.s32 	%r685, %r193, %r685;
	add.s32 	%r679, %r679, 256;
	add.s32 	%r676, %r676, 256;
	add.s32 	%r675, %r675, 1;
	setp.ne.s32 	%p10, %r675, 0;
	@%p10 bra 	$L__BB6_64;
$L__BB6_65:
	setp.lt.u32 	%p11, %r95, 768;
	@%p11 bra 	$L__BB6_68;
	cvt.u64.u32 	%rd55, %r679;
	cvt.u64.u32 	%rd56, %r674;
	add.s64 	%rd57, %rd55, %rd56;
	shl.b64 	%rd58, %rd57, 2;
	add.s64 	%rd59, %rd58, %rd16;
	add.s64 	%rd124, %rd59, 2048;
	add.s32 	%r682, %r679, %r674;
$L__BB6_67:
	mul.wide.u32 	%rd64, %r682, 4;
	add.s64 	%rd60, %rd16, %rd64;
	// begin inline asm
	ld.global.nc.u32 %r194, [%rd60];
	// end inline asm
	add.s32 	%r198, %r194, %r685;
	add.s64 	%rd61, %rd124, -1024;
	// begin inline asm
	ld.global.nc.u32 %r195, [%rd61];
	// end inline asm
	add.s32 	%r199, %r195, %r198;
	// begin inline asm
	ld.global.nc.u32 %r196, [%rd124];
	// end inline asm
	add.s32 	%r200, %r196, %r199;
	add.s64 	%rd63, %rd124, 1024;
	// begin inline asm
	ld.global.nc.u32 %r197, [%rd63];
	// end inline asm
	add.s32 	%r685, %r197, %r200;
	add.s32 	%r679, %r679, 1024;
	add.s64 	%rd124, %rd124, 4096;
	add.s32 	%r682, %r682, 1024;
	setp.lt.s32 	%p12, %r679, %r94;
	@%p12 bra 	$L__BB6_67;
$L__BB6_68:
	// begin inline asm
	mov.u32 %r201, %laneid;
	// end inline asm
	mov.b32 	%r204, 1;
	mov.b32 	%r225, 31;
	mov.b32 	%r226, -1;
	// begin inline asm
	shfl.sync.down.b32 %r202, %r685, %r204, %r225, %r226;
	// end inline asm
	setp.gt.s32 	%p13, %r201, 30;
	selp.b32 	%r227, 0, %r202, %p13;
	add.s32 	%r208, %r227, %r685;
	mov.b32 	%r209, 2;
	// begin inline asm
	shfl.sync.down.b32 %r207, %r208, %r209, %r225, %r226;
	// end inline asm
	setp.gt.s32 	%p14, %r201, 29;
	selp.b32 	%r228, 0, %r207, %p14;
	add.s32 	%r213, %r208, %r228;
	mov.b32 	%r214, 4;
	// begin inline asm
	shfl.sync.down.b32 %r212, %r213, %r214, %r225, %r226;
	// end inline asm
	setp.gt.s32 	%p15, %r201, 27;
	selp.b32 	%r229, 0, %r212, %p15;
	add.s32 	%r218, %r213, %r229;
	mov.b32 	%r219, 8;
	// begin inline asm
	shfl.sync.down.b32 %r217, %r218, %r219, %r225, %r226;
	// end inline asm
	setp.gt.s32 	%p16, %r201, 23;
	selp.b32 	%r230, 0, %r217, %p16;
	add.s32 	%r223, %r218, %r230;
	mov.b32 	%r224, 16;
	// begin inline asm
	shfl.sync.down.b32 %r222, %r223, %r224, %r225, %r226;
	// end inline asm
	setp.gt.s32 	%p17, %r201, 15;
	selp.b32 	%r231, 0, %r222, %p17;
	add.s32 	%r686, %r223, %r231;
	setp.ne.s32 	%p18, %r201, 0;
	@%p18 bra 	$L__BB6_70;
	shr.u32 	%r232, %r85, 3;
	and.b32  	%r233, %r232, 124;
	mov.u32 	%r234, _ZZN3cub18CUB_300001_SM_10006detail6reduce28DeviceReduceSingleTileKernelINS2_10policy_hubIiyN4cuda3std3__44plusIiEEE10Policy1000EPiSC_iS9_iiNS7_10__identityEEEvT0_T1_T2_T3_T4_T6_E12temp_storage;
	add.s32 	%r235, %r234, %r233;
	st.shared.u32 	[%r235+8], %r686;
$L__BB6_70:
	bar.sync 	0;
	setp.ne.s32 	%p19, %r85, 0;
	@%p19 bra 	$L__BB6_72;
	ld.shared.u32 	%r236, [_ZZN3cub18CUB_300001_SM_10006detail6reduce28DeviceReduceSingleTileKernelINS2_10policy_hubIiyN4cuda3std3__44plusIiEEE10Policy1000EPiSC_iS9_iiNS7_10__identityEEEvT0_T1_T2_T3_T4_T6_E12temp_storage+12];
	add.s32 	%r237, %r236, %r686;
	ld.shared.u32 	%r238, [_ZZN3cub18CUB_300001_SM_10006detail6reduce28DeviceReduceSingleTileKernelINS2_10policy_hubIiyN4cuda3std3__44plusIiEEE10Policy1000EPiSC_iS9_iiNS7_10__identityEEEvT0_T1_T2_T3_T4_T6_E12temp_storage+16];
	add.s32 	%r239, %r237, %r238;
	ld.shared.u32 	%r240, [_ZZN3cub18CUB_300001_SM_10006detail6reduce28DeviceReduceSingleTileKernelINS2_10policy_hubIiyN4cuda3std3__44plusIiEEE10Policy1000EPiSC_iS9_iiNS7_10__identityEEEvT0_T1_T2_T3_T4_T6_E12temp_storage+20];
	add.s32 	%r241, %r239, %r240;
	ld.shared.u32 	%r242, [_ZZN3cub18CUB_300001_SM_10006detail6reduce28DeviceReduceSingleTileKernelINS2_10policy_hubIiyN4cuda3std3__44plusIiEEE10Policy1000EPiSC_iS9_iiNS7_10__identityEEEvT0_T1_T2_T3_T4_T6_E12temp_storage+24];
	add.s32 	%r243, %r241, %r242;
	ld.shared.u32 	%r244, [_ZZN3cub18CUB_300001_SM_10006detail6reduce28DeviceReduceSingleTileKernelINS2_10policy_hubIiyN4cuda3std3__44plusIiEEE10Policy1000EPiSC_iS9_iiNS7_10__identityEEEvT0_T1_T2_T3_T4_T6_E12temp_storage+28];
	add.s32 	%r245, %r243, %r244;
	ld.shared.u32 	%r246, [_ZZN3cub18CUB_300001_SM_10006detail6reduce28DeviceReduceSingleTileKernelINS2_10policy_hubIiyN4cuda3std3__44plusIiEEE10Policy1000EPiSC_iS9_iiNS7_10__identityEEEvT0_T1_T2_T3_T4_T6_E12temp_storage+32];
	add.s32 	%r247, %r245, %r246;
	ld.shared.u32 	%r248, [_ZZN3cub18CUB_300001_SM_10006detail6reduce28DeviceReduceSingleTileKernelINS2_10policy_hubIiyN4cuda3std3__44plusIiEEE10Policy1000EPiSC_iS9_iiNS7_10__identityEEEvT0_T1_T2_T3_T4_T6_E12temp_storage+36];
	add.s32 	%r686, %r247, %r248;
$L__BB6_72:
	mov.u32 	%r631, %tid.x;
	setp.ne.s32 	%p95, %r631, 0;
	@%p95 bra 	$L__BB6_74;
	add.s32 	%r632, %r686, %r121;
	st.global.u32 	[%rd1], %r632;
$L__BB6_74:
	ret;

}


// ===== COMPILED SASS (sm_100) =====

	.target	sm_100

	.elftype	@"ET_EXEC"


//--------------------- .note.nv.tkinfo           --------------------------
	.section	.note.nv.tkinfo,"",@"SHT_NOTE"
	.sectionflags	@"SHF_NOTE_NV_TKINFO"
	.tkinfo
        /*0018*/ 	.word	0x00000002
        /*0030*/ 	.string	""
        /*0030*/ 	.string	"ptxas"
        /*0030*/ 	.string	"Cuda compilation tools, release 13.0, V13.0.88"
        /*0030*/ 	.string	"Build cuda_13.0.r13.0/compiler.36424714_0"
        /*0030*/ 	.string	"-arch sm_100 -m 64 "



//--------------------- .note.nv.cuinfo           --------------------------
	.section	.note.nv.cuinfo,"",@"SHT_NOTE"
	.sectionflags	@"SHF_NOTE_NV_CUINFO"
        /*0018*/ 	.short	0x0002
        /*001a*/ 	.short	0x0064
        /*001c*/ 	.short	0x0082
	.zero		2


//--------------------- .nv.info                  --------------------------
	.section	.nv.info,"",@"SHT_CUDA_INFO"
	.align	4


	//----- nvinfo : EIATTR_REGCOUNT
	.align		4
        /*0000*/ 	.byte	0x04, 0x2f
        /*0002*/ 	.short	(.L_46 - .L_45)
	.align		4
.L_45:
        /*0004*/ 	.word	index@(_ZN3cub18CUB_300001_SM_10006detail11EmptyKernelIvEEvv)
        /*0008*/ 	.word	0x00000004


	//----- nvinfo : EIATTR_FRAME_SIZE
	.align		4
.L_46:
        /*000c*/ 	.byte	0x04, 0x11
        /*000e*/ 	.short	(.L_48 - .L_47)
	.align		4
.L_47:
        /*0010*/ 	.word	index@(_ZN3cub18CUB_300001_SM_10006detail11EmptyKernelIvEEvv)
        /*0014*/ 	.word	0x00000000


	//----- nvinfo : EIATTR_REGCOUNT
	.align		4
.L_48:
        /*0018*/ 	.byte	0x04, 0x2f
        /*001a*/ 	.short	(.L_50 - .L_49)
	.align		4
.L_49:
        /*001c*/ 	.word	index@(_ZN3cub18CUB_300001_SM_10006detail6reduce28DeviceReduceSingleTileKernelINS2_10policy_hubIijN4cuda3std3__44plusIiEEE10Policy1000EN6thrust24THRUST_300001_SM_1000_NS20permutation_iteratorINSD_6detail15normal_iteratorINSD_10device_ptrIiEEEESJ_EEPijS9_iiNS7_10__identityEEEvT0_T1_T2_T3_T4_T6_)
        /*0020*/ 	.word	0x00000028


	//----- nvinfo : EIATTR_FRAME_SIZE
	.align		4
.L_50:
        /*0024*/ 	.byte	0x04, 0x11
        /*0026*/ 	.short	(.L_52 - .L_51)
	.align		4
.L_51:
        /*0028*/ 	.word	index@(_ZN3cub18CUB_300001_SM_10006detail6reduce28DeviceReduceSingleTileKernelINS2_10policy_hubIijN4cuda3std3__44plusIiEEE10Policy1000EN6thrust24THRUST_300001_SM_1000_NS20permutation_iteratorINSD_6detail15normal_iteratorINSD_10device_ptrIiEEEESJ_EEPijS9_iiNS7_10__identityEEEvT0_T1_T2_T3_T4_T6_)
        /*002c*/ 	.word	0x00000000


	//----- nvinfo : EIATTR_REGCOUNT
	.align		4
.L_52:
        /*0030*/ 	.byte	0x04, 0x2f
        /*0032*/ 	.short	(.L_54 - .L_53)
	.align		4
.L_53:
        /*0034*/ 	.word	index@(_ZN3cub18CUB_300001_SM_10006detail6reduce18DeviceReduceKernelINS2_10policy_hubIijN4cuda3std3__44plusIiEEE10Policy1000EN6thrust24THRUST_300001_SM_1000_NS20permutation_iteratorINSD_6detail15normal_iteratorINSD_10device_ptrIiEEEESJ_EEjS9_iNS7_10__identityEEEvT0_PT3_T1_NS0_13GridEvenShareISP_EET2_T4_)
        /*0038*/ 	.word	0x00000022


	//----- nvinfo : EIATTR_FRAME_SIZE
	.align		4
.L_54:
        /*003c*/ 	.byte	0x04, 0x11
        /*003e*/ 	.short	(.L_56 - .L_55)
	.align		4
.L_55:
        /*0040*/ 	.word	index@(_ZN3cub18CUB_300001_SM_10006detail6reduce18DeviceReduceKernelINS2_10policy_hubIijN4cuda3std3__44plusIiEEE10Policy1000EN6thrust24THRUST_300001_SM_1000_NS20permutation_iteratorINSD_6detail15normal_iteratorINSD_10device_ptrIiEEEESJ_EEjS9_iNS7_10__identityEEEvT0_PT3_T1_NS0_13GridEvenShareISP_EET2_T4_)
        /*0044*/ 	.word	0x00000000


	//----- nvinfo : EIATTR_REGCOUNT
	.align		4
.L_56:
        /*0048*/ 	.byte	0x04, 0x2f
        /*004a*/ 	.short	(.L_58 - .L_57)
	.align		4
.L_57:
        /*004c*/ 	.word	index@(_ZN3cub18CUB_300001_SM_10006detail6reduce28DeviceReduceSingleTileKernelINS2_10policy_hubIijN4cuda3std3__44plusIiEEE10Policy1000EPiSC_iS9_iiNS7_10__identityEEEvT0_T1_T2_T3_T4_T6_)
        /*0050*/ 	.word	0x00000020


	//----- nvinfo : EIATTR_FRAME_SIZE
	.align		4
.L_58:
        /*0054*/ 	.byte	0x04, 0x11
        /*0056*/ 	.short	(.L_60 - .L_59)
	.align		4
.L_59:
        /*0058*/ 	.word	index@(_ZN3cub18CUB_300001_SM_10006detail6reduce28DeviceReduceSingleTileKernelINS2_10policy_hubIijN4cuda3std3__44plusIiEEE10Policy1000EPiSC_iS9_iiNS7_10__identityEEEvT0_T1_T2_T3_T4_T6_)
        /*005c*/ 	.word	0x00000000


	//----- nvinfo : EIATTR_REGCOUNT
	.align		4
.L_60:
        /*0060*/ 	.byte	0x04, 0x2f
        /*0062*/ 	.short	(.L_62 - .L_61)
	.align		4
.L_61:
        /*0064*/ 	.word	index@(_ZN3cub18CUB_300001_SM_10006detail6reduce28DeviceReduceSingleTileKernelINS2_10policy_hubIiyN4cuda3std3__44plusIiEEE10Policy1000EN6thrust24THRUST_300001_SM_1000_NS20permutation_iteratorINSD_6detail15normal_iteratorINSD_10device_ptrIiEEEESJ_EEPiyS9_iiNS7_10__identityEEEvT0_T1_T2_T3_T4_T6_)
        /*0068*/ 	.word	0x00000028


	//----- nvinfo : EIATTR_FRAME_SIZE
	.align		4
.L_62:
        /*006c*/ 	.byte	0x04, 0x11
        /*006e*/ 	.short	(.L_64 - .L_63)
	.align		4
.L_63:
        /*0070*/ 	.word	index@(_ZN3cub18CUB_300001_SM_10006detail6reduce28DeviceReduceSingleTileKernelINS2_10policy_hubIiyN4cuda3std3__44plusIiEEE10Policy1000EN6thrust24THRUST_300001_SM_1000_NS20permutation_iteratorINSD_6detail15normal_iteratorINSD_10device_ptrIiEEEESJ_EEPiyS9_iiNS7_10__identityEEEvT0_T1_T2_T3_T4_T6_)
        /*0074*/ 	.word	0x00000000


	//----- nvinfo : EIATTR_REGCOUNT
	.align		4
.L_64:
        /*0078*/ 	.byte	0x04, 0x2f
        /*007a*/ 	.short	(.L_66 - .L_65)
	.align		4
.L_65:
        /*007c*/ 	.word	index@(_ZN3cub18CUB_300001_SM_10006detail6reduce18DeviceReduceKernelINS2_10policy_hubIiyN4cuda3std3__44plusIiEEE10Policy1000EN6thrust24THRUST_300001_SM_1000_NS20permutation_iteratorINSD_6detail15normal_iteratorINSD_10device_ptrIiEEEESJ_EEyS9_iNS7_10__identityEEEvT0_PT3_T1_NS0_13GridEvenShareISP_EET2_T4_)
        /*0080*/ 	.word	0x00000020


	//----- nvinfo : EIATTR_FRAME_SIZE
	.align		4
.L_66:
        /*0084*/ 	.byte	0x04, 0x11
        /*0086*/ 	.short	(.L_68 - .L_67)
	.align		4
.L_67:
        /*0088*/ 	.word	index@(_ZN3cub18CUB_300001_SM_10006detail6reduce18DeviceReduceKernelINS2_10policy_hubIiyN4cuda3std3__44plusIiEEE10Policy1000EN6thrust24THRUST_300001_SM_1000_NS20permutation_iteratorINSD_6detail15normal_iteratorINSD_10device_ptrIiEEEESJ_EEyS9_iNS7_10__identityEEEvT0_PT3_T1_NS0_13GridEvenShareISP_EET2_T4_)
        /*008c*/ 	.word	0x00000000


	//----- nvinfo : EIATTR_REGCOUNT
	.align		4
.L_68:
        /*0090*/ 	.byte	0x04, 0x2f
        /*0092*/ 	.short	(.L_70 - .L_69)
	.align		4
.L_69:
        /*0094*/ 	.word	index@(_ZN3cub18CUB_300001_SM_10006detail6reduce28DeviceReduceSingleTileKernelINS2_10policy_hubIiyN4cuda3std3__44plusIiEEE10Policy1000EPiSC_iS9_iiNS7_10__identityEEEvT0_T1_T2_T3_T4_T6_)
        /*0098*/ 	.word	0x00000020


	//----- nvinfo : EIATTR_FRAME_SIZE
	.align		4
.L_70:
        /*009c*/ 	.byte	0x04, 0x11
        /*009e*/ 	.short	(.L_72 - .L_71)
	.align		4
.L_71:
        /*00a0*/ 	.word	index@(_ZN3cub18CUB_300001_SM_10006detail6reduce28DeviceReduceSingleTileKernelINS2_10policy_hubIiyN4cuda3std3__44plusIiEEE10Policy1000EPiSC_iS9_iiNS7_10__identityEEEvT0_T1_T2_T3_T4_T6_)
        /*00a4*/ 	.word	0x00000000


	//----- nvinfo : EIATTR_MIN_STACK_SIZE
	.align		4
.L_72:
        /*00a8*/ 	.byte	0x04, 0x12
        /*00aa*/ 	.short	(.L_74 - .L_73)
	.align		4
.L_73:
        /*00ac*/ 	.word	index@(_ZN3cub18CUB_300001_SM_10006detail6reduce28DeviceReduceSingleTileKernelINS2_10policy_hubIiyN4cuda3std3__44plusIiEEE10Policy1000EPiSC_iS9_iiNS7_10__identityEEEvT0_T1_T2_T3_T4_T6_)
        /*00b0*/ 	.word	0x00000000


	//----- nvinfo : EIATTR_MIN_STACK_SIZE
	.align		4
.L_74:
        /*00b4*/ 	.byte	0x04, 0x12
        /*00b6*/ 	.short	(.L_76 - .L_75)
	.align		4
.L_75:
        /*00b8*/ 	.word	index@(_ZN3cub18CUB_300001_SM_10006detail6reduce18DeviceReduceKernelINS2_10policy_hubIiyN4cuda3std3__44plusIiEEE10Policy1000EN6thrust24THRUST_300001_SM_1000_NS20permutation_iteratorINSD_6detail15normal_iteratorINSD_10device_ptrIiEEEESJ_EEyS9_iNS7_10__identityEEEvT0_PT3_T1_NS0_13GridEvenShareISP_EET2_T4_)
        /*00bc*/ 	.word	0x00000000


	//----- nvinfo : EIATTR_MIN_STACK_SIZE
	.align		4
.L_76:
        /*00c0*/ 	.byte	0x04, 0x12
        /*00c2*/ 	.short	(.L_78 - .L_77)
	.align		4
.L_77:
        /*00c4*/ 	.word	index@(_ZN3cub18CUB_300001_SM_10006detail6reduce28DeviceReduceSingleTileKernelINS2_10policy_hubIiyN4cuda3std3__44plusIiEEE10Policy1000EN6thrust24THRUST_300001_SM_1000_NS20permutation_iteratorINSD_6detail15normal_iteratorINSD_10device_ptrIiEEEESJ_EEPiyS9_iiNS7_10__identityEEEvT0_T1_T2_T3_T4_T6_)
        /*00c8*/ 	.word	0x00000000


	//----- nvinfo : EIATTR_MIN_STACK_SIZE
	.align		4
.L_78:
        /*00cc*/ 	.byte	0x04, 0x12
        /*00ce*/ 	.short	(.L_80 - .L_79)
	.align		4
.L_79:
        /*00d0*/ 	.word	index@(_ZN3cub18CUB_300001_SM_10006detail6reduce28DeviceReduceSingleTileKernelINS2_10policy_hubIijN4cuda3std3__44plusIiEEE10Policy1000EPiSC_iS9_iiNS7_10__identityEEEvT0_T1_T2_T3_T4_T6_)
        /*00d4*/ 	.word	0x00000000


	//----- nvinfo : EIATTR_MIN_STACK_SIZE
	.align		4
.L_80:
        /*00d8*/ 	.byte	0x04, 0x12
        /*00da*/ 	.short	(.L_82 - .L_81)
	.align		4
.L_81:
        /*00dc*/ 	.word	index@(_ZN3cub18CUB_300001_SM_10006detail6reduce18DeviceReduceKernelINS2_10policy_hubIijN4cuda3std3__44plusIiEEE10Policy1000EN6thrust24THRUST_300001_SM_1000_NS20permutation_iteratorINSD_6detail15normal_iteratorINSD_10device_ptrIiEEEESJ_EEjS9_iNS7_10__identityEEEvT0_PT3_T1_NS0_13GridEvenShareISP_EET2_T4_)
        /*00e0*/ 	.word	0x00000000


	//----- nvinfo : EIATTR_MIN_STACK_SIZE
	.align		4
.L_82:
        /*00e4*/ 	.byte	0x04, 0x12
        /*00e6*/ 	.short	(.L_84 - .L_83)
	.align		4
.L_83:
        /*00e8*/ 	.word	index@(_ZN3cub18CUB_300001_SM_10006detail6reduce28DeviceReduceSingleTileKernelINS2_10policy_hubIijN4cuda3std3__44plusIiEEE10Policy1000EN6thrust24THRUST_300001_SM_1000_NS20permutation_iteratorINSD_6detail15normal_iteratorINSD_10device_ptrIiEEEESJ_EEPijS9_iiNS7_10__identityEEEvT0_T1_T2_T3_T4_T6_)
        /*00ec*/ 	.word	0x00000000


	//----- nvinfo : EIATTR_MIN_STACK_SIZE
	.align		4
.L_84:
        /*00f0*/ 	.byte	0x04, 0x12
        /*00f2*/ 	.short	(.L_86 - .L_85)
	.align		4
.L_85:
        /*00f4*/ 	.word	index@(_ZN3cub18CUB_300001_SM_10006detail11EmptyKernelIvEEvv)
        /*00f8*/ 	.word	0x00000000
.L_86:


//--------------------- .nv.compat                --------------------------
	.section	.nv.compat,"",@"SHT_CUDA_COMPAT_INFO"
	.align	4
        /*0000*/ 	.byte	0x02, 0x09, 0x00, 0x00, 0x02, 0x02, 0x01, 0x00, 0x02, 0x05, 0x05, 0x00, 0x03, 0x07, 0x01, 0x01
        /*0010*/ 	.byte	0x02, 0x03, 0x00, 0x00, 0x02, 0x06, 0x01, 0x00, 0x04, 0x0b, 0x08, 0x00, 0x09, 0x00, 0x00, 0x00
        /*0020*/ 	.byte	0x00, 0x00, 0x00, 0x00


//--------------------- .nv.info._ZN3cub18CUB_300001_SM_10006detail6reduce28DeviceReduceSingleTileKernelINS2_10policy_hubIiyN4cuda3std3__44plusIiEEE10Policy1000EPiSC_iS9_iiNS7_10__identityEEEvT0_T1_T2_T3_T4_T6_ --------------------------
	.section	.nv.info._ZN3cub18CUB_300001_SM_10006detail6reduce28DeviceReduceSingleTileKernelINS2_10policy_hubIiyN4cuda3std3__44plusIiEEE10Policy1000EPiSC_iS9_iiNS7_10__identityEEEvT0_T1_T2_T3_T4_T6_,"",@"SHT_CUDA_INFO"
	.sectionflags	@""
	.align	4


	//----- nvinfo : EIATTR_CUDA_API_VERSION
	.align		4
        /*0000*/ 	.byte	0x04, 0x37
        /*0002*/ 	.short	(.L_88 - .L_87)
.L_87:
        /*0004*/ 	.word	0x00000082


	//----- nvinfo : EIATTR_KPARAM_INFO
	.align		4
.L_88:
        /*0008*/ 	.byte	0x04, 0x17
        /*000a*/ 	.short	(.L_90 - .L_89)
.L_89:
        /*000c*/ 	.word	0x00000000
        /*0010*/ 	.short	0x0005
        /*0012*/ 	.short	0x001c
        /*0014*/ 	.byte	0x00, 0xf0, 0x05, 0x00


	//----- nvinfo : EIATTR_KPARAM_INFO
	.align		4
.L_90:
        /*0018*/ 	.byte	0x04, 0x17
        /*001a*/ 	.short	(.L_92 - .L_91)
.L_91:
        /*001c*/ 	.word	0x00000000
        /*0020*/ 	.short	0x0004
        /*0022*/ 	.short	0x0018
        /*0024*/ 	.byte	0x00, 0xf0, 0x11, 0x00


	//----- nvinfo : EIATTR_KPARAM_INFO
	.align		4
.L_92:
        /*0028*/ 	.byte	0x04, 0x17
        /*002a*/ 	.short	(.L_94 - .L_93)
.L_93:
        /*002c*/ 	.word	0x00000000
        /*0030*/ 	.short	0x0003
        /*0032*/ 	.short	0x0014
        /*0034*/ 	.byte	0x00, 0xf0, 0x05, 0x00


	//----- nvinfo : EIATTR_KPARAM_INFO
	.align		4
.L_94:
        /*0038*/ 	.byte	0x04, 0x17
        /*003a*/ 	.short	(.L_96 - .L_95)
.L_95:
        /*003c*/ 	.word	0x00000000
        /*0040*/ 	.short	0x0002
        /*0042*/ 	.short	0x0010
        /*0044*/ 	.byte	0x00, 0xf0, 0x11, 0x00


	//----- nvinfo : EIATTR_KPARAM_INFO
	.align		4
.L_96:
        /*0048*/ 	.byte	0x04, 0x17
        /*004a*/ 	.short	(.L_98 - .L_97)
.L_97:
        /*004c*/ 	.word	0x00000000
        /*0050*/ 	.short	0x0001
        /*0052*/ 	.short	0x0008
        /*0054*/ 	.byte	0x00, 0xf5, 0x21, 0x00


	//----- nvinfo : EIATTR_KPARAM_INFO
	.align		4
.L_98:
        /*0058*/ 	.byte	0x04, 0x17
        /*005a*/ 	.short	(.L_100 - .L_99)
.L_99:
        /*005c*/ 	.word	0x00000000
        /*0060*/ 	.short	0x0000
        /*0062*/ 	.short	0x0000
        /*0064*/ 	.byte	0x00, 0xf5, 0x21, 0x00


	//----- nvinfo : EIATTR_SPARSE_MMA_MASK
	.align		4
.L_100:
        /*0068*/ 	.byte	0x03, 0x50
        /*006a*/ 	.short	0x0000


	//----- nvinfo : EIATTR_MAXREG_COUNT
	.align		4
        /*006c*/ 	.byte	0x03, 0x1b
        /*006e*/ 	.short	0x00ff


	//----- nvinfo : EIATTR_NUM_BARRIERS
	.align		4
        /*0070*/ 	.byte	0x02, 0x4c
        /*0072*/ 	.byte	0x01
	.zero		1


	//----- nvinfo : EIATTR_MERCURY_ISA_VERSION
	.align		4
        /*0074*/ 	.byte	0x03, 0x5f
        /*0076*/ 	.short	0x0101


	//----- nvinfo : EIATTR_COOP_GROUP_MASK_REGIDS
	.align		4
        /*0078*/ 	.byte	0x04, 0x29
        /*007a*/ 	.short	(.L_102 - .L_101)


	//   ....[0]....
.L_101:
        /*007c*/ 	.word	0xffffffff


	//   ....[1]....
        /*0080*/ 	.word	0xffffffff


	//   ....[2]....
        /*0084*/ 	.word	0xffffffff


	//   ....[3]....
        /*0088*/ 	.word	0xffffffff


	//   ....[4]....
        /*008c*/ 	.word	0xffffffff


	//   ....[5]....
        /*0090*/ 	.word	0xffffffff


	//   ....[6]....
        /*0094*/ 	.word	0xffffffff


	//   ....[7]....
        /*0098*/ 	.word	0xffffffff


	//   ....[8]....
        /*009c*/ 	.word	0xffffffff


	//   ....[9]....
        /*00a0*/ 	.word	0xffffffff


	//   ....[10]....
        /*00a4*/ 	.word	0xffffffff


	//   ....[11]....
        /*00a8*/ 	.word	0xffffffff


	//   ....[12]....
        /*00ac*/ 	.word	0xffffffff


	//   ....[13]....
        /*00b0*/ 	.word	0xffffffff


	//   ....[14]....
        /*00b4*/ 	.word	0xffffffff


	//   ....[15]....
        /*00b8*/ 	.word	0xffffffff


	//   ....[16]....
        /*00bc*/ 	.word	0xffffffff


	//   ....[17]....
        /*00c0*/ 	.word	0xffffffff


	//   ....[18]....
        /*00c4*/ 	.word	0xffffffff


	//   ....[19]....
        /*00c8*/ 	.word	0xffffffff


	//   ....[20]....
        /*00cc*/ 	.word	0xffffffff


	//   ....[21]....
        /*00d0*/ 	.word	0xffffffff


	//   ....[22]....
        /*00d4*/ 	.word	0xffffffff


	//   ....[23]....
        /*00d8*/ 	.word	0xffffffff


	//   ....[24]....
        /*00dc*/ 	.word	0xffffffff


	//   ....[25]....
        /*00e0*/ 	.word	0xffffffff


	//   ....[26]....
        /*00e4*/ 	.word	0xffffffff


	//   ....[27]....
        /*00e8*/ 	.word	0xffffffff


	//   ....[28]....
        /*00ec*/ 	.word	0xffffffff


	//   ....[29]....
        /*00f0*/ 	.word	0xffffffff


	//----- nvinfo : EIATTR_COOP_GROUP_INSTR_OFFSETS
	.align		4
.L_102:
        /*00f4*/ 	.byte	0x04, 0x28
        /*00f6*/ 	.short	(.L_104 - .L_103)


	//   ....[0]....
.L_103:
        /*00f8*/ 	.word	0x00000890


	//   ....[1]....
        /*00fc*/ 	.word	0x000008f0


	//   ....[2]....
        /*0100*/ 	.word	0x00000940


	//   ....[3]....
        /*0104*/ 	.word	0x000009b0


	//   ....[4]....
        /*0108*/ 	.word	0x00000a10


	//   ....[5]....
        /*010c*/ 	.word	0x00000ba0


	//   ....[6]....
        /*0110*/ 	.word	0x00000c40


	//   ....[7]....
        /*0114*/ 	.word	0x00000cc0


	//   ....[8]....
        /*0118*/ 	.word	0x00000d20


	//   ....[9]....
        /*011c*/ 	.word	0x00000d60


	//   ....[10]....
        /*0120*/ 	.word	0x000019d0


	//   ....[11]....
        /*0124*/ 	.word	0x00001a30


	//   ....[12]....
        /*0128*/ 	.word	0x00001a90


	//   ....[13]....
        /*012c*/ 	.word	0x00001af0


	//   ....[14]....
        /*0130*/ 	.word	0x00001b50


	//   ....[15]....
        /*0134*/ 	.word	0x000023f0


	//   ....[16]....
        /*0138*/ 	.word	0x00002450


	//   ....[17]....
        /*013c*/ 	.word	0x000024a0


	//   ....[18]....
        /*0140*/ 	.word	0x00002510


	//   ....[19]....
        /*0144*/ 	.word	0x00002570


	//   ....[20]....
        /*0148*/ 	.word	0x00002700


	//   ....[21]....
        /*014c*/ 	.word	0x00002790


	//   ....[22]....
        /*0150*/ 	.word	0x000027e0


	//   ....[23]....
        /*0154*/ 	.word	0x00002850


	//   ....[24]....
        /*0158*/ 	.word	0x000028c0


	//   ....[25]....
        /*015c*/ 	.word	0x000036a0


	//   ....[26]....
        /*0160*/ 	.word	0x00003700


	//   ....[27]....
        /*0164*/ 	.word	0x00003760


	//   ....[28]....
        /*0168*/ 	.word	0x000037c0


	//   ....[29]....
        /*016c*/ 	.word	0x00003820


	//----- nvinfo : EIATTR_VRC_CTA_INIT_COUNT
	.align		4
.L_104:
        /*0170*/ 	.byte	0x02, 0x4a
	.zero		1
	.zero		1


	//----- nvinfo : EIATTR_EXIT_INSTR_OFFSETS
	.align		4
        /*0174*/ 	.byte	0x04, 0x1c
        /*0176*/ 	.short	(.L_106 - .L_105)


	//   ....[0]....
.L_105:
        /*0178*/ 	.word	0x00000080


	//   ....[1]....
        /*017c*/ 	.word	0x000000c0


	//   ....[2]....
        /*0180*/ 	.word	0x00003940


	//   ....[3]....
        /*0184*/ 	.word	0x00003990


	//----- nvinfo : EIATTR_MAX_THREADS
	.align		4
.L_106:
        /*0188*/ 	.byte	0x04, 0x05
        /*018a*/ 	.short	(.L_108 - .L_107)
.L_107:
        /*018c*/ 	.word	0x00000100
        /*0190*/ 	.word	0x00000001
        /*0194*/ 	.word	0x00000001


	//----- nvinfo : EIATTR_CRS_STACK_SIZE
	.align		4
.L_108:
        /*0198*/ 	.byte	0x04, 0x1e
        /*019a*/ 	.short	(.L_110 - .L_109)
.L_109:
        /*019c*/ 	.word	0x00000000


	//----- nvinfo : EIATTR_CBANK_PARAM_SIZE
	.align		4
.L_110:
        /*01a0*/ 	.byte	0x03, 0x19
        /*01a2*/ 	.short	0x001d


	//----- nvinfo : EIATTR_PARAM_CBANK
	.align		4
        /*01a4*/ 	.byte	0x04, 0x0a
        /*01a6*/ 	.short	(.L_112 - .L_111)
	.align		4
.L_111:
        /*01a8*/ 	.word	index@(.nv.constant0._ZN3cub18CUB_300001_SM_10006detail6reduce28DeviceReduceSingleTileKernelINS2_10policy_hubIiyN4cuda3std3__44plusIiEEE10Policy1000EPiSC_iS9_iiNS7_10__identityEEEvT0_T1_T2_T3_T4_T6_)
        /*01ac*/ 	.short	0x0380
        /*01ae*/ 	.short	0x001d


	//----- nvinfo : EIATTR_SW_WAR
	.align		4
.L_112:
        /*01b0*/ 	.byte	0x04, 0x36
        /*01b2*/ 	.short	(.L_114 - .L_113)
.L_113:
        /*01b4*/ 	.word	0x00000008
.L_114:


//--------------------- .nv.info._ZN3cub18CUB_300001_SM_10006detail6reduce18DeviceReduceKernelINS2_10policy_hubIiyN4cuda3std3__44plusIiEEE10Policy1000EN6thrust24THRUST_300001_SM_1000_NS20permutation_iteratorINSD_6detail15normal_iteratorINSD_10device_ptrIiEEEESJ_EEyS9_iNS7_10__identityEEEvT0_PT3_T1_NS0_13GridEvenShareISP_EET2_T4_ --------------------------
	.section	.nv.info._ZN3cub18CUB_300001_SM_10006detail6reduce18DeviceReduceKernelINS2_10policy_hubIiyN4cuda3std3__44plusIiEEE10Policy1000EN6thrust24THRUST_300001_SM_1000_NS20permutation_iteratorINSD_6detail15normal_iteratorINSD_10device_ptrIiEEEESJ_EEyS9_iNS7_10__identityEEEvT0_PT3_T1_NS0_13GridEvenShareISP_EET2_T4_,"",@"SHT_CUDA_INFO"
	.sectionflags	@""
	.align	4


	//----- nvinfo : EIATTR_CUDA_API_VERSION
	.align		4
        /*0000*/ 	.byte	0x04, 0x37
        /*0002*/ 	.short	(.L_116 - .L_115)
.L_115:
        /*0004*/ 	.word	0x00000082


	//----- nvinfo : EIATTR_KPARAM_INFO
	.align		4
.L_116:
        /*0008*/ 	.byte	0x04, 0x17
        /*000a*/ 	.short	(.L_118 - .L_117)
.L_117:
        /*000c*/ 	.word	0x00000000
        /*0010*/ 	.short	0x0005
        /*0012*/ 	.short	0x0069
        /*0014*/ 	.byte	0x00, 0xf0, 0x05, 0x00


	//----- nvinfo : EIATTR_KPARAM_INFO
	.align		4
.L_118:
        /*0018*/ 	.byte	0x04, 0x17
        /*001a*/ 	.short	(.L_120 - .L_119)
.L_119:
        /*001c*/ 	.word	0x00000000
        /*0020*/ 	.short	0x0004
        /*0022*/ 	.short	0x0068
        /*0024*/ 	.byte	0x00, 0xf0, 0x05, 0x00


	//----- nvinfo : EIATTR_KPARAM_INFO
	.align		4
.L_120:
        /*0028*/ 	.byte	0x04, 0x17
        /*002a*/ 	.short	(.L_122 - .L_121)
.L_121:
        /*002c*/ 	.word	0x00000000
        /*0030*/ 	.short	0x0003
        /*0032*/ 	.short	0x0020
        /*0034*/ 	.byte	0x00, 0xf0, 0x21, 0x01


	//----- nvinfo : EIATTR_KPARAM_INFO
	.align		4
.L_122:
        /*0038*/ 	.byte	0x04, 0x17
        /*003a*/ 	.short	(.L_124 - .L_123)
.L_123:
        /*003c*/ 	.word	0x00000000
        /*0040*/ 	.short	0x0002
        /*0042*/ 	.short	0x0018
        /*0044*/ 	.byte	0x00, 0xf0, 0x21, 0x00


	//----- nvinfo : EIATTR_KPARAM_INFO
	.align		4
.L_124:
        /*0048*/ 	.byte	0x04, 0x17
        /*004a*/ 	.short	(.L_126 - .L_125)
.L_125:
        /*004c*/ 	.word	0x00000000
        /*0050*/ 	.short	0x0001
        /*0052*/ 	.short	0x0010
        /*0054*/ 	.byte	0x00, 0xf5, 0x21, 0x00


	//----- nvinfo : EIATTR_KPARAM_INFO
	.align		4
.L_126:
        /*0058*/ 	.byte	0x04, 0x17
        /*005a*/ 	.short	(.L_128 - .L_127)
.L_127:
        /*005c*/ 	.word	0x00000000
        /*0060*/ 	.short	0x0000
        /*0062*/ 	.short	0x0000
        /*0064*/ 	.byte	0x00, 0xf0, 0x41, 0x00


	//----- nvinfo : EIATTR_SPARSE_MMA_MASK
	.align		4
.L_128:
        /*0068*/ 	.byte	0x03, 0x50
        /*006a*/ 	.short	0x0000


	//----- nvinfo : EIATTR_MAXREG_COUNT
	.align		4
        /*006c*/ 	.byte	0x03, 0x1b
        /*006e*/ 	.short	0x00ff


	//----- nvinfo : EIATTR_NUM_BARRIERS
	.align		4
        /*0070*/ 	.byte	0x02, 0x4c
        /*0072*/ 	.byte	0x01
	.zero		1


	//----- nvinfo : EIATTR_MERCURY_ISA_VERSION
	.align		4
        /*0074*/ 	.byte	0x03, 0x5f
        /*0076*/ 	.short	0x0101


	//----- nvinfo : EIATTR_COOP_GROUP_MASK_REGIDS
	.align		4
        /*0078*/ 	.byte	0x04, 0x29
        /*007a*/ 	.short	(.L_130 - .L_129)


	//   ....[0]....
.L_129:
        /*007c*/ 	.word	0xffffffff


	//   ....[1]....
        /*0080*/ 	.word	0xffffffff


	//   ....[2]....
        /*0084*/ 	.word	0xffffffff


	//   ....[3]....
        /*0088*/ 	.word	0xffffffff


	//   ....[4]....
        /*008c*/ 	.word	0xffffffff


	//   ....[5]....
        /*0090*/ 	.word	0xffffffff


	//   ....[6]....
        /*0094*/ 	.word	0xffffffff


	//   ....[7]....
        /*0098*/ 	.word	0xffffffff


	//   ....[8]....
        /*009c*/ 	.word	0xffffffff


	//   ....[9]....
        /*00a0*/ 	.word	0xffffffff


	//   ....[10]....
        /*00a4*/ 	.word	0xffffffff


	//   ....[11]....
        /*00a8*/ 	.word	0xffffffff


	//   ....[12]....
        /*00ac*/ 	.word	0xffffffff


	//   ....[13]....
        /*00b0*/ 	.word	0xffffffff


	//   ....[14]....
        /*00b4*/ 	.word	0xffffffff


	//----- nvinfo : EIATTR_COOP_GROUP_INSTR_OFFSETS
	.align		4
.L_130:
        /*00b8*/ 	.byte	0x04, 0x28
        /*00ba*/ 	.short	(.L_132 - .L_131)


	//   ....[0]....
.L_131:
        /*00bc*/ 	.word	0x00000ce0


	//   ....[1]....
        /*00c0*/ 	.word	0x00000d40


	//   ....[2]....
        /*00c4*/ 	.word	0x00000da0


	//   ....[3]....
        /*00c8*/ 	.word	0x00000e00


	//   ....[4]....
        /*00cc*/ 	.word	0x00000e60


	//   ....[5]....
        /*00d0*/ 	.word	0x00000ff0


	//   ....[6]....
        /*00d4*/ 	.word	0x00001090


	//   ....[7]....
        /*00d8*/ 	.word	0x00001100


	//   ....[8]....
        /*00dc*/ 	.word	0x00001170


	//   ....[9]....
        /*00e0*/ 	.word	0x000011b0


	//   ....[10]....
        /*00e4*/ 	.word	0x00002930


	//   ....[11]....
        /*00e8*/ 	.word	0x00002990


	//   ....[12]....
        /*00ec*/ 	.word	0x000029f0


	//   ....[13]....
        /*00f0*/ 	.word	0x00002a50


	//   ....[14]....
        /*00f4*/ 	.word	0x00002ab0


	//----- nvinfo : EIATTR_VRC_CTA_INIT_COUNT
	.align		4
.L_132:
        /*00f8*/ 	.byte	0x02, 0x4a
	.zero		1
	.zero		1


	//----- nvinfo : EIATTR_EXIT_INSTR_OFFSETS
	.align		4
        /*00fc*/ 	.byte	0x04, 0x1c
        /*00fe*/ 	.short	(.L_134 - .L_133)


	//   ....[0]....
.L_133:
        /*0100*/ 	.word	0x00002bd0


	//   ....[1]....
        /*0104*/ 	.word	0x00002c30


	//----- nvinfo : EIATTR_MAX_THREADS
	.align		4
.L_134:
        /*0108*/ 	.byte	0x04, 0x05
        /*010a*/ 	.short	(.L_136 - .L_135)
.L_135:
        /*010c*/ 	.word	0x00000100
        /*0110*/ 	.word	0x00000001
        /*0114*/ 	.word	0x00000001


	//----- nvinfo : EIATTR_CRS_STACK_SIZE
	.align		4
.L_136:
        /*0118*/ 	.byte	0x04, 0x1e
        /*011a*/ 	.short	(.L_138 - .L_137)
.L_137:
        /*011c*/ 	.word	0x00000000


	//----- nvinfo : EIATTR_CBANK_PARAM_SIZE
	.align		4
.L_138:
        /*0120*/ 	.byte	0x03, 0x19
        /*0122*/ 	.short	0x006a


	//----- nvinfo : EIATTR_PARAM_CBANK
	.align		4
        /*0124*/ 	.byte	0x04, 0x0a
        /*0126*/ 	.short	(.L_140 - .L_139)
	.align		4
.L_139:
        /*0128*/ 	.word	index@(.nv.constant0._ZN3cub18CUB_300001_SM_10006detail6reduce18DeviceReduceKernelINS2_10policy_hubIiyN4cuda3std3__44plusIiEEE10Policy1000EN6thrust24THRUST_300001_SM_1000_NS20permutation_iteratorINSD_6detail15normal_iteratorINSD_10device_ptrIiEEEESJ_EEyS9_iNS7_10__identityEEEvT0_PT3_T1_NS0_13GridEvenShareISP_EET2_T4_)
        /*012c*/ 	.short	0x0380
        /*012e*/ 	.short	0x006a


	//----- nvinfo : EIATTR_SW_WAR
	.align		4
.L_140:
        /*0130*/ 	.byte	0x04, 0x36
        /*0132*/ 	.short	(.L_142 - .L_141)
.L_141:
        /*0134*/ 	.word	0x00000008
.L_142:


//--------------------- .nv.info._ZN3cub18CUB_300001_SM_10006detail6reduce28DeviceReduceSingleTileKernelINS2_10policy_hubIiyN4cuda3std3__44plusIiEEE10Policy1000EN6thrust24THRUST_300001_SM_1000_NS20permutation_iteratorINSD_6detail15normal_iteratorINSD_10device_ptrIiEEEESJ_EEPiyS9_iiNS7_10__identityEEEvT0_T1_T2_T3_T4_T6_ --------------------------
	.section	.nv.info._ZN3cub18CUB_300001_SM_10006detail6reduce28DeviceReduceSingleTileKernelINS2_10policy_hubIiyN4cuda3std3__44plusIiEEE10Policy1000EN6thrust24THRUST_300001_SM_1000_NS20permutation_iteratorINSD_6detail15normal_iteratorINSD_10device_ptrIiEEEESJ_EEPiyS9_iiNS7_10__identityEEEvT0_T1_T2_T3_T4_T6_,"",@"SHT_CUDA_INFO"
	.sectionflags	@""
	.align	4


	//----- nvinfo : EIATTR_CUDA_API_VERSION
	.align		4
        /*0000*/ 	.byte	0x04, 0x37
        /*0002*/ 	.short	(.L_144 - .L_143)
.L_143:
        /*0004*/ 	.word	0x00000082


	//----- nvinfo : EIATTR_KPARAM_INFO
	.align		4
.L_144:
        /*0008*/ 	.byte	0x04, 0x17
        /*000a*/ 	.short	(.L_146 - .L_145)
.L_145:
        /*000c*/ 	.word	0x00000000
        /*0010*/ 	.short	0x0005
        /*0012*/ 	.short	0x0028
        /*0014*/ 	.byte	0x00, 0xf0, 0x05, 0x00


	//----- nvinfo : EIATTR_KPARAM_INFO
	.align		4
.L_146:
        /*0018*/ 	.byte	0x04, 0x17
        /*001a*/ 	.short	(.L_148 - .L_147)
.L_147:
        /*001c*/ 	.word	0x00000000
        /*0020*/ 	.short	0x0004
        /*0022*/ 	.short	0x0024
        /*0024*/ 	.byte	0x00, 0xf0, 0x11, 0x00


	//----- nvinfo : EIATTR_KPARAM_INFO
	.align		4
.L_148:
        /*0028*/ 	.byte	0x04, 0x17
        /*002a*/ 	.short	(.L_150 - .L_149)
.L_149:
        /*002c*/ 	.word	0x00000000
        /*0030*/ 	.short	0x0003
        /*0032*/ 	.short	0x0020
        /*0034*/ 	.byte	0x00, 0xf0, 0x05, 0x00


	//----- nvinfo : EIATTR_KPARAM_INFO
	.align		4
.L_150:
        /*0038*/ 	.byte	0x04, 0x17
        /*003a*/ 	.short	(.L_152 - .L_151)
.L_151:
        /*003c*/ 	.word	0x00000000
        /*0040*/ 	.short	0x0002
        /*0042*/ 	.short	0x0018
        /*0044*/ 	.byte	0x00, 0xf0, 0x21, 0x00


	//----- nvinfo : EIATTR_KPARAM_INFO
	.align		4
.L_152:
        /*0048*/ 	.byte	0x04, 0x17
        /*004a*/ 	.short	(.L_154 - .L_153)
.L_153:
        /*004c*/ 	.word	0x00000000
        /*0050*/ 	.short	0x0001
        /*0052*/ 	.short	0x0010
        /*0054*/ 	.byte	0x00, 0xf5, 0x21, 0x00


	//----- nvinfo : EIATTR_KPARAM_INFO
	.align		4
.L_154:
        /*0058*/ 	.byte	0x04, 0x17
        /*005a*/ 	.short	(.L_156 - .L_155)
.L_155:
        /*005c*/ 	.word	0x00000000
        /*0060*/ 	.short	0x0000
        /*0062*/ 	.short	0x0000
        /*0064*/ 	.byte	0x00, 0xf0, 0x41, 0x00


	//----- nvinfo : EIATTR_SPARSE_MMA_MASK
	.align		4
.L_156:
        /*0068*/ 	.byte	0x03, 0x50
        /*006a*/ 	.short	0x0000


	//----- nvinfo : EIATTR_MAXREG_COUNT
	.align		4
        /*006c*/ 	.byte	0x03, 0x1b
        /*006e*/ 	.short	0x00ff


	//----- nvinfo : EIATTR_NUM_BARRIERS
	.align		4
        /*0070*/ 	.byte	0x02, 0x4c
        /*0072*/ 	.byte	0x01
	.zero		1


	//----- nvinfo : EIATTR_MERCURY_ISA_VERSION
	.align		4
        /*0074*/ 	.byte	0x03, 0x5f
        /*0076*/ 	.short	0x0101


	//----- nvinfo : EIATTR_COOP_GROUP_MASK_REGIDS
	.align		4
        /*0078*/ 	.byte	0x04, 0x29
        /*007a*/ 	.short	(.L_158 - .L_157)


	//   ....[0]....
.L_157:
        /*007c*/ 	.word	0xffffffff


	//   ....[1]....
        /*0080*/ 	.word	0xffffffff


	//   ....[2]....
        /*0084*/ 	.word	0xffffffff


	//   ....[3]....
        /*0088*/ 	.word	0xffffffff


	//   ....[4]....
        /*008c*/ 	.word	0xffffffff


	//   ....[5]....
        /*0090*/ 	.word	0xffffffff


	//   ....[6]....
        /*0094*/ 	.word	0xffffffff


	//   ....[7]....
        /*0098*/ 	.word	0xffffffff


	//   ....[8]....
        /*009c*/ 	.word	0xffffffff


	//   ....[9]....
        /*00a0*/ 	.word	0xffffffff


	//   ....[10]....
        /*00a4*/ 	.word	0xffffffff


	//   ....[11]....
        /*00a8*/ 	.word	0xffffffff


	//   ....[12]....
        /*00ac*/ 	.word	0xffffffff


	//   ....[13]....
        /*00b0*/ 	.word	0xffffffff


	//   ....[14]....
        /*00b4*/ 	.word	0xffffffff


	//----- nvinfo : EIATTR_COOP_GROUP_INSTR_OFFSETS
	.align		4
.L_158:
        /*00b8*/ 	.byte	0x04, 0x28
        /*00ba*/ 	.short	(.L_160 - .L_159)


	//   ....[0]....
.L_159:
        /*00bc*/ 	.word	0x00000c50


	//   ....[1]....
        /*00c0*/ 	.word	0x00000cb0


	//   ....[2]....
        /*00c4*/ 	.word	0x00000d10


	//   ....[3]....
        /*00c8*/ 	.word	0x00000d70


	//   ....[4]....
        /*00cc*/ 	.word	0x00000dd0


	//   ....[5]....
        /*00d0*/ 	.word	0x00000f60


	//   ....[6]....
        /*00d4*/ 	.word	0x00001000


	//   ....[7]....
        /*00d8*/ 	.word	0x00001070


	//   ....[8]....
        /*00dc*/ 	.word	0x000010b0


	//   ....[9]....
        /*00e0*/ 	.word	0x00001100


	//   ....[10]....
        /*00e4*/ 	.word	0x00002740


	//   ....[11]....
        /*00e8*/ 	.word	0x000027a0


	//   ....[12]....
        /*00ec*/ 	.word	0x00002800


	//   ....[13]....
        /*00f0*/ 	.word	0x00002860


	//   ....[14]....
        /*00f4*/ 	.word	0x000028c0


	//----- nvinfo : EIATTR_VRC_CTA_INIT_COUNT
	.align		4
.L_160:
        /*00f8*/ 	.byte	0x02, 0x4a
	.zero		1
	.zero		1


	//----- nvinfo : EIATTR_EXIT_INSTR_OFFSETS
	.align		4
        /*00fc*/ 	.byte	0x04, 0x1c
        /*00fe*/ 	.short	(.L_162 - .L_161)


	//   ....[0]....
.L_161:
        /*0100*/ 	.word	0x000000a0


	//   ....[1]....
        /*0104*/ 	.word	0x000000e0


	//   ....[2]....
        /*0108*/ 	.word	0x000029d0


	//   ....[3]....
        /*010c*/ 	.word	0x00002a20


	//----- nvinfo : EIATTR_MAX_THREADS
	.align		4
.L_162:
        /*0110*/ 	.byte	0x04, 0x05
        /*0112*/ 	.short	(.L_164 - .L_163)
.L_163:
        /*0114*/ 	.word	0x00000100
        /*0118*/ 	.word	0x00000001
        /*011c*/ 	.word	0x00000001


	//----- nvinfo : EIATTR_CRS_STACK_SIZE
	.align		4
.L_164:
        /*0120*/ 	.byte	0x04, 0x1e
        /*0122*/ 	.short	(.L_166 - .L_165)
.L_165:
        /*0124*/ 	.word	0x00000000


	//----- nvinfo : EIATTR_CBANK_PARAM_SIZE
	.align		4
.L_166:
        /*0128*/ 	.byte	0x03, 0x19
        /*012a*/ 	.short	0x0029


	//----- nvinfo : EIATTR_PARAM_CBANK
	.align		4
        /*012c*/ 	.byte	0x04, 0x0a
        /*012e*/ 	.short	(.L_168 - .L_167)
	.align		4
.L_167:
        /*0130*/ 	.word	index@(.nv.constant0._ZN3cub18CUB_300001_SM_10006detail6reduce28DeviceReduceSingleTileKernelINS2_10policy_hubIiyN4cuda3std3__44plusIiEEE10Policy1000EN6thrust24THRUST_300001_SM_1000_NS20permutation_iteratorINSD_6detail15normal_iteratorINSD_10device_ptrIiEEEESJ_EEPiyS9_iiNS7_10__identityEEEvT0_T1_T2_T3_T4_T6_)
        /*0134*/ 	.short	0x0380
        /*0136*/ 	.short	0x0029


	//----- nvinfo : EIATTR_SW_WAR
	.align		4
.L_168:
        /*0138*/ 	.byte	0x04, 0x36
        /*013a*/ 	.short	(.L_170 - .L_169)
.L_169:
        /*013c*/ 	.word	0x00000008
.L_170:


//--------------------- .nv.info._ZN3cub18CUB_300001_SM_10006detail6reduce28DeviceReduceSingleTileKernelINS2_10policy_hubIijN4cuda3std3__44plusIiEEE10Policy1000EPiSC_iS9_iiNS7_10__identityEEEvT0_T1_T2_T3_T4_T6_ --------------------------
	.section	.nv.info._ZN3cub18CUB_300001_SM_10006detail6reduce28DeviceReduceSingleTileKernelINS2_10policy_hubIijN4cuda3std3__44plusIiEEE10Policy1000EPiSC_iS9_iiNS7_10__identityEEEvT0_T1_T2_T3_T4_T6_,"",@"SHT_CUDA_INFO"
	.sectionflags	@""
	.align	4


	//----- nvinfo : EIATTR_CUDA_API_VERSION
	.align		4
        /*0000*/ 	.byte	0x04, 0x37
        /*0002*/ 	.short	(.L_172 - .L_171)
.L_171:
        /*0004*/ 	.word	0x00000082


	//----- nvinfo : EIATTR_KPARAM_INFO
	.align		4
.L_172:
        /*0008*/ 	.byte	0x04, 0x17
        /*000a*/ 	.short	(.L_174 - .L_173)
.L_173:
        /*000c*/ 	.word	0x00000000
        /*0010*/ 	.short	0x0005
        /*0012*/ 	.short	0x001c
        /*0014*/ 	.byte	0x00, 0xf0, 0x05, 0x00


	//----- nvinfo : EIATTR_KPARAM_INFO
	.align		4
.L_174:
        /*0018*/ 	.byte	0x04, 0x17
        /*001a*/ 	.short	(.L_176 - .L_175)
.L_175:
        /*001c*/ 	.word	0x00000000
        /*0020*/ 	.short	0x0004
        /*0022*/ 	.short	0x0018
        /*0024*/ 	.byte	0x00, 0xf0, 0x11, 0x00


	//----- nvinfo : EIATTR_KPARAM_INFO
	.align		4
.L_176:
        /*0028*/ 	.byte	0x04, 0x17
        /*002a*/ 	.short	(.L_178 - .L_177)
.L_177:
        /*002c*/ 	.word	0x00000000
        /*0030*/ 	.short	0x0003
        /*0032*/ 	.short	0x0014
        /*0034*/ 	.byte	0x00, 0xf0, 0x05, 0x00


	//----- nvinfo : EIATTR_KPARAM_INFO
	.align		4
.L_178:
        /*0038*/ 	.byte	0x04, 0x17
        /*003a*/ 	.short	(.L_180 - .L_179)
.L_179:
        /*003c*/ 	.word	0x00000000
        /*0040*/ 	.short	0x0002
        /*0042*/ 	.short	0x0010
        /*0044*/ 	.byte	0x00, 0xf0, 0x11, 0x00


	//----- nvinfo : EIATTR_KPARAM_INFO
	.align		4
.L_180:
        /*0048*/ 	.byte	0x04, 0x17
        /*004a*/ 	.short	(.L_182 - .L_181)
.L_181:
        /*004c*/ 	.word	0x00000000
        /*0050*/ 	.short	0x0001
        /*0052*/ 	.short	0x0008
        /*0054*/ 	.byte	0x00, 0xf5, 0x21, 0x00


	//----- nvinfo : EIATTR_KPARAM_INFO
	.align		4
.L_182:
        /*0058*/ 	.byte	0x04, 0x17
        /*005a*/ 	.short	(.L_184 - .L_183)
.L_183:
        /*005c*/ 	.word	0x00000000
        /*0060*/ 	.short	0x0000
        /*0062*/ 	.short	0x0000
        /*0064*/ 	.byte	0x00, 0xf5, 0x21, 0x00


	//----- nvinfo : EIATTR_SPARSE_MMA_MASK
	.align		4
.L_184:
        /*0068*/ 	.byte	0x03, 0x50
        /*006a*/ 	.short	0x0000


	//----- nvinfo : EIATTR_MAXREG_COUNT
	.align		4
        /*006c*/ 	.byte	0x03, 0x1b
        /*006e*/ 	.short	0x00ff


	//----- nvinfo : EIATTR_NUM_BARRIERS
	.align		4
        /*0070*/ 	.byte	0x02, 0x4c
        /*0072*/ 	.byte	0x01
	.zero		1


	//----- nvinfo : EIATTR_MERCURY_ISA_VERSION
	.align		4
        /*0074*/ 	.byte	0x03, 0x5f
        /*0076*/ 	.short	0x0101


	//----- nvinfo : EIATTR_COOP_GROUP_MASK_REGIDS
	.align		4
        /*0078*/ 	.byte	0x04, 0x29
        /*007a*/ 	.short	(.L_186 - .L_185)


	//   ....[0]....
.L_185:
        /*007c*/ 	.word	0xffffffff


	//   ....[1]....
        /*0080*/ 	.word	0xffffffff


	//   ....[2]....
        /*0084*/ 	.word	0xffffffff


	//   ....[3]....
        /*0088*/ 	.word	0xffffffff


	//   ....[4]....
        /*008c*/ 	.word	0xffffffff


	//   ....[5]....
        /*0090*/ 	.word	0xffffffff


	//   ....[6]....
        /*0094*/ 	.word	0xffffffff


	//   ....[7]....
        /*0098*/ 	.word	0xffffffff


	//   ....[8]....
        /*009c*/ 	.word	0xffffffff


	//   ....[9]....
        /*00a0*/ 	.word	0xffffffff


	//   ....[10]....
        /*00a4*/ 	.word	0xffffffff


	//   ....[11]....
        /*00a8*/ 	.word	0xffffffff


	//   ....[12]....
        /*00ac*/ 	.word	0xffffffff


	//   ....[13]....
        /*00b0*/ 	.word	0xffffffff


	//   ....[14]....
        /*00b4*/ 	.word	0xffffffff


	//   ....[15]....
        /*00b8*/ 	.word	0xffffffff


	//   ....[16]....
        /*00bc*/ 	.word	0xffffffff


	//   ....[17]....
        /*00c0*/ 	.word	0xffffffff


	//   ....[18]....
        /*00c4*/ 	.word	0xffffffff


	//   ....[19]....
        /*00c8*/ 	.word	0xffffffff


	//   ....[20]....
        /*00cc*/ 	.word	0xffffffff


	//   ....[21]....
        /*00d0*/ 	.word	0xffffffff


	//   ....[22]....
        /*00d4*/ 	.word	0xffffffff


	//   ....[23]....
        /*00d8*/ 	.word	0xffffffff


	//   ....[24]....
        /*00dc*/ 	.word	0xffffffff


	//   ....[25]....
        /*00e0*/ 	.word	0xffffffff


	//   ....[26]....
        /*00e4*/ 	.word	0xffffffff


	//   ....[27]....
        /*00e8*/ 	.word	0xffffffff


	//   ....[28]....
        /*00ec*/ 	.word	0xffffffff


	//   ....[29]....
        /*00f0*/ 	.word	0xffffffff


	//----- nvinfo : EIATTR_COOP_GROUP_INSTR_OFFSETS
	.align		4
.L_186:
        /*00f4*/ 	.byte	0x04, 0x28
        /*00f6*/ 	.short	(.L_188 - .L_187)


	//   ....[0]....
.L_187:
        /*00f8*/ 	.word	0x00000890


	//   ....[1]....
        /*00fc*/ 	.word	0x000008f0


	//   ....[2]....
        /*0100*/ 	.word	0x00000940


	//   ....[3]....
        /*0104*/ 	.word	0x000009b0


	//   ....[4]....
        /*0108*/ 	.word	0x00000a10


	//   ....[5]....
        /*010c*/ 	.word	0x00000ba0


	//   ....[6]....
        /*0110*/ 	.word	0x00000c40


	//   ....[7]....
        /*0114*/ 	.word	0x00000cc0


	//   ....[8]....
        /*0118*/ 	.word	0x00000d20


	//   ....[9]....
        /*011c*/ 	.word	0x00000d60


	//   ....[10]....
        /*0120*/ 	.word	0x000019d0


	//   ....[11]....
        /*0124*/ 	.word	0x00001a30


	//   ....[12]....
        /*0128*/ 	.word	0x00001a90


	//   ....[13]....
        /*012c*/ 	.word	0x00001af0


	//   ....[14]....
        /*0130*/ 	.word	0x00001b50


	//   ....[15]....
        /*0134*/ 	.word	0x000023f0


	//   ....[16]....
        /*0138*/ 	.word	0x00002450


	//   ....[17]....
        /*013c*/ 	.word	0x000024a0


	//   ....[18]....
        /*0140*/ 	.word	0x00002510


	//   ....[19]....
        /*0144*/ 	.word	0x00002570


	//   ....[20]....
        /*0148*/ 	.word	0x00002700


	//   ....[21]....
        /*014c*/ 	.word	0x00002790


	//   ....[22]....
        /*0150*/ 	.word	0x000027e0


	//   ....[23]....
        /*0154*/ 	.word	0x00002850


	//   ....[24]....
        /*0158*/ 	.word	0x000028c0


	//   ....[25]....
        /*015c*/ 	.word	0x000036a0


	//   ....[26]....
        /*0160*/ 	.word	0x00003700


	//   ....[27]....
        /*0164*/ 	.word	0x00003760


	//   ....[28]....
        /*0168*/ 	.word	0x000037c0


	//   ....[29]....
        /*016c*/ 	.word	0x00003820


	//----- nvinfo : EIATTR_VRC_CTA_INIT_COUNT
	.align		4
.L_188:
        /*0170*/ 	.byte	0x02, 0x4a
	.zero		1
	.zero		1


	//----- nvinfo : EIATTR_EXIT_INSTR_OFFSETS
	.align		4
        /*0174*/ 	.byte	0x04, 0x1c
        /*0176*/ 	.short	(.L_190 - .L_189)


	//   ....[0]....
.L_189:
        /*0178*/ 	.word	0x00000080


	//   ....[1]....
        /*017c*/ 	.word	0x000000c0


	//   ....[2]....
        /*0180*/ 	.word	0x00003940


	//   ....[3]....
        /*0184*/ 	.word	0x00003990


	//----- nvinfo : EIATTR_MAX_THREADS
	.align		4
.L_190:
        /*0188*/ 	.byte	0x04, 0x05
        /*018a*/ 	.short	(.L_192 - .L_191)
.L_191:
        /*018c*/ 	.word	0x00000100
        /*0190*/ 	.word	0x00000001
        /*0194*/ 	.word	0x00000001


	//----- nvinfo : EIATTR_CRS_STACK_SIZE
	.align		4
.L_192:
        /*0198*/ 	.byte	0x04, 0x1e
        /*019a*/ 	.short	(.L_194 - .L_193)
.L_193:
        /*019c*/ 	.word	0x00000000


	//----- nvinfo : EIATTR_CBANK_PARAM_SIZE
	.align		4
.L_194:
        /*01a0*/ 	.byte	0x03, 0x19
        /*01a2*/ 	.short	0x001d


	//----- nvinfo : EIATTR_PARAM_CBANK
	.align		4
        /*01a4*/ 	.byte	0x04, 0x0a
        /*01a6*/ 	.short	(.L_196 - .L_195)
	.align		4
.L_195:
        /*01a8*/ 	.word	index@(.nv.constant0._ZN3cub18CUB_300001_SM_10006detail6reduce28DeviceReduceSingleTileKernelINS2_10policy_hubIijN4cuda3std3__44plusIiEEE10Policy1000EPiSC_iS9_iiNS7_10__identityEEEvT0_T1_T2_T3_T4_T6_)
        /*01ac*/ 	.short	0x0380
        /*01ae*/ 	.short	0x001d


	//----- nvinfo : EIATTR_SW_WAR
	.align		4
.L_196:
        /*01b0*/ 	.byte	0x04, 0x36
        /*01b2*/ 	.short	(.L_198 - .L_197)
.L_197:
        /*01b4*/ 	.word	0x00000008
.L_198:


//--------------------- .nv.info._ZN3cub18CUB_300001_SM_10006detail6reduce18DeviceReduceKernelINS2_10policy_hubIijN4cuda3std3__44plusIiEEE10Policy1000EN6thrust24THRUST_300001_SM_1000_NS20permutation_iteratorINSD_6detail15normal_iteratorINSD_10device_ptrIiEEEESJ_EEjS9_iNS7_10__identityEEEvT0_PT3_T1_NS0_13GridEvenShareISP_EET2_T4_ --------------------------
	.section	.nv.info._ZN3cub18CUB_300001_SM_10006detail6reduce18DeviceReduceKernelINS2_10policy_hubIijN4cuda3std3__44plusIiEEE10Policy1000EN6thrust24THRUST_300001_SM_1000_NS20permutation_iteratorINSD_6detail15normal_iteratorINSD_10device_ptrIiEEEESJ_EEjS9_iNS7_10__identityEEEvT0_PT3_T1_NS0_13GridEvenShareISP_EET2_T4_,"",@"SHT_CUDA_INFO"
	.sectionflags	@""
	.align	4


	//----- nvinfo : EIATTR_CUDA_API_VERSION
	.align		4
        /*0000*/ 	.byte	0x04, 0x37
        /*0002*/ 	.short	(.L_200 - .L_199)
.L_199:
        /*0004*/ 	.word	0x00000082


	//----- nvinfo : EIATTR_KPARAM_INFO
	.align		4
.L_200:
        /*0008*/ 	.byte	0x04, 0x17
        /*000a*/ 	.short	(.L_202 - .L_201)
.L_201:
        /*000c*/ 	.word	0x00000000
        /*0010*/ 	.short	0x0005
        /*0012*/ 	.short	0x0045
        /*0014*/ 	.byte	0x00, 0xf0, 0x05, 0x00


	//----- nvinfo : EIATTR_KPARAM_INFO
	.align		4
.L_202:
        /*0018*/ 	.byte	0x04, 0x17
        /*001a*/ 	.short	(.L_204 - .L_203)
.L_203:
        /*001c*/ 	.word	0x00000000
        /*0020*/ 	.short	0x0004
        /*0022*/ 	.short	0x0044
        /*0024*/ 	.byte	0x00, 0xf0, 0x05, 0x00


	//----- nvinfo : EIATTR_KPARAM_INFO
	.align		4
.L_204:
        /*0028*/ 	.byte	0x04, 0x17
        /*002a*/ 	.short	(.L_206 - .L_205)
.L_205:
        /*002c*/ 	.word	0x00000000
        /*0030*/ 	.short	0x0003
        /*0032*/ 	.short	0x001c
        /*0034*/ 	.byte	0x00, 0xf0, 0xa1, 0x00


	//----- nvinfo : EIATTR_KPARAM_INFO
	.align		4
.L_206:
        /*0038*/ 	.byte	0x04, 0x17
        /*003a*/ 	.short	(.L_208 - .L_207)
.L_207:
        /*003c*/ 	.word	0x00000000
        /*0040*/ 	.short	0x0002
        /*0042*/ 	.short	0x0018
        /*0044*/ 	.byte	0x00, 0xf0, 0x11, 0x00


	//----- nvinfo : EIATTR_KPARAM_INFO
	.align		4
.L_208:
        /*0048*/ 	.byte	0x04, 0x17
        /*004a*/ 	.short	(.L_210 - .L_209)
.L_209:
        /*004c*/ 	.word	0x00000000
        /*0050*/ 	.short	0x0001
        /*0052*/ 	.short	0x0010
        /*0054*/ 	.byte	0x00, 0xf5, 0x21, 0x00


	//----- nvinfo : EIATTR_KPARAM_INFO
	.align		4
.L_210:
        /*0058*/ 	.byte	0x04, 0x17
        /*005a*/ 	.short	(.L_212 - .L_211)
.L_211:
        /*005c*/ 	.word	0x00000000
        /*0060*/ 	.short	0x0000
        /*0062*/ 	.short	0x0000
        /*0064*/ 	.byte	0x00, 0xf0, 0x41, 0x00


	//----- nvinfo : EIATTR_SPARSE_MMA_MASK
	.align		4
.L_212:
        /*0068*/ 	.byte	0x03, 0x50
        /*006a*/ 	.short	0x0000


	//----- nvinfo : EIATTR_MAXREG_COUNT
	.align		4
        /*006c*/ 	.byte	0x03, 0x1b
        /*006e*/ 	.short	0x00ff


	//----- nvinfo : EIATTR_NUM_BARRIERS
	.align		4
        /*0070*/ 	.byte	0x02, 0x4c
        /*0072*/ 	.byte	0x01
	.zero		1


	//----- nvinfo : EIATTR_MERCURY_ISA_VERSION
	.align		4
        /*0074*/ 	.byte	0x03, 0x5f
        /*0076*/ 	.short	0x0101


	//----- nvinfo : EIATTR_COOP_GROUP_MASK_REGIDS
	.align		4
        /*0078*/ 	.byte	0x04, 0x29
        /*007a*/ 	.short	(.L_214 - .L_213)


	//   ....[0]....
.L_213:
        /*007c*/ 	.word	0xffffffff


	//   ....[1]....
        /*0080*/ 	.word	0xffffffff


	//   ....[2]....
        /*0084*/ 	.word	0xffffffff


	//   ....[3]....
        /*0088*/ 	.word	0xffffffff


	//   ....[4]....
        /*008c*/ 	.word	0xffffffff


	//   ....[5]....
        /*0090*/ 	.word	0xffffffff


	//   ....[6]....
        /*0094*/ 	.word	0xffffffff


	//   ....[7]....
        /*0098*/ 	.word	0xffffffff


	//   ....[8]....
        /*009c*/ 	.word	0xffffffff


	//   ....[9]....
        /*00a0*/ 	.word	0xffffffff


	//   ....[10]....
        /*00a4*/ 	.word	0xffffffff


	//   ....[11]....
        /*00a8*/ 	.word	0xffffffff


	//   ....[12]....
        /*00ac*/ 	.word	0xffffffff


	//   ....[13]....
        /*00b0*/ 	.word	0xffffffff


	//   ....[14]....
        /*00b4*/ 	.word	0xffffffff


	//----- nvinfo : EIATTR_COOP_GROUP_INSTR_OFFSETS
	.align		4
.L_214:
        /*00b8*/ 	.byte	0x04, 0x28
        /*00ba*/ 	.short	(.L_216 - .L_215)


	//   ....[0]....
.L_215:
        /*00bc*/ 	.word	0x00000f10


	//   ....[1]....
        /*00c0*/ 	.word	0x00000f70


	//   ....[2]....
        /*00c4*/ 	.word	0x00000fd0


	//   ....[3]....
        /*00c8*/ 	.word	0x00001030


	//   ....[4]....
        /*00cc*/ 	.word	0x00001090


	//   ....[5]....
        /*00d0*/ 	.word	0x00001220


	//   ....[6]....
        /*00d4*/ 	.word	0x000012c0


	//   ....[7]....
        /*00d8*/ 	.word	0x00001330


	//   ....[8]....
        /*00dc*/ 	.word	0x00001370


	//   ....[9]....
        /*00e0*/ 	.word	0x000013c0


	//   ....[10]....
        /*00e4*/ 	.word	0x00002ce0


	//   ....[11]....
        /*00e8*/ 	.word	0x00002d40


	//   ....[12]....
        /*00ec*/ 	.word	0x00002da0


	//   ....[13]....
        /*00f0*/ 	.word	0x00002e00


	//   ....[14]....
        /*00f4*/ 	.word	0x00002e60


	//----- nvinfo : EIATTR_VRC_CTA_INIT_COUNT
	.align		4
.L_216:
        /*00f8*/ 	.byte	0x02, 0x4a
	.zero		1
	.zero		1


	//----- nvinfo : EIATTR_EXIT_INSTR_OFFSETS
	.align		4
        /*00fc*/ 	.byte	0x04, 0x1c
        /*00fe*/ 	.short	(.L_218 - .L_217)


	//   ....[0]....
.L_217:
        /*0100*/ 	.word	0x00002f80


	//   ....[1]....
        /*0104*/ 	.word	0x00002fc0


	//----- nvinfo : EIATTR_MAX_THREADS
	.align		4
.L_218:
        /*0108*/ 	.byte	0x04, 0x05
        /*010a*/ 	.short	(.L_220 - .L_219)
.L_219:
        /*010c*/ 	.word	0x00000100
        /*0110*/ 	.word	0x00000001
        /*0114*/ 	.word	0x00000001


	//----- nvinfo : EIATTR_CRS_STACK_SIZE
	.align		4
.L_220:
        /*0118*/ 	.byte	0x04, 0x1e
        /*011a*/ 	.short	(.L_222 - .L_221)
.L_221:
        /*011c*/ 	.word	0x00000000


	//----- nvinfo : EIATTR_CBANK_PARAM_SIZE
	.align		4
.L_222:
        /*0120*/ 	.byte	0x03, 0x19
        /*0122*/ 	.short	0x0046


	//----- nvinfo : EIATTR_PARAM_CBANK
	.align		4
        /*0124*/ 	.byte	0x04, 0x0a
        /*0126*/ 	.short	(.L_224 - .L_223)
	.align		4
.L_223:
        /*0128*/ 	.word	index@(.nv.constant0._ZN3cub18CUB_300001_SM_10006detail6reduce18DeviceReduceKernelINS2_10policy_hubIijN4cuda3std3__44plusIiEEE10Policy1000EN6thrust24THRUST_300001_SM_1000_NS20permutation_iteratorINSD_6detail15normal_iteratorINSD_10device_ptrIiEEEESJ_EEjS9_iNS7_10__identityEEEvT0_PT3_T1_NS0_13GridEvenShareISP_EET2_T4_)
        /*012c*/ 	.short	0x0380
        /*012e*/ 	.short	0x0046


	//----- nvinfo : EIATTR_SW_WAR
	.align		4
.L_224:
        /*0130*/ 	.byte	0x04, 0x36
        /*0132*/ 	.short	(.L_226 - .L_225)
.L_225:
        /*0134*/ 	.word	0x00000008
.L_226:


//--------------------- .nv.info._ZN3cub18CUB_300001_SM_10006detail6reduce28DeviceReduceSingleTileKernelINS2_10policy_hubIijN4cuda3std3__44plusIiEEE10Policy1000EN6thrust24THRUST_300001_SM_1000_NS20permutation_iteratorINSD_6detail15normal_iteratorINSD_10device_ptrIiEEEESJ_EEPijS9_iiNS7_10__identityEEEvT0_T1_T2_T3_T4_T6_ --------------------------
	.section	.nv.info._ZN3cub18CUB_300001_SM_10006detail6reduce28DeviceReduceSingleTileKernelINS2_10policy_hubIijN4cuda3std3__44plusIiEEE10Policy1000EN6thrust24THRUST_300001_SM_1000_NS20permutation_iteratorINSD_6detail15normal_iteratorINSD_10device_ptrIiEEEESJ_EEPijS9_iiNS7_10__identityEEEvT0_T1_T2_T3_T4_T6_,"",@"SHT_CUDA_INFO"
	.sectionflags	@""
	.align	4


	//----- nvinfo : EIATTR_CUDA_API_VERSION
	.align		4
        /*0000*/ 	.byte	0x04, 0x37
        /*0002*/ 	.short	(.L_228 - .L_227)
.L_227:
        /*0004*/ 	.word	0x00000082


	//----- nvinfo : EIATTR_KPARAM_INFO
	.align		4
.L_228:
        /*0008*/ 	.byte	0x04, 0x17
        /*000a*/ 	.short	(.L_230 - .L_229)
.L_229:
        /*000c*/ 	.word	0x00000000
        /*0010*/ 	.short	0x0005
        /*0012*/ 	.short	0x0024
        /*0014*/ 	.byte	0x00, 0xf0, 0x05, 0x00


	//----- nvinfo : EIATTR_KPARAM_INFO
	.align		4
.L_230:
        /*0018*/ 	.byte	0x04, 0x17
        /*001a*/ 	.short	(.L_232 - .L_231)
.L_231:
        /*001c*/ 	.word	0x00000000
        /*0020*/ 	.short	0x0004
        /*0022*/ 	.short	0x0020
        /*0024*/ 	.byte	0x00, 0xf0, 0x11, 0x00


	//----- nvinfo : EIATTR_KPARAM_INFO
	.align		4
.L_232:
        /*0028*/ 	.byte	0x04, 0x17
        /*002a*/ 	.short	(.L_234 - .L_233)
.L_233:
        /*002c*/ 	.word	0x00000000
        /*0030*/ 	.short	0x0003
        /*0032*/ 	.short	0x001c
        /*0034*/ 	.byte	0x00, 0xf0, 0x05, 0x00


	//----- nvinfo : EIATTR_KPARAM_INFO
	.align		4
.L_234:
        /*0038*/ 	.byte	0x04, 0x17
        /*003a*/ 	.short	(.L_236 - .L_235)
.L_235:
        /*003c*/ 	.word	0x00000000
        /*0040*/ 	.short	0x0002
        /*0042*/ 	.short	0x0018
        /*0044*/ 	.byte	0x00, 0xf0, 0x11, 0x00


	//----- nvinfo : EIATTR_KPARAM_INFO
	.align		4
.L_236:
        /*0048*/ 	.byte	0x04, 0x17
        /*004a*/ 	.short	(.L_238 - .L_237)
.L_237:
        /*004c*/ 	.word	0x00000000
        /*0050*/ 	.short	0x0001
        /*0052*/ 	.short	0x0010
        /*0054*/ 	.byte	0x00, 0xf5, 0x21, 0x00


	//----- nvinfo : EIATTR_KPARAM_INFO
	.align		4
.L_238:
        /*0058*/ 	.byte	0x04, 0x17
        /*005a*/ 	.short	(.L_240 - .L_239)
.L_239:
        /*005c*/ 	.word	0x00000000
        /*0060*/ 	.short	0x0000
        /*0062*/ 	.short	0x0000
        /*0064*/ 	.byte	0x00, 0xf0, 0x41, 0x00


	//----- nvinfo : EIATTR_SPARSE_MMA_MASK
	.align		4
.L_240:
        /*0068*/ 	.byte	0x03, 0x50
        /*006a*/ 	.short	0x0000


	//----- nvinfo : EIATTR_MAXREG_COUNT
	.align		4
        /*006c*/ 	.byte	0x03, 0x1b
        /*006e*/ 	.short	0x00ff


	//----- nvinfo : EIATTR_NUM_BARRIERS
	.align		4
        /*0070*/ 	.byte	0x02, 0x4c
        /*0072*/ 	.byte	0x01
	.zero		1


	//----- nvinfo : EIATTR_MERCURY_ISA_VERSION
	.align		4
        /*0074*/ 	.byte	0x03, 0x5f
        /*0076*/ 	.short	0x0101


	//----- nvinfo : EIATTR_COOP_GROUP_MASK_REGIDS
	.align		4
        /*0078*/ 	.byte	0x04, 0x29
        /*007a*/ 	.short	(.L_242 - .L_241)


	//   ....[0]....
.L_241:
        /*007c*/ 	.word	0xffffffff


	//   ....[1]....
        /*0080*/ 	.word	0xffffffff


	//   ....[2]....
        /*0084*/ 	.word	0xffffffff


	//   ....[3]....
        /*0088*/ 	.word	0xffffffff


	//   ....[4]....
        /*008c*/ 	.word	0xffffffff


	//   ....[5]....
        /*0090*/ 	.word	0xffffffff


	//   ....[6]....
        /*0094*/ 	.word	0xffffffff


	//   ....[7]....
        /*0098*/ 	.word	0xffffffff


	//   ....[8]....
        /*009c*/ 	.word	0xffffffff


	//   ....[9]....
        /*00a0*/ 	.word	0xffffffff


	//   ....[10]....
        /*00a4*/ 	.word	0xffffffff


	//   ....[11]....
        /*00a8*/ 	.word	0xffffffff


	//   ....[12]....
        /*00ac*/ 	.word	0xffffffff


	//   ....[13]....
        /*00b0*/ 	.word	0xffffffff


	//   ....[14]....
        /*00b4*/ 	.word	0xffffffff


	//----- nvinfo : EIATTR_COOP_GROUP_INSTR_OFFSETS
	.align		4
.L_242:
        /*00b8*/ 	.byte	0x04, 0x28
        /*00ba*/ 	.short	(.L_244 - .L_243)


	//   ....[0]....
.L_243:
        /*00bc*/ 	.word	0x00000c40


	//   ....[1]....
        /*00c0*/ 	.word	0x00000ca0


	//   ....[2]....
        /*00c4*/ 	.word	0x00000d00


	//   ....[3]....
        /*00c8*/ 	.word	0x00000d60


	//   ....[4]....
        /*00cc*/ 	.word	0x00000dc0


	//   ....[5]....
        /*00d0*/ 	.word	0x00000f50


	//   ....[6]....
        /*00d4*/ 	.word	0x00000ff0


	//   ....[7]....
        /*00d8*/ 	.word	0x00001060


	//   ....[8]....
        /*00dc*/ 	.word	0x000010d0


	//   ....[9]....
        /*00e0*/ 	.word	0x00001110


	//   ....[10]....
        /*00e4*/ 	.word	0x000028a0


	//   ....[11]....
        /*00e8*/ 	.word	0x00002900


	//   ....[12]....
        /*00ec*/ 	.word	0x00002960


	//   ....[13]....
        /*00f0*/ 	.word	0x000029c0


	//   ....[14]....
        /*00f4*/ 	.word	0x00002a20


	//----- nvinfo : EIATTR_VRC_CTA_INIT_COUNT
	.align		4
.L_244:
        /*00f8*/ 	.byte	0x02, 0x4a
	.zero		1
	.zero		1


	//----- nvinfo : EIATTR_EXIT_INSTR_OFFSETS
	.align		4
        /*00fc*/ 	.byte	0x04, 0x1c
        /*00fe*/ 	.short	(.L_246 - .L_245)


	//   ....[0]....
.L_245:
        /*0100*/ 	.word	0x00000080


	//   ....[1]....
        /*0104*/ 	.word	0x000000c0


	//   ....[2]....
        /*0108*/ 	.word	0x00002b40


	//   ....[3]....
        /*010c*/ 	.word	0x00002b90


	//----- nvinfo : EIATTR_MAX_THREADS
	.align		4
.L_246:
        /*0110*/ 	.byte	0x04, 0x05
        /*0112*/ 	.short	(.L_248 - .L_247)
.L_247:
        /*0114*/ 	.word	0x00000100
        /*0118*/ 	.word	0x00000001
        /*011c*/ 	.word	0x00000001


	//----- nvinfo : EIATTR_CRS_STACK_SIZE
	.align		4
.L_248:
        /*0120*/ 	.byte	0x04, 0x1e
        /*0122*/ 	.short	(.L_250 - .L_249)
.L_249:
        /*0124*/ 	.word	0x00000000


	//----- nvinfo : EIATTR_CBANK_PARAM_SIZE
	.align		4
.L_250:
        /*0128*/ 	.byte	0x03, 0x19
        /*012a*/ 	.short	0x0025


	//----- nvinfo : EIATTR_PARAM_CBANK
	.align		4
        /*012c*/ 	.byte	0x04, 0x0a
        /*012e*/ 	.short	(.L_252 - .L_251)
	.align		4
.L_251:
        /*0130*/ 	.word	index@(.nv.constant0._ZN3cub18CUB_300001_SM_10006detail6reduce28DeviceReduceSingleTileKernelINS2_10policy_hubIijN4cuda3std3__44plusIiEEE10Policy1000EN6thrust24THRUST_300001_SM_1000_NS20permutation_iteratorINSD_6detail15normal_iteratorINSD_10device_ptrIiEEEESJ_EEPijS9_iiNS7_10__identityEEEvT0_T1_T2_T3_T4_T6_)
        /*0134*/ 	.short	0x0380
        /*0136*/ 	.short	0x0025


	//----- nvinfo : EIATTR_SW_WAR
	.align		4
.L_252:
        /*0138*/ 	.byte	0x04, 0x36
        /*013a*/ 	.short	(.L_254 - .L_253)
.L_253:
        /*013c*/ 	.word	0x00000008
.L_254:


//--------------------- .nv.info._ZN3cub18CUB_300001_SM_10006detail11EmptyKernelIvEEvv --------------------------
	.section	.nv.info._ZN3cub18CUB_300001_SM_10006detail11EmptyKernelIvEEvv,"",@"SHT_CUDA_INFO"
	.sectionflags	@""
	.align	4


	//----- nvinfo : EIATTR_CUDA_API_VERSION
	.align		4
        /*0000*/ 	.byte	0x04, 0x37
        /*0002*/ 	.short	(.L_256 - .L_255)
.L_255:
        /*0004*/ 	.word	0x00000082


	//----- nvinfo : EIATTR_SPARSE_MMA_MASK
	.align		4
.L_256:
        /*0008*/ 	.byte	0x03, 0x50
        /*000a*/ 	.short	0x0000


	//----- nvinfo : EIATTR_MAXREG_COUNT
	.align		4
        /*000c*/ 	.byte	0x03, 0x1b
        /*000e*/ 	.short	0x00ff


	//----- nvinfo : EIATTR_MERCURY_ISA_VERSION
	.align		4
        /*0010*/ 	.byte	0x03, 0x5f
        /*0012*/ 	.short	0x0101


	//----- nvinfo : EIATTR_VRC_CTA_INIT_COUNT
	.align		4
        /*0014*/ 	.byte	0x02, 0x4a
	.zero		1
	.zero		1


	//----- nvinfo : EIATTR_EXIT_INSTR_OFFSETS
	.align		4
        /*0018*/ 	.byte	0x04, 0x1c
        /*001a*/ 	.short	(.L_258 - .L_257)


	//   ....[0]....
.L_257:
        /*001c*/ 	.word	0x00000010


	//----- nvinfo : EIATTR_SW_WAR
	.align		4
.L_258:
        /*0020*/ 	.byte	0x04, 0x36
        /*0022*/ 	.short	(.L_260 - .L_259)
.L_259:
        /*0024*/ 	.word	0x00000008
.L_260:


//--------------------- .nv.callgraph             --------------------------
	.section	.nv.callgraph,"",@"SHT_CUDA_CALLGRAPH"
	.align	4
	.sectionentsize	8
	.align		4
        /*0000*/ 	.word	0x00000000
	.align		4
        /*0004*/ 	.word	0xffffffff
	.align		4
        /*0008*/ 	.word	0x00000000
	.align		4
        /*000c*/ 	.word	0xfffffffe
	.align		4
        /*0010*/ 	.word	0x00000000
	.align		4
        /*0014*/ 	.word	0xfffffffd
	.align		4
        /*0018*/ 	.word	0x00000000
	.align		4
        /*001c*/ 	.word	0xfffffffc


//--------------------- .nv.constant4             --------------------------
	.section	.nv.constant4,"a",@progbits
	.align	8
	.align		8
.nv.constant4:
        /*0000*/ 	.dword	_ZN31_INTERNAL_a43df7c9_4_k_cu__Z1fv4cuda3std3__45__cpo5beginE
	.align		8
        /*0008*/ 	.dword	_ZN31_INTERNAL_a43df7c9_4_k_cu__Z1fv4cuda3std3__45__cpo3endE
	.align		8
        /*0010*/ 	.dword	_ZN31_INTERNAL_a43df7c9_4_k_cu__Z1fv4cuda3std3__45__cpo6cbeginE
	.align		8
        /*0018*/ 	.dword	_ZN31_INTERNAL_a43df7c9_4_k_cu__Z1fv4cuda3std3__45__cpo4cendE
	.align		8
        /*0020*/ 	.dword	_ZN31_INTERNAL_a43df7c9_4_k_cu__Z1fv4cuda3std3__45__cpo6rbeginE
	.align		8
        /*0028*/ 	.dword	_ZN31_INTERNAL_a43df7c9_4_k_cu__Z1fv4cuda3std3__45__cpo4rendE
	.align		8
        /*0030*/ 	.dword	_ZN31_INTERNAL_a43df7c9_4_k_cu__Z1fv4cuda3std3__45__cpo7crbeginE
	.align		8
        /*0038*/ 	.dword	_ZN31_INTERNAL_a43df7c9_4_k_cu__Z1fv4cuda3std3__45__cpo5crendE
	.align		8
        /*0040*/ 	.dword	_ZN31_INTERNAL_a43df7c9_4_k_cu__Z1fv4cuda3std3__433_GLOBAL__N__a43df7c9_4_k_cu__Z1fv6ignoreE
	.align		8
        /*0048*/ 	.dword	_ZN31_INTERNAL_a43df7c9_4_k_cu__Z1fv4cuda3std3__419piecewise_constructE
	.align		8
        /*0050*/ 	.dword	_ZN31_INTERNAL_a43df7c9_4_k_cu__Z1fv4cuda3std3__48in_placeE
	.align		8
        /*0058*/ 	.dword	_ZN31_INTERNAL_a43df7c9_4_k_cu__Z1fv4cuda3std3__420unreachable_sentinelE
	.align		8
        /*0060*/ 	.dword	_ZN31_INTERNAL_a43df7c9_4_k_cu__Z1fv4cuda3std3__47nulloptE
	.align		8
        /*0068*/ 	.dword	_ZN31_INTERNAL_a43df7c9_4_k_cu__Z1fv4cuda3std3__48unexpectE
	.align		8
        /*0070*/ 	.dword	_ZN31_INTERNAL_a43df7c9_4_k_cu__Z1fv4cuda3std6ranges3__45__cpo4swapE
	.align		8
        /*0078*/ 	.dword	_ZN31_INTERNAL_a43df7c9_4_k_cu__Z1fv4cuda3std6ranges3__45__cpo9iter_moveE
	.align		8
        /*0080*/ 	.dword	_ZN31_INTERNAL_a43df7c9_4_k_cu__Z1fv4cuda3std6ranges3__45__cpo5beginE
	.align		8
        /*0088*/ 	.dword	_ZN31_INTERNAL_a43df7c9_4_k_cu__Z1fv4cuda3std6ranges3__45__cpo3endE
	.align		8
        /*0090*/ 	.dword	_ZN31_INTERNAL_a43df7c9_4_k_cu__Z1fv4cuda3std6ranges3__45__cpo6cbeginE
	.align		8
        /*0098*/ 	.dword	_ZN31_INTERNAL_a43df7c9_4_k_cu__Z1fv4cuda3std6ranges3__45__cpo4cendE
	.align		8
        /*00a0*/ 	.dword	_ZN31_INTERNAL_a43df7c9_4_k_cu__Z1fv4cuda3std6ranges3__45__cpo7advanceE
	.align		8
        /*00a8*/ 	.dword	_ZN31_INTERNAL_a43df7c9_4_k_cu__Z1fv4cuda3std6ranges3__45__cpo9iter_swapE
	.align		8
        /*00b0*/ 	.dword	_ZN31_INTERNAL_a43df7c9_4_k_cu__Z1fv4cuda3std6ranges3__45__cpo4nextE
	.align		8
        /*00b8*/ 	.dword	_ZN31_INTERNAL_a43df7c9_4_k_cu__Z1fv4cuda3std6ranges3__45__cpo4prevE
	.align		8
        /*00c0*/ 	.dword	_ZN31_INTERNAL_a43df7c9_4_k_cu__Z1fv4cuda3std6ranges3__45__cpo4dataE
	.align		8
        /*00c8*/ 	.dword	_ZN31_INTERNAL_a43df7c9_4_k_cu__Z1fv4cuda3std6ranges3__45__cpo5cdataE
	.align		8
        /*00d0*/ 	.dword	_ZN31_INTERNAL_a43df7c9_4_k_cu__Z1fv4cuda3std6ranges3__45__cpo4sizeE
	.align		8
        /*00d8*/ 	.dword	_ZN31_INTERNAL_a43df7c9_4_k_cu__Z1fv4cuda3std6ranges3__45__cpo5ssizeE
	.align		8
        /*00e0*/ 	.dword	_ZN31_INTERNAL_a43df7c9_4_k_cu__Z1fv4cuda3std6ranges3__45__cpo8distanceE
	.align		8
        /*00e8*/ 	.dword	_ZN31_INTERNAL_a43df7c9_4_k_cu__Z1fv6thrust24THRUST_300001_SM_1000_NS8cuda_cub3parE
	.align		8
        /*00f0*/ 	.dword	_ZN31_INTERNAL_a43df7c9_4_k_cu__Z1fv6thrust24THRUST_300001_SM_1000_NS8cuda_cub10par_nosyncE
	.align		8
        /*00f8*/ 	.dword	_ZN31_INTERNAL_a43df7c9_4_k_cu__Z1fv6thrust24THRUST_300001_SM_1000_NS6system6detail10sequential3seqE
	.align		8
        /*0100*/ 	.dword	_ZN31_INTERNAL_a43df7c9_4_k_cu__Z1fv6thrust24THRUST_300001_SM_1000_NS6system3cpp3parE
	.align		8
        /*0108*/ 	.dword	_ZN31_INTERNAL_a43df7c9_4_k_cu__Z1fv6thrust24THRUST_300001_SM_1000_NS12placeholders2_1E
	.align		8
        /*0110*/ 	.dword	_ZN31_INTERNAL_a43df7c9_4_k_cu__Z1fv6thrust24THRUST_300001_SM_1000_NS12placeholders2_2E
	.align		8
        /*0118*/ 	.dword	_ZN31_INTERNAL_a43df7c9_4_k_cu__Z1fv6thrust24THRUST_300001_SM_1000_NS12placeholders2_3E
	.align		8
        /*0120*/ 	.dword	_ZN31_INTERNAL_a43df7c9_4_k_cu__Z1fv6thrust24THRUST_300001_SM_1000_NS12placeholders2_4E
	.align		8
        /*0128*/ 	.dword	_ZN31_INTERNAL_a43df7c9_4_k_cu__Z1fv6thrust24THRUST_300001_SM_1000_NS12placeholders2_5E
	.align		8
        /*0130*/ 	.dword	_ZN31_INTERNAL_a43df7c9_4_k_cu__Z1fv6thrust24THRUST_300001_SM_1000_NS12placeholders2_6E
	.align		8
        /*0138*/ 	.dword	_ZN31_INTERNAL_a43df7c9_4_k_cu__Z1fv6thrust24THRUST_300001_SM_1000_NS12placeholders2_7E
	.align		8
        /*0140*/ 	.dword	_ZN31_INTERNAL_a43df7c9_4_k_cu__Z1fv6thrust24THRUST_300001_SM_1000_NS12placeholders2_8E
	.align		8
        /*0148*/ 	.dword	_ZN31_INTERNAL_a43df7c9_4_k_cu__Z1fv6thrust24THRUST_300001_SM_1000_NS12placeholders2_9E
	.align		8
        /*0150*/ 	.dword	_ZN31_INTERNAL_a43df7c9_4_k_cu__Z1fv6thrust24THRUST_300001_SM_1000_NS12placeholders3_10E
	.align		8
        /*0158*/ 	.dword	_ZN31_INTERNAL_a43df7c9_4_k_cu__Z1fv6thrust24THRUST_300001_SM_1000_NS3seqE
	.align		8
        /*0160*/ 	.dword	_ZN31_INTERNAL_a43df7c9_4_k_cu__Z1fv6thrust24THRUST_300001_SM_1000_NS6deviceE


//--------------------- .text._ZN3cub18CUB_300001_SM_10006detail6reduce28DeviceReduceSingleTileKernelINS2_10policy_hubIiyN4cuda3std3__44plusIiEEE10Policy1000EPiSC_iS9_iiNS7_10__identityEEEvT0_T1_T2_T3_T4_T6_ --------------------------
	.section	.text._ZN3cub18CUB_300001_SM_10006detail6reduce28DeviceReduceSingleTileKernelINS2_10policy_hubIiyN4cuda3std3__44plusIiEEE10Policy1000EPiSC_iS9_iiNS7_10__identityEEEvT0_T1_T2_T3_T4_T6_,"ax",@progbits
	.align	128
        .global         _ZN3cub18CUB_300001_SM_10006detail6reduce28DeviceReduceSingleTileKernelINS2_10policy_hubIiyN4cuda3std3__44plusIiEEE10Policy1000EPiSC_iS9_iiNS7_10__identityEEEvT0_T1_T2_T3_T4_T6_
        .type           _ZN3cub18CUB_300001_SM_10006detail6reduce28DeviceReduceSingleTileKernelINS2_10policy_hubIiyN4cuda3std3__44plusIiEEE10Policy1000EPiSC_iS9_iiNS7_10__identityEEEvT0_T1_T2_T3_T4_T6_,@function
        .size           _ZN3cub18CUB_300001_SM_10006detail6reduce28DeviceReduceSingleTileKernelINS2_10policy_hubIiyN4cuda3std3__44plusIiEEE10Policy1000EPiSC_iS9_iiNS7_10__identityEEEvT0_T1_T2_T3_T4_T6_,(.L_x_236 - _ZN3cub18CUB_300001_SM_10006detail6reduce28DeviceReduceSingleTileKernelINS2_10policy_hubIiyN4cuda3std3__44plusIiEEE10Policy1000EPiSC_iS9_iiNS7_10__identityEEEvT0_T1_T2_T3_T4_T6_)
        .other          _ZN3cub18CUB_300001_SM_10006detail6reduce28DeviceReduceSingleTileKernelINS2_10policy_hubIiyN4cuda3std3__44plusIiEEE10Policy1000EPiSC_iS9_iiNS7_10__identityEEEvT0_T1_T2_T3_T4_T6_,@"STO_CUDA_ENTRY STV_DEFAULT"
_ZN3cub18CUB_300001_SM_10006detail6reduce28DeviceReduceSingleTileKernelINS2_10policy_hubIiyN4cuda3std3__44plusIiEEE10Policy1000EPiSC_iS9_iiNS7_10__identityEEEvT0_T1_T2_T3_T4_T6_:
.text._ZN3cub18CUB_300001_SM_10006detail6reduce28DeviceReduceSingleTileKernelINS2_10policy_hubIiyN4cuda3std3__44plusIiEEE10Policy1000EPiSC_iS9_iiNS7_10__identityEEEvT0_T1_T2_T3_T4_T6_:
[----:B------:R-:W-:Y:S01]  /*0000*/  LDC R1, c[0x0][0x37c] ;  /* 0x0000df00ff017b82 */ /* 0x000fe20000000800 */
[----:B------:R-:W0:Y:S01]  /*0010*/  LDCU UR4, c[0x0][0x390] ;  /* 0x00007200ff0477ac */ /* 0x000e220008000800 */
[----:B------:R-:W1:Y:S01]  /*0020*/  LDCU.64 UR6, c[0x0][0x358] ;  /* 0x00006b00ff0677ac */ /* 0x000e620008000a00 */
[----:B0-----:R-:W-:-:S05]  /*0030*/  IMAD.U32 R20, RZ, RZ, UR4 ;  /* 0x00000004ff147e24 */ /* 0x001fca000f8e00ff */
[----:B------:R-:W-:-:S13]  /*0040*/  ISETP.NE.AND P0, PT, R20, RZ, PT ;  /* 0x000000ff1400720c */ /* 0x000fda0003f05270 */
[----:B-1----:R-:W-:Y:S05]  /*0050*/  @P0 BRA `(.L_x_0) ;  /* 0x00000000001c0947 */ /* 0x002fea0003800000 */
[----:B------:R-:W0:Y:S02]  /*0060*/  S2R R0, SR_TID.X ;  /* 0x0000000000007919 */ /* 0x000e240000002100 */
[----:B0-----:R-:W-:-:S13]  /*0070*/  ISETP.NE.AND P0, PT, R0, RZ, PT ;  /* 0x000000ff0000720c */ /* 0x001fda0003f05270 */
[----:B------:R-:W-:Y:S05]  /*0080*/  @P0 EXIT ;  /* 0x000000000000094d */ /* 0x000fea0003800000 */
[----:B------:R-:W0:Y:S08]  /*0090*/  LDC R5, c[0x0][0x398] ;  /* 0x0000e600ff057b82 */ /* 0x000e300000000800 */
[----:B------:R-:W0:Y:S02]  /*00a0*/  LDC.64 R2, c[0x0][0x388] ;  /* 0x0000e200ff027b82 */ /* 0x000e240000000a00 */
[----:B0-----:R-:W-:Y:S01]  /*00b0*/  STG.E desc[UR6][R2.64], R5 ;  /* 0x0000000502007986 */ /* 0x001fe2000c101906 */
[----:B------:R-:W-:Y:S05]  /*00c0*/  EXIT ;  /* 0x000000000000794d */ /* 0x000fea0003800000 */
.L_x_0:
[----:B------:R-:W0:Y:S01]  /*00d0*/  LDCU UR4, c[0x0][0x380] ;  /* 0x00007000ff0477ac */ /* 0x000e220008000800 */
[----:B------:R-:W-:Y:S01]  /*00e0*/  BSSY.RECONVERGENT B0, `(.L_x_1) ;  /* 0x0000385000007945 */ /* 0x000fe20003800200 */
[----:B0-----:R-:W-:-:S09]  /*00f0*/  ULOP3.LUT UP0, URZ, UR4, 0xf, URZ, 0xc0, !UPT ;  /* 0x0000000f04ff7892 */ /* 0x001fd2000f80c0ff */
[----:B------:R-:W-:Y:S05]  /*0100*/  BRA.U UP0, `(.L_x_2) ;  /* 0x0000001900d87547 */ /* 0x000fea000b800000 */
[----:B------:R-:W-:-:S13]  /*0110*/  ISETP.GT.AND P0, PT, R20, 0xfff, PT ;  /* 0x00000fff1400780c */ /* 0x000fda0003f04270 */
[----:B------:R-:W-:Y:S05]  /*0120*/  @P0 BRA `(.L_x_3) ;  /* 0x0000000c008c0947 */ /* 0x000fea0003800000 */
[----:B------:R-:W0:Y:S01]  /*0130*/  S2R R9, SR_TID.X ;  /* 0x0000000000097919 */ /* 0x000e220000002100 */
[----:B------:R-:W-:Y:S01]  /*0140*/  BSSY.RECONVERGENT B1, `(.L_x_4) ;  /* 0x0000009000017945 */ /* 0x000fe20003800200 */
[----:B------:R-:W-:Y:S01]  /*0150*/  IMAD.MOV.U32 R0, RZ, RZ, RZ ;  /* 0x000000ffff007224 */ /* 0x000fe200078e00ff */
[----:B0-----:R-:W-:Y:S01]  /*0160*/  ISETP.GE.AND P0, PT, R9, R20, PT ;  /* 0x000000140900720c */ /* 0x001fe20003f06270 */
[----:B------:R-:W-:-:S12]  /*0170*/  IMAD.MOV.U32 R11, RZ, RZ, R9 ;  /* 0x000000ffff0b7224 */ /* 0x000fd800078e0009 */
[----:B------:R-:W-:Y:S05]  /*0180*/  @P0 BRA `(.L_x_5) ;  /* 0x0000000000100947 */ /* 0x000fea0003800000 */
[----:B------:R-:W0:Y:S02]  /*0190*/  LDC.64 R2, c[0x0][0x380] ;  /* 0x0000e000ff027b82 */ /* 0x000e240000000a00 */
[----:B0-----:R-:W-:-:S05]  /*01a0*/  IMAD.WIDE.U32 R2, R9, 0x4, R2 ;  /* 0x0000000409027825 */ /* 0x001fca00078e0002 */
[----:B------:R0:W5:Y:S01]  /*01b0*/  LDG.E.CONSTANT R0, desc[UR6][R2.64] ;  /* 0x0000000602007981 */ /* 0x000162000c1e9900 */
[----:B------:R-:W-:-:S07]  /*01c0*/  VIADD R11, R9, 0x100 ;  /* 0x00000100090b7836 */ /* 0x000fce0000000000 */
.L_x_5:
[----:B------:R-:W-:Y:S05]  /*01d0*/  BSYNC.RECONVERGENT B1 ;  /* 0x0000000000017941 */ /* 0x000fea0003800200 */
.L_x_4:
[----:B------:R-:W-:Y:S01]  /*01e0*/  ISETP.GE.AND P0, PT, R11, R20, PT ;  /* 0x000000140b00720c */ /* 0x000fe20003f06270 */
[----:B------:R-:W-:-:S12]  /*01f0*/  BSSY.RECONVERGENT B1, `(.L_x_6) ;  /* 0x0000066000017945 */ /* 0x000fd80003800200 */
[----:B------:R-:W-:Y:S05]  /*0200*/  @P0 BRA `(.L_x_7) ;  /* 0x0000000400900947 */ /* 0x000fea0003800000 */
[----:B0-----:R-:W-:Y:S01]  /*0210*/  LOP3.LUT R3, RZ, R11, RZ, 0x33, !PT ;  /* 0x0000000bff037212 */ /* 0x001fe200078e33ff */
[----:B------:R-:W-:Y:S04]  /*0220*/  BSSY.RECONVERGENT B2, `(.L_x_8) ;  /* 0x0000015000027945 */ /* 0x000fe80003800200 */
[----:B------:R-:W-:-:S05]  /*0230*/  IMAD.IADD R4, R3, 0x1, R20 ;  /* 0x0000000103047824 */ /* 0x000fca00078e0214 */
[C---:B------:R-:W-:Y:S02]  /*0240*/  LOP3.LUT R2, R4.reuse, 0x300, RZ, 0xc0, !PT ;  /* 0x0000030004027812 */ /* 0x040fe400078ec0ff */
[----:B------:R-:W-:Y:S02]  /*0250*/  ISETP.GE.U32.AND P1, PT, R4, 0x300, PT ;  /* 0x000003000400780c */ /* 0x000fe40003f26070 */
[----:B------:R-:W-:-:S13]  /*0260*/  ISETP.NE.AND P0, PT, R2, 0x300, PT ;  /* 0x000003000200780c */ /* 0x000fda0003f05270 */
[----:B------:R-:W-:Y:S05]  /*0270*/  @!P0 BRA `(.L_x_9) ;  /* 0x00000000003c8947 */ /* 0x000fea0003800000 */
[----:B------:R-:W0:Y:S01]  /*0280*/  LDC.64 R2, c[0x0][0x380] ;  /* 0x0000e000ff027b82 */ /* 0x000e220000000a00 */
[----:B------:R-:W-:-:S04]  /*0290*/  LEA.HI R4, R4, 0x1, RZ, 0x18 ;  /* 0x0000000104047811 */ /* 0x000fc800078fc0ff */
[----:B------:R-:W-:-:S05]  /*02a0*/  LOP3.LUT R4, R4, 0x3, RZ, 0xc0, !PT ;  /* 0x0000000304047812 */ /* 0x000fca00078ec0ff */
[----:B------:R-:W-:Y:S02]  /*02b0*/  IMAD.MOV R4, RZ, RZ, -R4 ;  /* 0x000000ffff047224 */ /* 0x000fe400078e0a04 */
[----:B0-----:R-:W-:-:S04]  /*02c0*/  IMAD.WIDE.U32 R2, R11, 0x4, R2 ;  /* 0x000000040b027825 */ /* 0x001fc800078e0002 */
[----:B------:R-:W-:-:S07]  /*02d0*/  IMAD.MOV.U32 R5, RZ, RZ, R3 ;  /* 0x000000ffff057224 */ /* 0x000fce00078e0003 */
.L_x_10:
[----:B------:R-:W-:-:S06]  /*02e0*/  IMAD.MOV.U32 R3, RZ, RZ, R5 ;  /* 0x000000ffff037224 */ /* 0x000fcc00078e0005 */
[----:B------:R0:W2:Y:S01]  /*02f0*/  LDG.E.CONSTANT R3, desc[UR6][R2.64] ;  /* 0x0000000602037981 */ /* 0x0000a2000c1e9900 */
[----:B------:R-:W-:Y:S02]  /*0300*/  VIADD R4, R4, 0x1 ;  /* 0x0000000104047836 */ /* 0x000fe40000000000 */
[----:B------:R-:W-:-:S03]  /*0310*/  VIADD R11, R11, 0x100 ;  /* 0x000001000b0b7836 */ /* 0x000fc60000000000 */
[----:B------:R-:W-:Y:S02]  /*0320*/  ISETP.NE.AND P0, PT, R4, RZ, PT ;  /* 0x000000ff0400720c */ /* 0x000fe40003f05270 */
[----:B0-----:R-:W-:-:S05]  /*0330*/  IADD3 R2, P2, PT, R2, 0x400, RZ ;  /* 0x0000040002027810 */ /* 0x001fca0007f5e0ff */
[----:B------:R-:W-:Y:S02]  /*0340*/  IMAD.X R5, RZ, RZ, R5, P2 ;  /* 0x000000ffff057224 */ /* 0x000fe400010e0605 */
[----:B--2--5:R-:W-:-:S04]  /*0350*/  IMAD.IADD R0, R3, 0x1, R0 ;  /* 0x0000000103007824 */ /* 0x024fc800078e0200 */
[----:B------:R-:W-:Y:S05]  /*0360*/  @P0 BRA `(.L_x_10) ;  /* 0xfffffffc00dc0947 */ /* 0x000fea000383ffff */
.L_x_9:
[----:B------:R-:W-:Y:S05]  /*0370*/  BSYNC.RECONVERGENT B2 ;  /* 0x0000000000027941 */ /* 0x000fea0003800200 */
.L_x_8:
[----:B------:R-:W-:Y:S05]  /*0380*/  @!P1 BRA `(.L_x_7) ;  /* 0x0000000400309947 */ /* 0x000fea0003800000 */
[----:B------:R-:W-:Y:S01]  /*0390*/  IMAD.IADD R2, R20, 0x1, -R11 ;  /* 0x0000000114027824 */ /* 0x000fe200078e0a0b */
[----:B------:R-:W-:Y:S01]  /*03a0*/  BSSY.RECONVERGENT B2, `(.L_x_11) ;  /* 0x0000029000027945 */ /* 0x000fe20003800200 */
[----:B------:R-:W-:-:S03]  /*03b0*/  PLOP3.LUT P0, PT, PT, PT, PT, 0x80, 0x8 ;  /* 0x000000000008781c */ /* 0x000fc60003f0f070 */
[----:B------:R-:W-:-:S13]  /*03c0*/  ISETP.GT.AND P1, PT, R2, 0xc00, PT ;  /* 0x00000c000200780c */ /* 0x000fda0003f24270 */
[----:B------:R-:W-:Y:S05]  /*03d0*/  @!P1 BRA `(.L_x_12) ;  /* 0x0000000000949947 */ /* 0x000fea0003800000 */
[----:B------:R-:W-:Y:S01]  /*03e0*/  PLOP3.LUT P0, PT, PT, PT, PT, 0x8, 0x80 ;  /* 0x000000000080781c */ /* 0x000fe20003f0e170 */
[----:B------:R-:W-:-:S12]  /*03f0*/  VIADD R8, R20, 0xfffff400 ;  /* 0xfffff40014087836 */ /* 0x000fd80000000000 */
.L_x_13:
[----:B------:R-:W0:Y:S01]  /*0400*/  LDC.64 R4, c[0x0][0x380] ;  /* 0x0000e000ff047b82 */ /* 0x000e220000000a00 */
[C---:B------:R-:W-:Y:S02]  /*0410*/  VIADD R7, R11.reuse, 0x400 ;  /* 0x000004000b077836 */ /* 0x040fe40000000000 */
[C---:B------:R-:W-:Y:S02]  /*0420*/  VIADD R3, R11.reuse, 0x800 ;  /* 0x000008000b037836 */ /* 0x040fe40000000000 */
[----:B0-----:R-:W-:-:S05]  /*0430*/  IMAD.WIDE R22, R11, 0x4, R4 ;  /* 0x000000040b167825 */ /* 0x001fca00078e0204 */
[----:B------:R-:W2:Y:S01]  /*0440*/  LDG.E.CONSTANT R13, desc[UR6][R22.64] ;  /* 0x00000006160d7981 */ /* 0x000ea2000c1e9900 */
[----:B------:R-:W-:-:S03]  /*0450*/  IMAD.WIDE R6, R7, 0x4, R4 ;  /* 0x0000000407067825 */ /* 0x000fc600078e0204 */
[----:B------:R-:W2:Y:S04]  /*0460*/  LDG.E.CONSTANT R10, desc[UR6][R22.64+0x400] ;  /* 0x00040006160a7981 */ /* 0x000ea8000c1e9900 */
[----:B------:R-:W3:Y:S04]  /*0470*/  LDG.E.CONSTANT R12, desc[UR6][R22.64+0x800] ;  /* 0x00080006160c7981 */ /* 0x000ee8000c1e9900 */
[----:B------:R-:W3:Y:S01]  /*0480*/  LDG.E.CONSTANT R19, desc[UR6][R22.64+0xc00] ;  /* 0x000c000616137981 */ /* 0x000ee2000c1e9900 */
[----:B------:R-:W-:-:S03]  /*0490*/  IMAD.WIDE R2, R3, 0x4, R4 ;  /* 0x0000000403027825 */ /* 0x000fc600078e0204 */
[----:B------:R-:W4:Y:S04]  /*04a0*/  LDG.E.CONSTANT R16, desc[UR6][R6.64] ;  /* 0x0000000606107981 */ /* 0x000f28000c1e9900 */
[----:B------:R-:W4:Y:S01]  /*04b0*/  LDG.E.CONSTANT R15, desc[UR6][R6.64+0x400] ;  /* 0x00040006060f7981 */ /* 0x000f22000c1e9900 */
[----:B------:R-:W-:-:S03]  /*04c0*/  VIADD R25, R11, 0xc00 ;  /* 0x00000c000b197836 */ /* 0x000fc60000000000 */
[----:B------:R-:W4:Y:S04]  /*04d0*/  LDG.E.CONSTANT R14, desc[UR6][R6.64+0x800] ;  /* 0x00080006060e7981 */ /* 0x000f28000c1e9900 */
[----:B------:R-:W4:Y:S01]  /*04e0*/  LDG.E.CONSTANT R21, desc[UR6][R6.64+0xc00] ;  /* 0x000c000606157981 */ /* 0x000f22000c1e9900 */
[----:B------:R-:W-:-:S03]  /*04f0*/  IMAD.WIDE R4, R25, 0x4, R4 ;  /* 0x0000000419047825 */ /* 0x000fc600078e0204 */
[----:B------:R-:W4:Y:S04]  /*0500*/  LDG.E.CONSTANT R18, desc[UR6][R2.64] ;  /* 0x0000000602127981 */ /* 0x000f28000c1e9900 */
[----:B------:R-:W4:Y:S04]  /*0510*/  LDG.E.CONSTANT R17, desc[UR6][R2.64+0x400] ;  /* 0x0004000602117981 */ /* 0x000f28000c1e9900 */
[----:B------:R-:W4:Y:S04]  /*0520*/  LDG.E.CONSTANT R23, desc[UR6][R2.64+0x800] ;  /* 0x0008000602177981 */ /* 0x000f28000c1e9900 */
[----:B------:R-:W4:Y:S04]  /*0530*/  LDG.E.CONSTANT R24, desc[UR6][R2.64+0xc00] ;  /* 0x000c000602187981 */ /* 0x000f28000c1e9900 */
[----:B------:R-:W4:Y:S04]  /*0540*/  LDG.E.CONSTANT R25, desc[UR6][R4.64] ;  /* 0x0000000604197981 */ /* 0x000f28000c1e9900 */
[----:B------:R-:W4:Y:S04]  /*0550*/  LDG.E.CONSTANT R26, desc[UR6][R4.64+0x400] ;  /* 0x00040006041a7981 */ /* 0x000f28000c1e9900 */
[----:B------:R-:W4:Y:S04]  /*0560*/  LDG.E.CONSTANT R22, desc[UR6][R4.64+0x800] ;  /* 0x0008000604167981 */ /* 0x000f28000c1e9900 */
[----:B------:R-:W4:Y:S01]  /*0570*/  LDG.E.CONSTANT R27, desc[UR6][R4.64+0xc00] ;  /* 0x000c0006041b7981 */ /* 0x000f22000c1e9900 */
[----:B------:R-:W-:-:S05]  /*0580*/  VIADD R11, R11, 0x1000 ;  /* 0x000010000b0b7836 */ /* 0x000fca0000000000 */
[----:B------:R-:W-:Y:S02]  /*0590*/  ISETP.GE.AND P1, PT, R11, R8, PT ;  /* 0x000000080b00720c */ /* 0x000fe40003f26270 */
[----:B--2--5:R-:W-:-:S04]  /*05a0*/  IADD3 R10, PT, PT, R10, R13, R0 ;  /* 0x0000000d0a0a7210 */ /* 0x024fc80007ffe000 */
[----:B---3--:R-:W-:-:S04]  /*05b0*/  IADD3 R10, PT, PT, R19, R12, R10 ;  /* 0x0000000c130a7210 */ /* 0x008fc80007ffe00a */
[----:B----4-:R-:W-:-:S04]  /*05c0*/  IADD3 R10, PT, PT, R15, R16, R10 ;  /* 0x000000100f0a7210 */ /* 0x010fc80007ffe00a */
[----:B------:R-:W-:-:S04]  /*05d0*/  IADD3 R10, PT, PT, R21, R14, R10 ;  /* 0x0000000e150a7210 */ /* 0x000fc80007ffe00a */
[----:B------:R-:W-:-:S04]  /*05e0*/  IADD3 R10, PT, PT, R17, R18, R10 ;  /* 0x00000012110a7210 */ /* 0x000fc80007ffe00a */
[----:B------:R-:W-:-:S04]  /*05f0*/  IADD3 R10, PT, PT, R24, R23, R10 ;  /* 0x00000017180a7210 */ /* 0x000fc80007ffe00a */
[----:B------:R-:W-:-:S04]  /*0600*/  IADD3 R25, PT, PT, R26, R25, R10 ;  /* 0x000000191a197210 */ /* 0x000fc80007ffe00a */
[----:B------:R-:W-:Y:S01]  /*0610*/  IADD3 R0, PT, PT, R27, R22, R25 ;  /* 0x000000161b007210 */ /* 0x000fe20007ffe019 */
[----:B------:R-:W-:Y:S06]  /*0620*/  @!P1 BRA `(.L_x_13) ;  /* 0xfffffffc00749947 */ /* 0x000fec000383ffff */
.L_x_12:
[----:B------:R-:W-:Y:S05]  /*0630*/  BSYNC.RECONVERGENT B2 ;  /* 0x0000000000027941 */ /* 0x000fea0003800200 */
.L_x_11:
[----:B------:R-:W-:Y:S01]  /*0640*/  IMAD.IADD R2, R20, 0x1, -R11 ;  /* 0x0000000114027824 */ /* 0x000fe200078e0a0b */
[----:B------:R-:W-:Y:S04]  /*0650*/  BSSY.RECONVERGENT B2, `(.L_x_14) ;  /* 0x0000015000027945 */ /* 0x000fe80003800200 */
[----:B------:R-:W-:-:S13]  /*0660*/  ISETP.GT.AND P1, PT, R2, 0x400, PT ;  /* 0x000004000200780c */ /* 0x000fda0003f24270 */
[----:B------:R-:W-:Y:S05]  /*0670*/  @!P1 BRA `(.L_x_15) ;  /* 0x0000000000489947 */ /* 0x000fea0003800000 */
[----:B------:R-:W0:Y:S01]  /*0680*/  LDC.64 R4, c[0x0][0x380] ;  /* 0x0000e000ff047b82 */ /* 0x000e220000000a00 */
[C---:B------:R-:W-:Y:S02]  /*0690*/  VIADD R13, R11.reuse, 0x400 ;  /* 0x000004000b0d7836 */ /* 0x040fe40000000000 */
[----:B0-----:R-:W-:-:S05]  /*06a0*/  IMAD.WIDE R2, R11, 0x4, R4 ;  /* 0x000000040b027825 */ /* 0x001fca00078e0204 */
[----:B------:R-:W2:Y:S01]  /*06b0*/  LDG.E.CONSTANT R7, desc[UR6][R2.64] ;  /* 0x0000000602077981 */ /* 0x000ea2000c1e9900 */
[----:B------:R-:W-:-:S03]  /*06c0*/  IMAD.WIDE R4, R13, 0x4, R4 ;  /* 0x000000040d047825 */ /* 0x000fc600078e0204 */
[----:B------:R-:W2:Y:S04]  /*06d0*/  LDG.E.CONSTANT R6, desc[UR6][R2.64+0x400] ;  /* 0x0004000602067981 */ /* 0x000ea8000c1e9900 */
[----:B------:R-:W3:Y:S04]  /*06e0*/  LDG.E.CONSTANT R13, desc[UR6][R2.64+0x800] ;  /* 0x00080006020d7981 */ /* 0x000ee8000c1e9900 */
[----:B------:R-:W3:Y:S04]  /*06f0*/  LDG.E.CONSTANT R8, desc[UR6][R2.64+0xc00] ;  /* 0x000c000602087981 */ /* 0x000ee8000c1e9900 */
[----:B------:R-:W4:Y:S04]  /*0700*/  LDG.E.CONSTANT R15, desc[UR6][R4.64] ;  /* 0x00000006040f7981 */ /* 0x000f28000c1e9900 */
[----:B------:R-:W4:Y:S04]  /*0710*/  LDG.E.CONSTANT R10, desc[UR6][R4.64+0x400] ;  /* 0x00040006040a7981 */ /* 0x000f28000c1e9900 */
[----:B------:R-:W4:Y:S04]  /*0720*/  LDG.E.CONSTANT R17, desc[UR6][R4.64+0x800] ;  /* 0x0008000604117981 */ /* 0x000f28000c1e9900 */
[----:B------:R-:W4:Y:S01]  /*0730*/  LDG.E.CONSTANT R12, desc[UR6][R4.64+0xc00] ;  /* 0x000c0006040c7981 */ /* 0x000f22000c1e9900 */
[----:B------:R-:W-:Y:S01]  /*0740*/  PLOP3.LUT P0, PT, PT, PT, PT, 0x8, 0x80 ;  /* 0x000000000080781c */ /* 0x000fe20003f0e170 */
[----:B------:R-:W-:Y:S01]  /*0750*/  VIADD R11, R11, 0x800 ;  /* 0x000008000b0b7836 */ /* 0x000fe20000000000 */
[----:B--2--5:R-:W-:-:S04]  /*0760*/  IADD3 R6, PT, PT, R6, R7, R0 ;  /* 0x0000000706067210 */ /* 0x024fc80007ffe000 */
[----:B---3--:R-:W-:-:S04]  /*0770*/  IADD3 R6, PT, PT, R8, R13, R6 ;  /* 0x0000000d08067210 */ /* 0x008fc80007ffe006 */
[----:B----4-:R-:W-:-:S04]  /*0780*/  IADD3 R6, PT, PT, R10, R15, R6 ;  /* 0x0000000f0a067210 */ /* 0x010fc80007ffe006 */
[----:B------:R-:W-:-:S07]  /*0790*/  IADD3 R0, PT, PT, R12, R17, R6 ;  /* 0x000000110c007210 */ /* 0x000fce0007ffe006 */
.L_x_15:
[----:B------:R-:W-:Y:S05]  /*07a0*/  BSYNC.RECONVERGENT B2 ;  /* 0x0000000000027941 */ /* 0x000fea0003800200 */
.L_x_14:
[----:B------:R-:W-:-:S13]  /*07b0*/  ISETP.LT.OR P0, PT, R11, R20, P0 ;  /* 0x000000140b00720c */ /* 0x000fda0000701670 */
[----:B------:R-:W-:Y:S05]  /*07c0*/  @!P0 BRA `(.L_x_7) ;  /* 0x0000000000208947 */ /* 0x000fea0003800000 */
[----:B------:R-:W0:Y:S02]  /*07d0*/  LDC.64 R2, c[0x0][0x380] ;  /* 0x0000e000ff027b82 */ /* 0x000e240000000a00 */
[----:B0-----:R-:W-:-:S05]  /*07e0*/  IMAD.WIDE R2, R11, 0x4, R2 ;  /* 0x000000040b027825 */ /* 0x001fca00078e0202 */
[----:B------:R-:W2:Y:S04]  /*07f0*/  LDG.E.CONSTANT R5, desc[UR6][R2.64] ;  /* 0x0000000602057981 */ /* 0x000ea8000c1e9900 */
[----:B------:R-:W2:Y:S04]  /*0800*/  LDG.E.CONSTANT R4, desc[UR6][R2.64+0x400] ;  /* 0x0004000602047981 */ /* 0x000ea8000c1e9900 */
[----:B------:R-:W3:Y:S04]  /*0810*/  LDG.E.CONSTANT R7, desc[UR6][R2.64+0x800] ;  /* 0x0008000602077981 */ /* 0x000ee8000c1e9900 */
[----:B------:R-:W3:Y:S01]  /*0820*/  LDG.E.CONSTANT R6, desc[UR6][R2.64+0xc00] ;  /* 0x000c000602067981 */ /* 0x000ee2000c1e9900 */
[----:B--2--5:R-:W-:-:S04]  /*0830*/  IADD3 R0, PT, PT, R4, R5, R0 ;  /* 0x0000000504007210 */ /* 0x024fc80007ffe000 */
[----:B---3--:R-:W-:-:S07]  /*0840*/  IADD3 R0, PT, PT, R6, R7, R0 ;  /* 0x0000000706007210 */ /* 0x008fce0007ffe000 */
.L_x_7:
[----:B------:R-:W-:Y:S05]  /*0850*/  BSYNC.RECONVERGENT B1 ;  /* 0x0000000000017941 */ /* 0x000fea0003800200 */
.L_x_6:
[----:B------:R-:W-:-:S13]  /*0860*/  ISETP.GE.AND P0, PT, R20, 0x100, PT ;  /* 0x000001001400780c */ /* 0x000fda0003f06270 */
[----:B------:R-:W-:Y:S05]  /*0870*/  @!P0 BRA `(.L_x_16) ;  /* 0x0000000000ac8947 */ /* 0x000fea0003800000 */
[----:B------:R-:W1:Y:S01]  /*0880*/  S2R R6, SR_LANEID ;  /* 0x0000000000067919 */ /* 0x000e620000000000 */
[----:B0----5:R-:W0:Y:S01]  /*0890*/  SHFL.DOWN PT, R2, R0, 0x1, 0x1f ;  /* 0x08201f0000027f89 */ /* 0x021e2200000e0000 */
[C---:B-1----:R-:W-:Y:S02]  /*08a0*/  ISETP.GT.AND P0, PT, R6.reuse, 0x1e, PT ;  /* 0x0000001e0600780c */ /* 0x042fe40003f04270 */
[----:B------:R-:W-:Y:S02]  /*08b0*/  ISETP.NE.AND P1, PT, R6, RZ, PT ;  /* 0x000000ff0600720c */ /* 0x000fe40003f25270 */
[----:B0-----:R-:W-:Y:S02]  /*08c0*/  SEL R3, R2, RZ, !P0 ;  /* 0x000000ff02037207 */ /* 0x001fe40004000000 */
[----:B------:R-:W-:-:S03]  /*08d0*/  ISETP.GT.AND P0, PT, R6, 0x1d, PT ;  /* 0x0000001d0600780c */ /* 0x000fc60003f04270 */
[----:B------:R-:W-:-:S05]  /*08e0*/  IMAD.IADD R3, R3, 0x1, R0 ;  /* 0x0000000103037824 */ /* 0x000fca00078e0200 */
[----:B------:R-:W0:Y:S01]  /*08f0*/  SHFL.DOWN PT, R2, R3, 0x2, 0x1f ;  /* 0x08401f0003027f89 */ /* 0x000e2200000e0000 */
[----:B------:R-:W1:Y:S01]  /*0900*/  @!P1 S2R R7, SR_CgaCtaId ;  /* 0x0000000000079919 */ /* 0x000e620000008800 */
[----:B0-----:R-:W-:Y:S02]  /*0910*/  SEL R2, R2, RZ, !P0 ;  /* 0x000000ff02027207 */ /* 0x001fe40004000000 */
[----:B------:R-:W-:-:S03]  /*0920*/  ISETP.GT.AND P0, PT, R6, 0x1b, PT ;  /* 0x0000001b0600780c */ /* 0x000fc60003f04270 */
[----:B------:R-:W-:-:S05]  /*0930*/  IMAD.IADD R2, R3, 0x1, R2 ;  /* 0x0000000103027824 */ /* 0x000fca00078e0202 */
[----:B------:R-:W0:Y:S02]  /*0940*/  SHFL.DOWN PT, R4, R2, 0x4, 0x1f ;  /* 0x08801f0002047f89 */ /* 0x000e2400000e0000 */
[----:B0-----:R-:W-:Y:S02]  /*0950*/  SEL R5, R4, RZ, !P0 ;  /* 0x000000ff04057207 */ /* 0x001fe40004000000 */
[----:B------:R-:W-:Y:S02]  /*0960*/  ISETP.GT.AND P0, PT, R6, 0x17, PT ;  /* 0x000000170600780c */ /* 0x000fe40003f04270 */
[----:B------:R-:W-:Y:S01]  /*0970*/  @!P1 MOV R4, 0x400 ;  /* 0x0000040000049802 */ /* 0x000fe20000000f00 */
[----:B------:R-:W-:Y:S01]  /*0980*/  IMAD.IADD R5, R2, 0x1, R5 ;  /* 0x0000000102057824 */ /* 0x000fe200078e0205 */
[----:B------:R-:W-:Y:S02]  /*0990*/  @!P1 SHF.R.U32.HI R2, RZ, 0x3, R9 ;  /* 0x00000003ff029819 */ /* 0x000fe40000011609 */
[----:B-1----:R-:W-:-:S02]  /*09a0*/  @!P1 LEA R7, R7, R4, 0x18 ;  /* 0x0000000407079211 */ /* 0x002fc400078ec0ff */
[----:B------:R-:W0:Y:S01]  /*09b0*/  SHFL.DOWN PT, R0, R5, 0x8, 0x1f ;  /* 0x09001f0005007f89 */ /* 0x000e2200000e0000 */
[----:B------:R-:W-:-:S05]  /*09c0*/  @!P1 LOP3.LUT R2, R2, 0x7c, RZ, 0xc0, !PT ;  /* 0x0000007c02029812 */ /* 0x000fca00078ec0ff */
[----:B------:R-:W-:Y:S01]  /*09d0*/  @!P1 IMAD.IADD R2, R2, 0x1, R7 ;  /* 0x0000000102029824 */ /* 0x000fe200078e0207 */
[----:B0-----:R-:W-:Y:S02]  /*09e0*/  SEL R0, R0, RZ, !P0 ;  /* 0x000000ff00007207 */ /* 0x001fe40004000000 */
[----:B------:R-:W-:-:S03]  /*09f0*/  ISETP.GT.AND P0, PT, R6, 0xf, PT ;  /* 0x0000000f0600780c */ /* 0x000fc60003f04270 */
[----:B------:R-:W-:-:S05]  /*0a00*/  IMAD.IADD R0, R5, 0x1, R0 ;  /* 0x0000000105007824 */ /* 0x000fca00078e0200 */
[----:B------:R-:W0:Y:S02]  /*0a10*/  SHFL.DOWN PT, R3, R0, 0x10, 0x1f ;  /* 0x0a001f0000037f89 */ /* 0x000e2400000e0000 */
[----:B0-----:R-:W-:Y:S02]  /*0a20*/  SEL R3, R3, RZ, !P0 ;  /* 0x000000ff03037207 */ /* 0x001fe40004000000 */
[----:B------:R-:W-:-:S03]  /*0a30*/  ISETP.NE.AND P0, PT, R9, RZ, PT ;  /* 0x000000ff0900720c */ /* 0x000fc60003f05270 */
[----:B------:R-:W-:-:S05]  /*0a40*/  IMAD.IADD R3, R0, 0x1, R3 ;  /* 0x0000000100037824 */ /* 0x000fca00078e0203 */
[----:B------:R0:W-:Y:S01]  /*0a50*/  @!P1 STS [R2+0x8], R3 ;  /* 0x0000080302009388 */ /* 0x0001e20000000800 */
[----:B------:R-:W-:Y:S06]  /*0a60*/  BAR.SYNC.DEFER_BLOCKING 0x0 ;  /* 0x0000000000007b1d */ /* 0x000fec0000010000 */
[----:B------:R-:W-:Y:S05]  /*0a70*/  @P0 BRA `(.L_x_17) ;  /* 0x0000002c00ac0947 */ /* 0x000fea0003800000 */
[----:B------:R-:W1:Y:S01]  /*0a80*/  S2UR UR5, SR_CgaCtaId ;  /* 0x00000000000579c3 */ /* 0x000e620000008800 */
[----:B------:R-:W-:Y:S02]  /*0a90*/  UMOV UR4, 0x400 ;  /* 0x0000040000047882 */ /* 0x000fe40000000000 */
[----:B-1----:R-:W-:-:S09]  /*0aa0*/  ULEA UR4, UR5, UR4, 0x18 ;  /* 0x0000000405047291 */ /* 0x002fd2000f8ec0ff */
[----:B------:R-:W-:Y:S04]  /*0ab0*/  LDS R0, [UR4+0xc] ;  /* 0x00000c04ff007984 */ /* 0x000fe80008000800 */
[----:B------:R-:W1:Y:S04]  /*0ac0*/  LDS.128 R4, [UR4+0x10] ;  /* 0x00001004ff047984 */ /* 0x000e680008000c00 */
[----:B------:R-:W2:Y:S01]  /*0ad0*/  LDS.64 R8, [UR4+0x20] ;  /* 0x00002004ff087984 */ /* 0x000ea20008000a00 */
[----:B-1----:R-:W-:-:S04]  /*0ae0*/  IADD3 R0, PT, PT, R4, R0, R3 ;  /* 0x0000000004007210 */ /* 0x002fc80007ffe003 */
[----:B------:R-:W-:-:S04]  /*0af0*/  IADD3 R0, PT, PT, R6, R0, R5 ;  /* 0x0000000006007210 */ /* 0x000fc80007ffe005 */
[----:B--2---:R-:W-:-:S05]  /*0b00*/  IADD3 R0, PT, PT, R8, R0, R7 ;  /* 0x0000000008007210 */ /* 0x004fca0007ffe007 */
[----:B0-----:R-:W-:Y:S01]  /*0b10*/  IMAD.IADD R3, R0, 0x1, R9 ;  /* 0x0000000100037824 */ /* 0x001fe200078e0209 */
[----:B------:R-:W-:Y:S06]  /*0b20*/  BRA `(.L_x_17) ;  /* 0x0000002c00807947 */ /* 0x000fec0003800000 */
.L_x_16:
[----:B0-----:R-:W-:Y:S01]  /*0b30*/  LOP3.LUT R2, R9, 0x3e0, RZ, 0xc0, !PT ;  /* 0x000003e009027812 */ /* 0x001fe200078ec0ff */
[----:B------:R-:W0:Y:S03]  /*0b40*/  S2R R8, SR_LANEID ;  /* 0x0000000000087919 */ /* 0x000e260000000000 */
[----:B------:R-:W-:Y:S01]  /*0b50*/  LOP3.LUT R5, RZ, R2, RZ, 0x33, !PT ;  /* 0x00000002ff057212 */ /* 0x000fe200078e33ff */
[----:B------:R-:W-:-:S04]  /*0b60*/  VIADD R3, R2, 0x20 ;  /* 0x0000002002037836 */ /* 0x000fc80000000000 */
[----:B------:R-:W-:Y:S01]  /*0b70*/  IMAD.IADD R5, R5, 0x1, R20 ;  /* 0x0000000105057824 */ /* 0x000fe200078e0214 */
[----:B------:R-:W-:-:S04]  /*0b80*/  ISETP.GT.AND P0, PT, R3, R20, PT ;  /* 0x000000140300720c */ /* 0x000fc80003f04270 */
[----:B------:R-:W-:-:S05]  /*0b90*/  SEL R5, R5, 0x1f, P0 ;  /* 0x0000001f05057807 */ /* 0x000fca0000000000 */
[----:B-----5:R-:W1:Y:S01]  /*0ba0*/  SHFL.DOWN PT, R2, R0, 0x1, R5 ;  /* 0x0820000000027989 */ /* 0x020e6200000e0005 */
[CC--:B0-----:R-:W-:Y:S01]  /*0bb0*/  ISETP.GE.AND P0, PT, R8.reuse, R5.reuse, PT ;  /* 0x000000050800720c */ /* 0x0c1fe20003f06270 */
[C---:B------:R-:W-:Y:S01]  /*0bc0*/  VIADD R4, R8.reuse, 0x2 ;  /* 0x0000000208047836 */ /* 0x040fe20000000000 */
[C---:B------:R-:W-:Y:S01]  /*0bd0*/  ISETP.NE.AND P1, PT, R8.reuse, RZ, PT ;  /* 0x000000ff0800720c */ /* 0x040fe20003f25270 */
[----:B------:R-:W-:Y:S01]  /*0be0*/  VIADD R6, R8, 0x4 ;  /* 0x0000000408067836 */ /* 0x000fe20000000000 */
[----:B-1----:R-:W-:Y:S02]  /*0bf0*/  SEL R3, R2, RZ, !P0 ;  /* 0x000000ff02037207 */ /* 0x002fe40004000000 */
[----:B------:R-:W-:-:S03]  /*0c00*/  ISETP.GT.AND P0, PT, R4, R5, PT ;  /* 0x000000050400720c */ /* 0x000fc60003f04270 */
[----:B------:R-:W-:-:S06]  /*0c10*/  IMAD.IADD R2, R3, 0x1, R0 ;  /* 0x0000000103027824 */ /* 0x000fcc00078e0200 */
[----:B------:R-:W0:Y:S01]  /*0c20*/  @!P1 S2R R10, SR_CgaCtaId ;  /* 0x00000000000a9919 */ /* 0x000e220000008800 */
[----:B------:R-:W-:Y:S01]  /*0c30*/  @!P1 MOV R7, 0x400 ;  /* 0x0000040000079802 */ /* 0x000fe20000000f00 */
[----:B------:R-:W1:Y:S02]  /*0c40*/  SHFL.DOWN PT, R3, R2, 0x2, R5 ;  /* 0x0840000002037989 */ /* 0x000e6400000e0005 */
[----:B-1----:R-:W-:Y:S02]  /*0c50*/  SEL R3, R3, RZ, !P0 ;  /* 0x000000ff03037207 */ /* 0x002fe40004000000 */
[----:B------:R-:W-:Y:S02]  /*0c60*/  ISETP.GT.AND P0, PT, R6, R5, PT ;  /* 0x000000050600720c */ /* 0x000fe40003f04270 */
[----:B------:R-:W-:Y:S01]  /*0c70*/  @!P1 SHF.R.U32.HI R6, RZ, 0x3, R9 ;  /* 0x00000003ff069819 */ /* 0x000fe20000011609 */
[----:B------:R-:W-:Y:S01]  /*0c80*/  IMAD.IADD R4, R2, 0x1, R3 ;  /* 0x0000000102047824 */ /* 0x000fe200078e0203 */
[----:B0-----:R-:W-:Y:S01]  /*0c90*/  @!P1 LEA R7, R10, R7, 0x18 ;  /* 0x000000070a079211 */ /* 0x001fe200078ec0ff */
[----:B------:R-:W-:Y:S01]  /*0ca0*/  VIADD R2, R8, 0x8 ;  /* 0x0000000808027836 */ /* 0x000fe20000000000 */
[----:B------:R-:W-:-:S02]  /*0cb0*/  @!P1 LOP3.LUT R6, R6, 0x7c, RZ, 0xc0, !PT ;  /* 0x0000007c06069812 */ /* 0x000fc400078ec0ff */
[----:B------:R-:W0:Y:S03]  /*0cc0*/  SHFL.DOWN PT, R3, R4, 0x4, R5 ;  /* 0x0880000004037989 */ /* 0x000e2600000e0005 */
[----:B------:R-:W-:Y:S01]  /*0cd0*/  @!P1 IMAD.IADD R6, R6, 0x1, R7 ;  /* 0x0000000106069824 */ /* 0x000fe200078e0207 */
[----:B0-----:R-:W-:Y:S02]  /*0ce0*/  SEL R3, R3, RZ, !P0 ;  /* 0x000000ff03037207 */ /* 0x001fe40004000000 */
[----:B------:R-:W-:-:S03]  /*0cf0*/  ISETP.GT.AND P0, PT, R2, R5, PT ;  /* 0x000000050200720c */ /* 0x000fc60003f04270 */
[----:B------:R-:W-:Y:S02]  /*0d00*/  IMAD.IADD R0, R4, 0x1, R3 ;  /* 0x0000000104007824 */ /* 0x000fe400078e0203 */
[----:B------:R-:W-:-:S03]  /*0d10*/  VIADD R4, R8, 0x10 ;  /* 0x0000001008047836 */ /* 0x000fc60000000000 */
[----:B------:R-:W0:Y:S02]  /*0d20*/  SHFL.DOWN PT, R3, R0, 0x8, R5 ;  /* 0x0900000000037989 */ /* 0x000e2400000e0005 */
[----:B0-----:R-:W-:Y:S02]  /*0d30*/  SEL R3, R3, RZ, !P0 ;  /* 0x000000ff03037207 */ /* 0x001fe40004000000 */
[----:B------:R-:W-:-:S03]  /*0d40*/  ISETP.GT.AND P0, PT, R4, R5, PT ;  /* 0x000000050400720c */ /* 0x000fc60003f04270 */
[----:B------:R-:W-:-:S05]  /*0d50*/  IMAD.IADD R2, R0, 0x1, R3 ;  /* 0x0000000100027824 */ /* 0x000fca00078e0203 */
[----:B------:R-:W0:Y:S02]  /*0d60*/  SHFL.DOWN PT, R3, R2, 0x10, R5 ;  /* 0x0a00000002037989 */ /* 0x000e2400000e0005 */
[----:B0-----:R-:W-:Y:S02]  /*0d70*/  SEL R3, R3, RZ, !P0 ;  /* 0x000000ff03037207 */ /* 0x001fe40004000000 */
[----:B------:R-:W-:-:S03]  /*0d80*/  ISETP.NE.AND P0, PT, R9, RZ, PT ;  /* 0x000000ff0900720c */ /* 0x000fc60003f05270 */
[----:B------:R-:W-:-:S05]  /*0d90*/  IMAD.IADD R3, R2, 0x1, R3 ;  /* 0x0000000102037824 */ /* 0x000fca00078e0203 */
[----:B------:R4:W-:Y:S01]  /*0da0*/  @!P1 STS [R6+0x8], R3 ;  /* 0x0000080306009388 */ /* 0x0009e20000000800 */
[----:B------:R-:W-:Y:S06]  /*0db0*/  BAR.SYNC.DEFER_BLOCKING 0x0 ;  /* 0x0000000000007b1d */ /* 0x000fec0000010000 */
[----:B------:R-:W-:Y:S05]  /*0dc0*/  @P0 BRA `(.L_x_17) ;  /* 0x0000002800d80947 */ /* 0x000fea0003800000 */
[----:B------:R-:W0:Y:S01]  /*0dd0*/  S2UR UR5, SR_CgaCtaId ;  /* 0x00000000000579c3 */ /* 0x000e220000008800 */
[----:B------:R-:W-:Y:S01]  /*0de0*/  UMOV UR4, 0x400 ;  /* 0x0000040000047882 */ /* 0x000fe20000000000 */
[C---:B------:R-:W-:Y:S02]  /*0df0*/  ISETP.GT.AND P2, PT, R20.reuse, 0x40, PT ;  /* 0x000000401400780c */ /* 0x040fe40003f44270 */
[C---:B------:R-:W-:Y:S02]  /*0e00*/  ISETP.GT.AND P1, PT, R20.reuse, 0x20, PT ;  /* 0x000000201400780c */ /* 0x040fe40003f24270 */
[----:B------:R-:W-:Y:S01]  /*0e10*/  ISETP.GT.AND P3, PT, R20, 0x80, PT ;  /* 0x000000801400780c */ /* 0x000fe20003f64270 */
[----:B0-----:R-:W-:-:S09]  /*0e20*/  ULEA UR4, UR5, UR4, 0x18 ;  /* 0x0000000405047291 */ /* 0x001fd2000f8ec0ff */
[----:B----4-:R-:W0:Y:S04]  /*0e30*/  LDS.128 R4, [UR4+0x10] ;  /* 0x00001004ff047984 */ /* 0x010e280008000c00 */
[----:B------:R-:W1:Y:S04]  /*0e40*/  LDS R0, [UR4+0xc] ;  /* 0x00000c04ff007984 */ /* 0x000e680008000800 */
[----:B------:R-:W2:Y:S01]  /*0e50*/  LDS.64 R8, [UR4+0x20] ;  /* 0x00002004ff087984 */ /* 0x000ea20008000a00 */
[----:B0-----:R-:W-:Y:S02]  /*0e60*/  SEL R4, R4, RZ, P2 ;  /* 0x000000ff04047207 */ /* 0x001fe40001000000 */
[----:B------:R-:W-:-:S02]  /*0e70*/  ISETP.GT.AND P2, PT, R20, 0x60, PT ;  /* 0x000000601400780c */ /* 0x000fc40003f44270 */
[----:B-1----:R-:W-:Y:S02]  /*0e80*/  SEL R0, R0, RZ, P1 ;  /* 0x000000ff00007207 */ /* 0x002fe40000800000 */
[----:B------:R-:W-:Y:S02]  /*0e90*/  SEL R5, R5, RZ, P2 ;  /* 0x000000ff05057207 */ /* 0x000fe40001000000 */
[----:B------:R-:W-:Y:S02]  /*0ea0*/  IADD3 R0, PT, PT, R4, R0, R3 ;  /* 0x0000000004007210 */ /* 0x000fe40007ffe003 */
[----:B------:R-:W-:Y:S02]  /*0eb0*/  ISETP.GT.AND P1, PT, R20, 0xa0, PT ;  /* 0x000000a01400780c */ /* 0x000fe40003f24270 */
[----:B------:R-:W-:Y:S02]  /*0ec0*/  SEL R6, R6, RZ, P3 ;  /* 0x000000ff06067207 */ /* 0x000fe40001800000 */
[----:B------:R-:W-:-:S02]  /*0ed0*/  ISETP.GT.AND P2, PT, R20, 0xc0, PT ;  /* 0x000000c01400780c */ /* 0x000fc40003f44270 */
[----:B------:R-:W-:Y:S02]  /*0ee0*/  ISETP.GT.AND P3, PT, R20, 0xe0, PT ;  /* 0x000000e01400780c */ /* 0x000fe40003f64270 */
[----:B------:R-:W-:Y:S02]  /*0ef0*/  SEL R7, R7, RZ, P1 ;  /* 0x000000ff07077207 */ /* 0x000fe40000800000 */
[----:B------:R-:W-:Y:S02]  /*0f00*/  IADD3 R0, PT, PT, R6, R0, R5 ;  /* 0x0000000006007210 */ /* 0x000fe40007ffe005 */
[----:B--2---:R-:W-:Y:S02]  /*0f10*/  SEL R8, R8, RZ, P2 ;  /* 0x000000ff08087207 */ /* 0x004fe40001000000 */
[----:B------:R-:W-:Y:S02]  /*0f20*/  SEL R9, R9, RZ, P3 ;  /* 0x000000ff09097207 */ /* 0x000fe40001800000 */
[----:B------:R-:W-:-:S05]  /*0f30*/  IADD3 R0, PT, PT, R8, R0, R7 ;  /* 0x0000000008007210 */ /* 0x000fca0007ffe007 */
[----:B------:R-:W-:Y:S01]  /*0f40*/  IMAD.IADD R3, R0, 0x1, R9 ;  /* 0x0000000100037824 */ /* 0x000fe200078e0209 */
[----:B------:R-:W-:Y:S06]  /*0f50*/  BRA `(.L_x_17) ;  /* 0x0000002800747947 */ /* 0x000fec0003800000 */
.L_x_3:
[----:B------:R-:W0:Y:S01]  /*0f60*/  S2R R0, SR_TID.X ;  /* 0x0000000000007919 */ /* 0x000e220000002100 */
[----:B------:R-:W1:Y:S01]  /*0f70*/  LDC.64 R2, c[0x0][0x380] ;  /* 0x0000e000ff027b82 */ /* 0x000e620000000a00 */
[----:B0-----:R-:W-:-:S04]  /*0f80*/  IMAD.SHL.U32 R5, R0, 0x4, RZ ;  /* 0x0000000400057824 */ /* 0x001fc800078e00ff */
[----:B-1----:R-:W-:-:S05]  /*0f90*/  IMAD.WIDE.U32 R2, R5, 0x4, R2 ;  /* 0x0000000405027825 */ /* 0x002fca00078e0002 */
[----:B------:R-:W2:Y:S04]  /*0fa0*/  LDG.E.128.CONSTANT R4, desc[UR6][R2.64] ;  /* 0x0000000602047981 */ /* 0x000ea8000c1e9d00 */
[----:B------:R-:W3:Y:S04]  /*0fb0*/  LDG.E.128.CONSTANT R8, desc[UR6][R2.64+0x1000] ;  /* 0x0010000602087981 */ /* 0x000ee8000c1e9d00 */
[----:B------:R-:W4:Y:S04]  /*0fc0*/  LDG.E.128.CONSTANT R12, desc[UR6][R2.64+0x2000] ;  /* 0x00200006020c7981 */ /* 0x000f28000c1e9d00 */
[----:B------:R-:W5:Y:S01]  /*0fd0*/  LDG.E.128.CONSTANT R16, desc[UR6][R2.64+0x3000] ;  /* 0x0030000602107981 */ /* 0x000f62000c1e9d00 */
[----:B------:R-:W-:Y:S01]  /*0fe0*/  ISETP.GE.U32.AND P0, PT, R20, 0x2000, PT ;  /* 0x000020001400780c */ /* 0x000fe20003f06070 */
[----:B------:R-:W-:Y:S01]  /*0ff0*/  IMAD.MOV.U32 R23, RZ, RZ, 0x1000 ;  /* 0x00001000ff177424 */ /* 0x000fe200078e00ff */
[----:B--2---:R-:W-:-:S04]  /*1000*/  IADD3 R5, PT, PT, R6, R5, R4 ;  /* 0x0000000506057210 */ /* 0x004fc80007ffe004 */
[----:B---3--:R-:W-:-:S04]  /*1010*/  IADD3 R5, PT, PT, R8, R7, R5 ;  /* 0x0000000708057210 */ /* 0x008fc80007ffe005 */
[----:B------:R-:W-:-:S04]  /*1020*/  IADD3 R5, PT, PT, R10, R9, R5 ;  /* 0x000000090a057210 */ /* 0x000fc80007ffe005 */
[----:B----4-:R-:W-:-:S04]  /*1030*/  IADD3 R5, PT, PT, R12, R11, R5 ;  /* 0x0000000b0c057210 */ /* 0x010fc80007ffe005 */
[----:B------:R-:W-:-:S04]  /*1040*/  IADD3 R5, PT, PT, R14, R13, R5 ;  /* 0x0000000d0e057210 */ /* 0x000fc80007ffe005 */
[----:B-----5:R-:W-:-:S04]  /*1050*/  IADD3 R5, PT, PT, R16, R15, R5 ;  /* 0x0000000f10057210 */ /* 0x020fc80007ffe005 */
[----:B------:R-:W-:-:S05]  /*1060*/  IADD3 R5, PT, PT, R18, R17, R5 ;  /* 0x0000001112057210 */ /* 0x000fca0007ffe005 */
[----:B------:R-:W-:Y:S01]  /*1070*/  IMAD.IADD R21, R19, 0x1, R5 ;  /* 0x0000000113157824 */ /* 0x000fe200078e0205 */
[----:B------:R-:W-:Y:S06]  /*1080*/  @!P0 BRA `(.L_x_18) ;  /* 0x00000000005c8947 */ /* 0x000fec0003800000 */
[----:B------:R-:W0:Y:S01]  /*1090*/  LDC R24, c[0x0][0x390] ;  /* 0x0000e400ff187b82 */ /* 0x000e220000000800 */
[----:B------:R-:W-:Y:S02]  /*10a0*/  VIADD R22, R20, 0xfffff000 ;  /* 0xfffff00014167836 */ /* 0x000fe40000000000 */
[----:B------:R-:W-:-:S07]  /*10b0*/  IMAD.MOV.U32 R23, RZ, RZ, 0x1000 ;  /* 0x00001000ff177424 */ /* 0x000fce00078e00ff */
.L_x_20:
[----:B------:R-:W-:-:S05]  /*10c0*/  IMAD.WIDE R26, R23, 0x4, R2 ;  /* 0x00000004171a7825 */ /* 0x000fca00078e0202 */
[----:B------:R-:W2:Y:S04]  /*10d0*/  LDG.E.128.CONSTANT R12, desc[UR6][R26.64] ;  /* 0x000000061a0c7981 */ /* 0x000ea8000c1e9d00 */
[----:B------:R-:W3:Y:S04]  /*10e0*/  LDG.E.128.CONSTANT R16, desc[UR6][R26.64+0x1000] ;  /* 0x001000061a107981 */ /* 0x000ee8000c1e9d00 */
[----:B------:R-:W4:Y:S04]  /*10f0*/  LDG.E.128.CONSTANT R4, desc[UR6][R26.64+0x2000] ;  /* 0x002000061a047981 */ /* 0x000f28000c1e9d00 */
[----:B------:R-:W5:Y:S01]  /*1100*/  LDG.E.128.CONSTANT R8, desc[UR6][R26.64+0x3000] ;  /* 0x003000061a087981 */ /* 0x000f62000c1e9d00 */
[----:B0-----:R-:W-:Y:S01]  /*1110*/  IMAD.MOV.U32 R20, RZ, RZ, R24 ;  /* 0x000000ffff147224 */ /* 0x001fe200078e0018 */
[----:B--2---:R-:W-:-:S04]  /*1120*/  IADD3 R13, PT, PT, R13, R12, R21 ;  /* 0x0000000c0d0d7210 */ /* 0x004fc80007ffe015 */
[----:B------:R-:W-:-:S04]  /*1130*/  IADD3 R13, PT, PT, R15, R14, R13 ;  /* 0x0000000e0f0d7210 */ /* 0x000fc80007ffe00d */
[----:B---3--:R-:W-:-:S04]  /*1140*/  IADD3 R13, PT, PT, R17, R16, R13 ;  /* 0x00000010110d7210 */ /* 0x008fc80007ffe00d */
[----:B------:R-:W-:-:S04]  /*1150*/  IADD3 R13, PT, PT, R19, R18, R13 ;  /* 0x00000012130d7210 */ /* 0x000fc80007ffe00d */
[----:B----4-:R-:W-:Y:S01]  /*1160*/  IADD3 R13, PT, PT, R5, R4, R13 ;  /* 0x00000004050d7210 */ /* 0x010fe20007ffe00d */
[----:B------:R-:W-:-:S03]  /*1170*/  IMAD.IADD R4, R20, 0x1, -R23 ;  /* 0x0000000114047824 */ /* 0x000fc600078e0a17 */
[----:B------:R-:W-:Y:S02]  /*1180*/  IADD3 R13, PT, PT, R7, R6, R13 ;  /* 0x00000006070d7210 */ /* 0x000fe40007ffe00d */
[----:B------:R-:W-:Y:S02]  /*1190*/  ISETP.GE.AND P0, PT, R4, 0x1000, PT ;  /* 0x000010000400780c */ /* 0x000fe40003f06270 */
[----:B-----5:R-:W-:-:S04]  /*11a0*/  IADD3 R13, PT, PT, R9, R8, R13 ;  /* 0x00000008090d7210 */ /* 0x020fc80007ffe00d */
[----:B------:R-:W-:-:S07]  /*11b0*/  IADD3 R21, PT, PT, R11, R10, R13 ;  /* 0x0000000a0b157210 */ /* 0x000fce0007ffe00d */
[----:B------:R-:W-:Y:S05]  /*11c0*/  @!P0 BRA `(.L_x_19) ;  /* 0x0000000400fc8947 */ /* 0x000fea0003800000 */
[----:B------:R-:W-:-:S05]  /*11d0*/  VIADD R23, R23, 0x1000 ;  /* 0x0000100017177836 */ /* 0x000fca0000000000 */
[----:B------:R-:W-:-:S13]  /*11e0*/  ISETP.GT.AND P0, PT, R23, R22, PT ;  /* 0x000000161700720c */ /* 0x000fda0003f04270 */
[----:B------:R-:W-:Y:S05]  /*11f0*/  @!P0 BRA `(.L_x_20) ;  /* 0xfffffffc00b08947 */ /* 0x000fea000383ffff */
.L_x_18:
[----:B------:R-:W-:-:S13]  /*1200*/  ISETP.GE.AND P0, PT, R23, R20, PT ;  /* 0x000000141700720c */ /* 0x000fda0003f06270 */
[----:B------:R-:W-:Y:S05]  /*1210*/  @P0 BRA `(.L_x_19) ;  /* 0x0000000400e80947 */ /* 0x000fea0003800000 */
[----:B------:R-:W-:Y:S01]  /*1220*/  IMAD.IADD R9, R20, 0x1, -R23 ;  /* 0x0000000114097824 */ /* 0x000fe200078e0a17 */
[----:B------:R-:W-:Y:S04]  /*1230*/  BSSY.RECONVERGENT B1, `(.L_x_19) ;  /* 0x0000078000017945 */ /* 0x000fe80003800200 */
[----:B------:R-:W-:-:S13]  /*1240*/  ISETP.GE.AND P0, PT, R0, R9, PT ;  /* 0x000000090000720c */ /* 0x000fda0003f06270 */
[----:B------:R-:W-:Y:S05]  /*1250*/  @P0 BRA `(.L_x_21) ;  /* 0x0000000400d40947 */ /* 0x000fea0003800000 */
[----:B------:R-:W-:Y:S01]  /*1260*/  LOP3.LUT R2, RZ, R0, RZ, 0x33, !PT ;  /* 0x00000000ff027212 */ /* 0x000fe200078e33ff */
[----:B------:R-:W-:Y:S01]  /*1270*/  BSSY.RECONVERGENT B2, `(.L_x_22) ;  /* 0x0000015000027945 */ /* 0x000fe20003800200 */
[----:B------:R-:W-:Y:S02]  /*1280*/  IMAD.MOV.U32 R8, RZ, RZ, R0 ;  /* 0x000000ffff087224 */ /* 0x000fe400078e0000 */
[----:B------:R-:W-:-:S04]  /*1290*/  IADD3 R2, PT, PT, -R23, R20, R2 ;  /* 0x0000001417027210 */ /* 0x000fc80007ffe102 */
[C---:B------:R-:W-:Y:S02]  /*12a0*/  LOP3.LUT R3, R2.reuse, 0x300, RZ, 0xc0, !PT ;  /* 0x0000030002037812 */ /* 0x040fe400078ec0ff */
[----:B------:R-:W-:Y:S02]  /*12b0*/  ISETP.GE.U32.AND P1, PT, R2, 0x300, PT ;  /* 0x000003000200780c */ /* 0x000fe40003f26070 */
[----:B------:R-:W-:-:S13]  /*12c0*/  ISETP.NE.AND P0, PT, R3, 0x300, PT ;  /* 0x000003000300780c */ /* 0x000fda0003f05270 */
[----:B------:R-:W-:Y:S05]  /*12d0*/  @!P0 BRA `(.L_x_23) ;  /* 0x0000000000388947 */ /* 0x000fea0003800000 */
[----:B------:R-:W0:Y:S01]  /*12e0*/  LDC.64 R4, c[0x0][0x380] ;  /* 0x0000e000ff047b82 */ /* 0x000e220000000a00 */
[----:B------:R-:W-:Y:S01]  /*12f0*/  LEA.HI R2, R2, 0x1, RZ, 0x18 ;  /* 0x0000000102027811 */ /* 0x000fe200078fc0ff */
[----:B------:R-:W-:Y:S02]  /*1300*/  IMAD.IADD R7, R0, 0x1, R23 ;  /* 0x0000000100077824 */ /* 0x000fe400078e0217 */
[----:B------:R-:W-:Y:S01]  /*1310*/  IMAD.MOV.U32 R8, RZ, RZ, R0 ;  /* 0x000000ffff087224 */ /* 0x000fe200078e0000 */
[----:B------:R-:W-:-:S05]  /*1320*/  LOP3.LUT R2, R2, 0x3, RZ, 0xc0, !PT ;  /* 0x0000000302027812 */ /* 0x000fca00078ec0ff */
[----:B------:R-:W-:-:S07]  /*1330*/  IMAD.MOV R6, RZ, RZ, -R2 ;  /* 0x000000ffff067224 */ /* 0x000fce00078e0a02 */
.L_x_24:
[----:B0-----:R-:W-:-:S06]  /*1340*/  IMAD.WIDE.U32 R2, R7, 0x4, R4 ;  /* 0x0000000407027825 */ /* 0x001fcc00078e0004 */
[----:B------:R-:W2:Y:S01]  /*1350*/  LDG.E.CONSTANT R2, desc[UR6][R2.64] ;  /* 0x0000000602027981 */ /* 0x000ea2000c1e9900 */
[----:B------:R-:W-:Y:S02]  /*1360*/  VIADD R6, R6, 0x1 ;  /* 0x0000000106067836 */ /* 0x000fe40000000000 */
[----:B------:R-:W-:Y:S02]  /*1370*/  VIADD R8, R8, 0x100 ;  /* 0x0000010008087836 */ /* 0x000fe40000000000 */
[----:B------:R-:W-:Y:S01]  /*1380*/  VIADD R7, R7, 0x100 ;  /* 0x0000010007077836 */ /* 0x000fe20000000000 */
[----:B------:R-:W-:Y:S01]  /*1390*/  ISETP.NE.AND P0, PT, R6, RZ, PT ;  /* 0x000000ff0600720c */ /* 0x000fe20003f05270 */
[----:B--2---:R-:W-:-:S12]  /*13a0*/  IMAD.IADD R21, R2, 0x1, R21 ;  /* 0x0000000102157824 */ /* 0x004fd800078e0215 */
[----:B------:R-:W-:Y:S05]  /*13b0*/  @P0 BRA `(.L_x_24) ;  /* 0xfffffffc00e00947 */ /* 0x000fea000383ffff */
.L_x_23:
[----:B------:R-:W-:Y:S05]  /*13c0*/  BSYNC.RECONVERGENT B2 ;  /* 0x0000000000027941 */ /* 0x000fea0003800200 */
.L_x_22:
[----:B------:R-:W-:Y:S05]  /*13d0*/  @!P1 BRA `(.L_x_21) ;  /* 0x0000000400749947 */ /* 0x000fea0003800000 */
[----:B------:R-:W0:Y:S01]  /*13e0*/  LDCU.64 UR4, c[0x0][0x380] ;  /* 0x00007000ff0477ac */ /* 0x000e220008000a00 */
[----:B------:R-:W-:Y:S01]  /*13f0*/  IMAD.IADD R5, R9, 0x1, -R8 ;  /* 0x0000000109057824 */ /* 0x000fe200078e0a08 */
[C---:B------:R-:W-:Y:S01]  /*1400*/  IADD3 R3, P0, PT, R8.reuse, R23, RZ ;  /* 0x0000001708037210 */ /* 0x040fe20007f1e0ff */
[----:B------:R-:W-:Y:S01]  /*1410*/  BSSY.RECONVERGENT B2, `(.L_x_25) ;  /* 0x0000033000027945 */ /* 0x000fe20003800200 */
[----:B------:R-:W-:Y:S02]  /*1420*/  IMAD.IADD R23, R8, 0x1, R23 ;  /* 0x0000000108177824 */ /* 0x000fe400078e0217 */
[----:B------:R-:W-:Y:S01]  /*1430*/  ISETP.GT.AND P1, PT, R5, 0xc00, PT ;  /* 0x00000c000500780c */ /* 0x000fe20003f24270 */
[----:B------:R-:W-:Y:S01]  /*1440*/  IMAD.X R4, RZ, RZ, RZ, P0 ;  /* 0x000000ffff047224 */ /* 0x000fe200000e06ff */
[----:B0-----:R-:W-:-:S04]  /*1450*/  LEA R2, P0, R3, UR4, 0x2 ;  /* 0x0000000403027c11 */ /* 0x001fc8000f8010ff */
[----:B------:R-:W-:Y:S02]  /*1460*/  LEA.HI.X R3, R3, UR5, R4, 0x2, P0 ;  /* 0x0000000503037c11 */ /* 0x000fe400080f1404 */
[----:B------:R-:W-:-:S05]  /*1470*/  IADD3 R2, P0, PT, R2, 0x800, RZ ;  /* 0x0000080002027810 */ /* 0x000fca0007f1e0ff */
[----:B------:R-:W-:Y:S01]  /*1480*/  IMAD.X R3, RZ, RZ, R3, P0 ;  /* 0x000000ffff037224 */ /* 0x000fe200000e0603 */
[----:B------:R-:W-:Y:S01]  /*1490*/  PLOP3.LUT P0, PT, PT, PT, PT, 0x80, 0x8 ;  /* 0x000000000008781c */ /* 0x000fe20003f0f070 */
[----:B------:R-:W-:-:S12]  /*14a0*/  @!P1 BRA `(.L_x_26) ;  /* 0x0000000000a49947 */ /* 0x000fd80003800000 */
[----:B------:R-:W-:Y:S01]  /*14b0*/  PLOP3.LUT P0, PT, PT, PT, PT, 0x8, 0x80 ;  /* 0x000000000080781c */ /* 0x000fe20003f0e170 */
[----:B------:R-:W-:-:S12]  /*14c0*/  VIADD R11, R9, 0xfffff400 ;  /* 0xfffff400090b7836 */ /* 0x000fd80000000000 */
.L_x_27:
[----:B------:R-:W0:Y:S01]  /*14d0*/  LDC.64 R4, c[0x0][0x380] ;  /* 0x0000e000ff047b82 */ /* 0x000e220000000a00 */
[C---:B------:R-:W-:Y:S01]  /*14e0*/  VIADD R27, R23.reuse, 0x400 ;  /* 0x00000400171b7836 */ /* 0x040fe20000000000 */
[----:B------:R-:W2:Y:S01]  /*14f0*/  LDG.E.CONSTANT R12, desc[UR6][R2.64+-0x400] ;  /* 0xfffc0006020c7981 */ /* 0x000ea2000c1e9900 */
[----:B------:R-:W-:-:S03]  /*1500*/  VIADD R7, R23, 0x800 ;  /* 0x0000080017077836 */ /* 0x000fc60000000000 */
[----:B------:R-:W3:Y:S04]  /*1510*/  LDG.E.CONSTANT R18, desc[UR6][R2.64] ;  /* 0x0000000602127981 */ /* 0x000ee8000c1e9900 */
[----:B------:R-:W3:Y:S04]  /*1520*/  LDG.E.CONSTANT R17, desc[UR6][R2.64+0x400] ;  /* 0x0004000602117981 */ /* 0x000ee8000c1e9900 */
[----:B------:R-:W4:Y:S01]  /*1530*/  LDG.E.CONSTANT R15, desc[UR6][R2.64+0xc00] ;  /* 0x000c0006020f7981 */ /* 0x000f22000c1e9900 */
[----:B------:R-:W-:-:S03]  /*1540*/  VIADD R29, R23, 0xc00 ;  /* 0x00000c00171d7836 */ /* 0x000fc60000000000 */
[----:B------:R-:W5:Y:S04]  /*1550*/  LDG.E.CONSTANT R14, desc[UR6][R2.64+0x1000] ;  /* 0x00100006020e7981 */ /* 0x000f68000c1e9900 */
[----:B------:R-:W5:Y:S01]  /*1560*/  LDG.E.CONSTANT R13, desc[UR6][R2.64+0x1400] ;  /* 0x00140006020d7981 */ /* 0x000f62000c1e9900 */
[----:B0-----:R-:W-:-:S03]  /*1570*/  IMAD.WIDE.U32 R24, R23, 0x4, R4 ;  /* 0x0000000417187825 */ /* 0x001fc600078e0004 */
[----:B------:R-:W5:Y:S04]  /*1580*/  LDG.E.CONSTANT R19, desc[UR6][R2.64+0x1c00] ;  /* 0x001c000602137981 */ /* 0x000f68000c1e9900 */
[----:B------:R-:W2:Y:S01]  /*1590*/  LDG.E.CONSTANT R10, desc[UR6][R24.64] ;  /* 0x00000006180a7981 */ /* 0x000ea2000c1e9900 */
[----:B------:R-:W-:-:S03]  /*15a0*/  IMAD.WIDE.U32 R26, R27, 0x4, R4 ;  /* 0x000000041b1a7825 */ /* 0x000fc600078e0004 */
[----:B------:R-:W5:Y:S01]  /*15b0*/  LDG.E.CONSTANT R20, desc[UR6][R2.64+0x2400] ;  /* 0x0024000602147981 */ /* 0x000f62000c1e9900 */
[----:B------:R-:W-:-:S03]  /*15c0*/  IMAD.WIDE.U32 R6, R7, 0x4, R4 ;  /* 0x0000000407067825 */ /* 0x000fc600078e0004 */
[----:B------:R-:W4:Y:S01]  /*15d0*/  LDG.E.CONSTANT R16, desc[UR6][R26.64] ;  /* 0x000000061a107981 */ /* 0x000f22000c1e9900 */
[----:B------:R-:W-:-:S03]  /*15e0*/  IMAD.WIDE.U32 R4, R29, 0x4, R4 ;  /* 0x000000041d047825 */ /* 0x000fc600078e0004 */
[----:B------:R-:W5:Y:S04]  /*15f0*/  LDG.E.CONSTANT R6, desc[UR6][R6.64] ;  /* 0x0000000606067981 */ /* 0x000f68000c1e9900 */
[----:B------:R-:W5:Y:S04]  /*1600*/  LDG.E.CONSTANT R25, desc[UR6][R2.64+0x2000] ;  /* 0x0020000602197981 */ /* 0x000f68000c1e9900 */
[----:B------:R0:W5:Y:S04]  /*1610*/  LDG.E.CONSTANT R5, desc[UR6][R4.64] ;  /* 0x0000000604057981 */ /* 0x000168000c1e9900 */
[----:B------:R-:W5:Y:S04]  /*1620*/  LDG.E.CONSTANT R24, desc[UR6][R2.64+0x2c00] ;  /* 0x002c000602187981 */ /* 0x000f68000c1e9900 */
[----:B------:R-:W5:Y:S04]  /*1630*/  LDG.E.CONSTANT R27, desc[UR6][R2.64+0x3000] ;  /* 0x00300006021b7981 */ /* 0x000f68000c1e9900 */
[----:B------:R1:W5:Y:S01]  /*1640*/  LDG.E.CONSTANT R22, desc[UR6][R2.64+0x3400] ;  /* 0x0034000602167981 */ /* 0x000362000c1e9900 */
[----:B------:R-:W-:-:S05]  /*1650*/  VIADD R8, R8, 0x1000 ;  /* 0x0000100008087836 */ /* 0x000fca0000000000 */
[----:B------:R-:W-:Y:S02]  /*1660*/  ISETP.GE.AND P1, PT, R8, R11, PT ;  /* 0x0000000b0800720c */ /* 0x000fe40003f26270 */
[----:B0-----:R-:W-:Y:S01]  /*1670*/  IADD3 R4, P2, PT, R2, 0x4000, RZ ;  /* 0x0000400002047810 */ /* 0x001fe20007f5e0ff */
[----:B------:R-:W-:-:S04]  /*1680*/  VIADD R23, R23, 0x1000 ;  /* 0x0000100017177836 */ /* 0x000fc80000000000 */
[----:B-1----:R-:W-:Y:S02]  /*1690*/  IMAD.X R3, RZ, RZ, R3, P2 ;  /* 0x000000ffff037224 */ /* 0x002fe400010e0603 */
[----:B------:R-:W-:Y:S01]  /*16a0*/  IMAD.MOV.U32 R2, RZ, RZ, R4 ;  /* 0x000000ffff027224 */ /* 0x000fe200078e0004 */
[----:B--2---:R-:W-:-:S04]  /*16b0*/  IADD3 R10, PT, PT, R12, R10, R21 ;  /* 0x0000000a0c0a7210 */ /* 0x004fc80007ffe015 */
[----:B---3--:R-:W-:-:S04]  /*16c0*/  IADD3 R10, PT, PT, R17, R18, R10 ;  /* 0x00000012110a7210 */ /* 0x008fc80007ffe00a */
[----:B----4-:R-:W-:-:S04]  /*16d0*/  IADD3 R10, PT, PT, R15, R16, R10 ;  /* 0x000000100f0a7210 */ /* 0x010fc80007ffe00a */
[----:B-----5:R-:W-:-:S04]  /*16e0*/  IADD3 R10, PT, PT, R13, R14, R10 ;  /* 0x0000000e0d0a7210 */ /* 0x020fc80007ffe00a */
[----:B------:R-:W-:-:S04]  /*16f0*/  IADD3 R6, PT, PT, R19, R6, R10 ;  /* 0x0000000613067210 */ /* 0x000fc80007ffe00a */
[----:B------:R-:W-:-:S04]  /*1700*/  IADD3 R6, PT, PT, R20, R25, R6 ;  /* 0x0000001914067210 */ /* 0x000fc80007ffe006 */
[----:B------:R-:W-:-:S04]  /*1710*/  IADD3 R5, PT, PT, R24, R5, R6 ;  /* 0x0000000518057210 */ /* 0x000fc80007ffe006 */
[----:B------:R-:W-:Y:S01]  /*1720*/  IADD3 R21, PT, PT, R22, R27, R5 ;  /* 0x0000001b16157210 */ /* 0x000fe20007ffe005 */
[----:B------:R-:W-:Y:S06]  /*1730*/  @!P1 BRA `(.L_x_27) ;  /* 0xfffffffc00649947 */ /* 0x000fec000383ffff */
.L_x_26:
[----:B------:R-:W-:Y:S05]  /*1740*/  BSYNC.RECONVERGENT B2 ;  /* 0x0000000000027941 */ /* 0x000fea0003800200 */
.L_x_25:
[----:B------:R-:W-:Y:S01]  /*1750*/  IMAD.IADD R4, R9, 0x1, -R8 ;  /* 0x0000000109047824 */ /* 0x000fe200078e0a08 */
[----:B------:R-:W-:Y:S04]  /*1760*/  BSSY.RECONVERGENT B2, `(.L_x_28) ;  /* 0x000001a000027945 */ /* 0x000fe80003800200 */
[----:B------:R-:W-:-:S13]  /*1770*/  ISETP.GT.AND P1, PT, R4, 0x400, PT ;  /* 0x000004000400780c */ /* 0x000fda0003f24270 */
[----:B------:R-:W-:Y:S05]  /*1780*/  @!P1 BRA `(.L_x_29) ;  /* 0x00000000005c9947 */ /* 0x000fea0003800000 */
[----:B------:R-:W0:Y:S01]  /*1790*/  LDC.64 R6, c[0x0][0x380] ;  /* 0x0000e000ff067b82 */ /* 0x000e220000000a00 */
[C---:B------:R-:W-:Y:S01]  /*17a0*/  VIADD R11, R23.reuse, 0x400 ;  /* 0x00000400170b7836 */ /* 0x040fe20000000000 */
[----:B------:R-:W2:Y:S04]  /*17b0*/  LDG.E.CONSTANT R10, desc[UR6][R2.64+-0x400] ;  /* 0xfffc0006020a7981 */ /* 0x000ea8000c1e9900 */
[----:B------:R-:W3:Y:S04]  /*17c0*/  LDG.E.CONSTANT R12, desc[UR6][R2.64+0x400] ;  /* 0x00040006020c7981 */ /* 0x000ee8000c1e9900 */
[----:B------:R-:W4:Y:S04]  /*17d0*/  LDG.E.CONSTANT R13, desc[UR6][R2.64+0xc00] ;  /* 0x000c0006020d7981 */ /* 0x000f28000c1e9900 */
[----:B------:R-:W5:Y:S04]  /*17e0*/  LDG.E.CONSTANT R15, desc[UR6][R2.64+0x1000] ;  /* 0x00100006020f7981 */ /* 0x000f68000c1e9900 */
[----:B------:R1:W5:Y:S01]  /*17f0*/  LDG.E.CONSTANT R14, desc[UR6][R2.64+0x1400] ;  /* 0x00140006020e7981 */ /* 0x000362000c1e9900 */
[----:B0-----:R-:W-:-:S04]  /*1800*/  IMAD.WIDE.U32 R4, R23, 0x4, R6 ;  /* 0x0000000417047825 */ /* 0x001fc800078e0006 */
[----:B------:R-:W-:Y:S02]  /*1810*/  IMAD.WIDE.U32 R6, R11, 0x4, R6 ;  /* 0x000000040b067825 */ /* 0x000fe400078e0006 */
[----:B------:R-:W2:Y:S04]  /*1820*/  LDG.E.CONSTANT R4, desc[UR6][R4.64] ;  /* 0x0000000604047981 */ /* 0x000ea8000c1e9900 */
[----:B------:R-:W3:Y:S04]  /*1830*/  LDG.E.CONSTANT R11, desc[UR6][R2.64] ;  /* 0x00000006020b7981 */ /* 0x000ee8000c1e9900 */
[----:B------:R-:W4:Y:S01]  /*1840*/  LDG.E.CONSTANT R7, desc[UR6][R6.64] ;  /* 0x0000000606077981 */ /* 0x000f22000c1e9900 */
[----:B------:R-:W-:Y:S01]  /*1850*/  PLOP3.LUT P0, PT, PT, PT, PT, 0x8, 0x80 ;  /* 0x000000000080781c */ /* 0x000fe20003f0e170 */
[----:B------:R-:W-:-:S02]  /*1860*/  VIADD R8, R8, 0x800 ;  /* 0x0000080008087836 */ /* 0x000fc40000000000 */
[----:B------:R-:W-:Y:S01]  /*1870*/  VIADD R23, R23, 0x800 ;  /* 0x0000080017177836 */ /* 0x000fe20000000000 */
[----:B--2---:R-:W-:Y:S02]  /*1880*/  IADD3 R10, PT, PT, R10, R4, R21 ;  /* 0x000000040a0a7210 */ /* 0x004fe40007ffe015 */
[----:B------:R-:W-:Y:S02]  /*1890*/  IADD3 R4, P1, PT, R2, 0x2000, RZ ;  /* 0x0000200002047810 */ /* 0x000fe40007f3e0ff */
[----:B---3--:R-:W-:-:S03]  /*18a0*/  IADD3 R10, PT, PT, R12, R11, R10 ;  /* 0x0000000b0c0a7210 */ /* 0x008fc60007ffe00a */
[----:B------:R-:W-:Y:S01]  /*18b0*/  IMAD.X R5, RZ, RZ, R3, P1 ;  /* 0x000000ffff057224 */ /* 0x000fe200008e0603 */
[----:B----4-:R-:W-:Y:S01]  /*18c0*/  IADD3 R10, PT, PT, R13, R7, R10 ;  /* 0x000000070d0a7210 */ /* 0x010fe20007ffe00a */
[----:B-1----:R-:W-:Y:S02]  /*18d0*/  IMAD.MOV.U32 R2, RZ, RZ, R4 ;  /* 0x000000ffff027224 */ /* 0x002fe400078e0004 */
[----:B------:R-:W-:Y:S01]  /*18e0*/  IMAD.MOV.U32 R3, RZ, RZ, R5 ;  /* 0x000000ffff037224 */ /* 0x000fe200078e0005 */
[----:B-----5:R-:W-:-:S07]  /*18f0*/  IADD3 R21, PT, PT, R14, R15, R10 ;  /* 0x0000000f0e157210 */ /* 0x020fce0007ffe00a */
.L_x_29:
[----:B------:R-:W-:Y:S05]  /*1900*/  BSYNC.RECONVERGENT B2 ;  /* 0x0000000000027941 */ /* 0x000fea0003800200 */
.L_x_28:
[----:B------:R-:W-:-:S13]  /*1910*/  ISETP.LT.OR P0, PT, R8, R9, P0 ;  /* 0x000000090800720c */ /* 0x000fda0000701670 */
[----:B------:R-:W-:Y:S05]  /*1920*/  @!P0 BRA `(.L_x_21) ;  /* 0x0000000000208947 */ /* 0x000fea0003800000 */
[----:B------:R-:W0:Y:S01]  /*1930*/  LDC.64 R4, c[0x0][0x380] ;  /* 0x0000e000ff047b82 */ /* 0x000e220000000a00 */
[----:B------:R-:W2:Y:S04]  /*1940*/  LDG.E.CONSTANT R6, desc[UR6][R2.64+-0x400] ;  /* 0xfffc000602067981 */ /* 0x000ea8000c1e9900 */
[----:B------:R-:W3:Y:S04]  /*1950*/  LDG.E.CONSTANT R7, desc[UR6][R2.64] ;  /* 0x0000000602077981 */ /* 0x000ee8000c1e9900 */
[----:B------:R-:W3:Y:S01]  /*1960*/  LDG.E.CONSTANT R8, desc[UR6][R2.64+0x400] ;  /* 0x0004000602087981 */ /* 0x000ee2000c1e9900 */
[----:B0-----:R-:W-:-:S06]  /*1970*/  IMAD.WIDE.U32 R4, R23, 0x4, R4 ;  /* 0x0000000417047825 */ /* 0x001fcc00078e0004 */
[----:B------:R-:W2:Y:S02]  /*1980*/  LDG.E.CONSTANT R4, desc[UR6][R4.64] ;  /* 0x0000000604047981 */ /* 0x000ea4000c1e9900 */
[----:B--2---:R-:W-:-:S04]  /*1990*/  IADD3 R6, PT, PT, R6, R4, R21 ;  /* 0x0000000406067210 */ /* 0x004fc80007ffe015 */
[----:B---3--:R-:W-:-:S07]  /*19a0*/  IADD3 R21, PT, PT, R8, R7, R6 ;  /* 0x0000000708157210 */ /* 0x008fce0007ffe006 */
.L_x_21:
[----:B------:R-:W-:Y:S05]  /*19b0*/  BSYNC.RECONVERGENT B1 ;  /* 0x0000000000017941 */ /* 0x000fea0003800200 */
.L_x_19:
[----:B------:R-:W0:Y:S01]  /*19c0*/  S2R R8, SR_LANEID ;  /* 0x0000000000087919 */ /* 0x000e220000000000 */
[----:B------:R-:W1:Y:S01]  /*19d0*/  SHFL.DOWN PT, R2, R21, 0x1, 0x1f ;  /* 0x08201f0015027f89 */ /* 0x000e6200000e0000 */
[C---:B0-----:R-:W-:Y:S02]  /*19e0*/  ISETP.GT.AND P0, PT, R8.reuse, 0x1e, PT ;  /* 0x0000001e0800780c */ /* 0x041fe40003f04270 */
[----:B------:R-:W-:Y:S02]  /*19f0*/  ISETP.NE.AND P1, PT, R8, RZ, PT ;  /* 0x000000ff0800720c */ /* 0x000fe40003f25270 */
[----:B-1----:R-:W-:Y:S02]  /*1a00*/  SEL R2, R2, RZ, !P0 ;  /* 0x000000ff02027207 */ /* 0x002fe40004000000 */
[----:B------:R-:W-:-:S03]  /*1a10*/  ISETP.GT.AND P0, PT, R8, 0x1d, PT ;  /* 0x0000001d0800780c */ /* 0x000fc60003f04270 */
[----:B------:R-:W-:-:S05]  /*1a20*/  IMAD.IADD R2, R2, 0x1, R21 ;  /* 0x0000000102027824 */ /* 0x000fca00078e0215 */
[----:B------:R-:W0:Y:S01]  /*1a30*/  SHFL.DOWN PT, R3, R2, 0x2, 0x1f ;  /* 0x08401f0002037f89 */ /* 0x000e2200000e0000 */
[----:B------:R-:W-:Y:S01]  /*1a40*/  @!P1 MOV R6, 0x400 ;  /* 0x0000040000069802 */ /* 0x000fe20000000f00 */
[----:B------:R-:W1:Y:S01]  /*1a50*/  @!P1 S2R R7, SR_CgaCtaId ;  /* 0x0000000000079919 */ /* 0x000e620000008800 */
[----:B0-----:R-:W-:Y:S02]  /*1a60*/  SEL R3, R3, RZ, !P0 ;  /* 0x000000ff03037207 */ /* 0x001fe40004000000 */
[----:B------:R-:W-:-:S03]  /*1a70*/  ISETP.GT.AND P0, PT, R8, 0x1b, PT ;  /* 0x0000001b0800780c */ /* 0x000fc60003f04270 */
[----:B------:R-:W-:-:S05]  /*1a80*/  IMAD.IADD R3, R2, 0x1, R3 ;  /* 0x0000000102037824 */ /* 0x000fca00078e0203 */
[----:B------:R-:W0:Y:S01]  /*1a90*/  SHFL.DOWN PT, R4, R3, 0x4, 0x1f ;  /* 0x08801f0003047f89 */ /* 0x000e2200000e0000 */
[----:B-1----:R-:W-:Y:S02]  /*1aa0*/  @!P1 LEA R6, R7, R6, 0x18 ;  /* 0x0000000607069211 */ /* 0x002fe400078ec0ff */
[----:B0-----:R-:W-:Y:S02]  /*1ab0*/  SEL R4, R4, RZ, !P0 ;  /* 0x000000ff04047207 */ /* 0x001fe40004000000 */
[----:B------:R-:W-:-:S03]  /*1ac0*/  ISETP.GT.AND P0, PT, R8, 0x17, PT ;  /* 0x000000170800780c */ /* 0x000fc60003f04270 */
[----:B------:R-:W-:Y:S01]  /*1ad0*/  IMAD.IADD R4, R3, 0x1, R4 ;  /* 0x0000000103047824 */ /* 0x000fe200078e0204 */
[----:B------:R-:W-:-:S04]  /*1ae0*/  @!P1 SHF.R.U32.HI R3, RZ, 0x3, R0 ;  /* 0x00000003ff039819 */ /* 0x000fc80000011600 */
        /* <DEDUP_REMOVED lines=13> */
[----:B------:R-:W0:Y:S01]  /*1bc0*/  S2UR UR5, SR_CgaCtaId ;  /* 0x00000000000579c3 */ /* 0x000e220000008800 */
[----:B------:R-:W-:Y:S02]  /*1bd0*/  UMOV UR4, 0x400 ;  /* 0x0000040000047882 */ /* 0x000fe40000000000 */
[----:B0-----:R-:W-:-:S09]  /*1be0*/  ULEA UR4, UR5, UR4, 0x18 ;  /* 0x0000000405047291 */ /* 0x001fd2000f8ec0ff */
[----:B------:R-:W-:Y:S04]  /*1bf0*/  LDS R0, [UR4+0xc] ;  /* 0x00000c04ff007984 */ /* 0x000fe80008000800 */
[----:B---3--:R-:W0:Y:S04]  /*1c00*/  LDS.128 R4, [UR4+0x10] ;  /* 0x00001004ff047984 */ /* 0x008e280008000c00 */
[----:B------:R-:W1:Y:S01]  /*1c10*/  LDS.64 R8, [UR4+0x20] ;  /* 0x00002004ff087984 */ /* 0x000e620008000a00 */
[----:B0-----:R-:W-:-:S04]  /*1c20*/  IADD3 R0, PT, PT, R4, R0, R3 ;  /* 0x0000000004007210 */ /* 0x001fc80007ffe003 */
[----:B------:R-:W-:-:S04]  /*1c30*/  IADD3 R0, PT, PT, R6, R0, R5 ;  /* 0x0000000006007210 */ /* 0x000fc80007ffe005 */
[----:B-1----:R-:W-:-:S05]  /*1c40*/  IADD3 R0, PT, PT, R8, R0, R7 ;  /* 0x0000000008007210 */ /* 0x002fca0007ffe007 */
[----:B------:R-:W-:Y:S01]  /*1c50*/  IMAD.IADD R3, R0, 0x1, R9 ;  /* 0x0000000100037824 */ /* 0x000fe200078e0209 */
[----:B------:R-:W-:Y:S06]  /*1c60*/  BRA `(.L_x_17) ;  /* 0x0000001c00307947 */ /* 0x000fec0003800000 */
.L_x_2:
        /* <DEDUP_REMOVED lines=12> */
.L_x_32:
[----:B------:R-:W-:Y:S05]  /*1d30*/  BSYNC.RECONVERGENT B1 ;  /* 0x0000000000017941 */ /* 0x000fea0003800200 */
.L_x_31:
        /* <DEDUP_REMOVED lines=16> */
.L_x_37:
        /* <DEDUP_REMOVED lines=9> */
.L_x_36:
[----:B------:R-:W-:Y:S05]  /*1ed0*/  BSYNC.RECONVERGENT B2 ;  /* 0x0000000000027941 */ /* 0x000fea0003800200 */
.L_x_35:
        /* <DEDUP_REMOVED lines=8> */
.L_x_40:
        /* <DEDUP_REMOVED lines=35> */
.L_x_39:
[----:B------:R-:W-:Y:S05]  /*2190*/  BSYNC.RECONVERGENT B2 ;  /* 0x0000000000027941 */ /* 0x000fea0003800200 */
.L_x_38:
        /* <DEDUP_REMOVED lines=22> */
.L_x_42:
[----:B------:R-:W-:Y:S05]  /*2300*/  BSYNC.RECONVERGENT B2 ;  /* 0x0000000000027941 */ /* 0x000fea0003800200 */
.L_x_41:
        /* <DEDUP_REMOVED lines=10> */
.L_x_34:
[----:B------:R-:W-:Y:S05]  /*23b0*/  BSYNC.RECONVERGENT B1 ;  /* 0x0000000000017941 */ /* 0x000fea0003800200 */
.L_x_33:
        /* <DEDUP_REMOVED lines=38> */
[----:B------:R-:W0:Y:S04]  /*2620*/  LDS.128 R4, [UR4+0x10] ;  /* 0x00001004ff047984 */ /* 0x000e280008000c00 */
[----:B------:R-:W1:Y:S01]  /*2630*/  LDS.64 R8, [UR4+0x20] ;  /* 0x00002004ff087984 */ /* 0x000e620008000a00 */
[----:B0-----:R-:W-:-:S04]  /*2640*/  IADD3 R0, PT, PT, R4, R0, R3 ;  /* 0x0000000004007210 */ /* 0x001fc80007ffe003 */
[----:B------:R-:W-:-:S04]  /*2650*/  IADD3 R0, PT, PT, R6, R0, R5 ;  /* 0x0000000006007210 */ /* 0x000fc80007ffe005 */
[----:B-1----:R-:W-:-:S05]  /*2660*/  IADD3 R0, PT, PT, R8, R0, R7 ;  /* 0x0000000008007210 */ /* 0x002fca0007ffe007 */
[----:B--2---:R-:W-:Y:S01]  /*2670*/  IMAD.IADD R3, R0, 0x1, R9 ;  /* 0x0000000100037824 */ /* 0x004fe200078e0209 */
[----:B------:R-:W-:Y:S06]  /*2680*/  BRA `(.L_x_17) ;  /* 0x0000001000a87947 */ /* 0x000fec0003800000 */
.L_x_43:
        /* <DEDUP_REMOVED lines=16> */
[----:B------:R-:W1:Y:S02]  /*2790*/  SHFL.DOWN PT, R2, R3, 0x2, R7 ;  /* 0x0840000003027989 */ /* 0x000e6400000e0007 */
[----:B-1----:R-:W-:Y:S02]  /*27a0*/  SEL R2, R2, RZ, !P0 ;  /* 0x000000ff02027207 */ /* 0x002fe40004000000 */
[----:B------:R-:W-:-:S03]  /*27b0*/  ISETP.GT.AND P0, PT, R8, R7, PT ;  /* 0x000000070800720c */ /* 0x000fc60003f04270 */
[----:B------:R-:W-:Y:S01]  /*27c0*/  IMAD.IADD R2, R3, 0x1, R2 ;  /* 0x0000000103027824 */ /* 0x000fe200078e0202 */
[----:B------:R-:W-:-:S04]  /*27d0*/  @!P1 SHF.R.U32.HI R3, RZ, 0x3, R9 ;  /* 0x00000003ff039819 */ /* 0x000fc80000011609 */
[----:B------:R-:W1:Y:S02]  /*27e0*/  SHFL.DOWN PT, R4, R2, 0x4, R7 ;  /* 0x0880000002047989 */ /* 0x000e6400000e0007 */
[----:B-1----:R-:W-:Y:S01]  /*27f0*/  SEL R5, R4, RZ, !P0 ;  /* 0x000000ff04057207 */ /* 0x002fe20004000000 */
[C---:B------:R-:W-:Y:S02]  /*2800*/  VIADD R4, R6.reuse, 0x8 ;  /* 0x0000000806047836 */ /* 0x040fe40000000000 */
[----:B------:R-:W-:Y:S02]  /*2810*/  VIADD R6, R6, 0x10 ;  /* 0x0000001006067836 */ /* 0x000fe40000000000 */
[----:B------:R-:W-:Y:S01]  /*2820*/  IMAD.IADD R5, R2, 0x1, R5 ;  /* 0x0000000102057824 */ /* 0x000fe200078e0205 */
[----:B------:R-:W-:Y:S02]  /*2830*/  ISETP.GT.AND P0, PT, R4, R7, PT ;  /* 0x000000070400720c */ /* 0x000fe40003f04270 */
[----:B------:R-:W-:-:S02]  /*2840*/  @!P1 MOV R4, 0x400 ;  /* 0x0000040000049802 */ /* 0x000fc40000000f00 */
[----:B------:R-:W1:Y:S02]  /*2850*/  SHFL.DOWN PT, R0, R5, 0x8, R7 ;  /* 0x0900000005007989 */ /* 0x000e6400000e0007 */
[----:B0-----:R-:W-:Y:S02]  /*2860*/  @!P1 LEA R11, R11, R4, 0x18 ;  /* 0x000000040b0b9211 */ /* 0x001fe400078ec0ff */
[----:B------:R-:W-:-:S05]  /*2870*/  @!P1 LOP3.LUT R4, R3, 0x7c, RZ, 0xc0, !PT ;  /* 0x0000007c03049812 */ /* 0x000fca00078ec0ff */
[----:B------:R-:W-:Y:S01]  /*2880*/  @!P1 IMAD.IADD R4, R4, 0x1, R11 ;  /* 0x0000000104049824 */ /* 0x000fe200078e020b */
[----:B-1----:R-:W-:Y:S02]  /*2890*/  SEL R0, R0, RZ, !P0 ;  /* 0x000000ff00007207 */ /* 0x002fe40004000000 */
        /* <DEDUP_REMOVED lines=15> */
[----:B-1----:R-:W0:Y:S04]  /*2990*/  LDS.128 R4, [UR4+0x10] ;  /* 0x00001004ff047984 */ /* 0x002e280008000c00 */
        /* <DEDUP_REMOVED lines=18> */
.L_x_30:
[----:B------:R-:W0:Y:S01]  /*2ac0*/  S2R R0, SR_TID.X ;  /* 0x0000000000007919 */ /* 0x000e220000002100 */
[----:B------:R-:W0:Y:S02]  /*2ad0*/  LDC.64 R2, c[0x0][0x380] ;  /* 0x0000e000ff027b82 */ /* 0x000e240000000a00 */
[----:B0-----:R-:W-:-:S05]  /*2ae0*/  IMAD.WIDE.U32 R2, R0, 0x4, R2 ;  /* 0x0000000400027825 */ /* 0x001fca00078e0002 */
[----:B------:R-:W2:Y:S04]  /*2af0*/  LDG.E.CONSTANT R19, desc[UR6][R2.64] ;  /* 0x0000000602137981 */ /* 0x000ea8000c1e9900 */
[----:B------:R-:W2:Y:S04]  /*2b00*/  LDG.E.CONSTANT R4, desc[UR6][R2.64+0x400] ;  /* 0x0004000602047981 */ /* 0x000ea8000c1e9900 */
[----:B------:R-:W2:Y:S04]  /*2b10*/  LDG.E.CONSTANT R5, desc[UR6][R2.64+0x800] ;  /* 0x0008000602057981 */ /* 0x000ea8000c1e9900 */
[----:B------:R-:W3:Y:S04]  /*2b20*/  LDG.E.CONSTANT R6, desc[UR6][R2.64+0xc00] ;  /* 0x000c000602067981 */ /* 0x000ee8000c1e9900 */
[----:B------:R-:W3:Y:S04]  /*2b30*/  LDG.E.CONSTANT R7, desc[UR6][R2.64+0x1000] ;  /* 0x0010000602077981 */ /* 0x000ee8000c1e9900 */
[----:B------:R-:W4:Y:S04]  /*2b40*/  LDG.E.CONSTANT R8, desc[UR6][R2.64+0x1400] ;  /* 0x0014000602087981 */ /* 0x000f28000c1e9900 */
[----:B------:R-:W4:Y:S04]  /*2b50*/  LDG.E.CONSTANT R9, desc[UR6][R2.64+0x1800] ;  /* 0x0018000602097981 */ /* 0x000f28000c1e9900 */
[----:B------:R-:W5:Y:S04]  /*2b60*/  LDG.E.CONSTANT R10, desc[UR6][R2.64+0x1c00] ;  /* 0x001c0006020a7981 */ /* 0x000f68000c1e9900 */
[----:B------:R-:W5:Y:S04]  /*2b70*/  LDG.E.CONSTANT R11, desc[UR6][R2.64+0x2000] ;  /* 0x00200006020b7981 */ /* 0x000f68000c1e9900 */
[----:B------:R-:W5:Y:S04]  /*2b80*/  LDG.E.CONSTANT R12, desc[UR6][R2.64+0x2400] ;  /* 0x00240006020c7981 */ /* 0x000f68000c1e9900 */
[----:B------:R-:W5:Y:S04]  /*2b90*/  LDG.E.CONSTANT R13, desc[UR6][R2.64+0x2800] ;  /* 0x00280006020d7981 */ /* 0x000f68000c1e9900 */
[----:B------:R-:W5:Y:S04]  /*2ba0*/  LDG.E.CONSTANT R14, desc[UR6][R2.64+0x2c00] ;  /* 0x002c0006020e7981 */ /* 0x000f68000c1e9900 */
[----:B------:R-:W5:Y:S04]  /*2bb0*/  LDG.E.CONSTANT R15, desc[UR6][R2.64+0x3000] ;  /* 0x00300006020f7981 */ /* 0x000f68000c1e9900 */
[----:B------:R-:W5:Y:S04]  /*2bc0*/  LDG.E.CONSTANT R16, desc[UR6][R2.64+0x3400] ;  /* 0x0034000602107981 */ /* 0x000f68000c1e9900 */
[----:B------:R-:W5:Y:S04]  /*2bd0*/  LDG.E.CONSTANT R17, desc[UR6][R2.64+0x3800] ;  /* 0x0038000602117981 */ /* 0x000f68000c1e9900 */
[----:B------:R-:W5:Y:S01]  /*2be0*/  LDG.E.CONSTANT R18, desc[UR6][R2.64+0x3c00] ;  /* 0x003c000602127981 */ /* 0x000f62000c1e9900 */
[----:B------:R-:W-:-:S02]  /*2bf0*/  ISETP.GE.U32.AND P0, PT, R20, 0x2000, PT ;  /* 0x000020001400780c */ /* 0x000fc40003f06070 */
[----:B--2---:R-:W-:-:S04]  /*2c00*/  IADD3 R4, PT, PT, R5, R4, R19 ;  /* 0x0000000405047210 */ /* 0x004fc80007ffe013 */
[----:B---3--:R-:W-:-:S04]  /*2c10*/  IADD3 R4, PT, PT, R7, R6, R4 ;  /* 0x0000000607047210 */ /* 0x008fc80007ffe004 */
[----:B----4-:R-:W-:-:S04]  /*2c20*/  IADD3 R4, PT, PT, R9, R8, R4 ;  /* 0x0000000809047210 */ /* 0x010fc80007ffe004 */
[----:B-----5:R-:W-:Y:S01]  /*2c30*/  IADD3 R4, PT, PT, R11, R10, R4 ;  /* 0x0000000a0b047210 */ /* 0x020fe20007ffe004 */
[----:B------:R-:W-:-:S03]  /*2c40*/  IMAD.MOV.U32 R11, RZ, RZ, 0x1000 ;  /* 0x00001000ff0b7424 */ /* 0x000fc600078e00ff */
[----:B------:R-:W-:-:S04]  /*2c50*/  IADD3 R4, PT, PT, R13, R12, R4 ;  /* 0x0000000c0d047210 */ /* 0x000fc80007ffe004 */
[----:B------:R-:W-:-:S04]  /*2c60*/  IADD3 R4, PT, PT, R15, R14, R4 ;  /* 0x0000000e0f047210 */ /* 0x000fc80007ffe004 */
[----:B------:R-:W-:-:S05]  /*2c70*/  IADD3 R17, PT, PT, R17, R16, R4 ;  /* 0x0000001011117210 */ /* 0x000fca0007ffe004 */
[----:B------:R-:W-:Y:S01]  /*2c80*/  IMAD.IADD R8, R18, 0x1, R17 ;  /* 0x0000000112087824 */ /* 0x000fe200078e0211 */
[----:B------:R-:W-:Y:S06]  /*2c90*/  @!P0 BRA `(.L_x_44) ;  /* 0x00000000008c8947 */ /* 0x000fec0003800000 */
[----:B------:R-:W0:Y:S01]  /*2ca0*/  LDC R7, c[0x0][0x390] ;  /* 0x0000e400ff077b82 */ /* 0x000e220000000800 */
[----:B------:R-:W-:Y:S02]  /*2cb0*/  VIADD R6, R20, 0xfffff000 ;  /* 0xfffff00014067836 */ /* 0x000fe40000000000 */
[----:B------:R-:W-:-:S07]  /*2cc0*/  IMAD.MOV.U32 R11, RZ, RZ, 0x1000 ;  /* 0x00001000ff0b7424 */ /* 0x000fce00078e00ff */
.L_x_46:
[----:B------:R-:W-:-:S05]  /*2cd0*/  IMAD.WIDE R4, R11, 0x4, R2 ;  /* 0x000000040b047825 */ /* 0x000fca00078e0202 */
        /* <DEDUP_REMOVED lines=16> */
[----:B--2---:R-:W-:-:S04]  /*2de0*/  IADD3 R18, PT, PT, R18, R19, R8 ;  /* 0x0000001312127210 */ /* 0x004fc80007ffe008 */
[----:B---3--:R-:W-:Y:S01]  /*2df0*/  IADD3 R18, PT, PT, R21, R20, R18 ;  /* 0x0000001415127210 */ /* 0x008fe20007ffe012 */
[----:B0-----:R-:W-:-:S04]  /*2e00*/  IMAD.MOV.U32 R20, RZ, RZ, R7 ;  /* 0x000000ffff147224 */ /* 0x001fc800078e0007 */
[----:B------:R-:W-:Y:S01]  /*2e10*/  IMAD.IADD R8, R20, 0x1, -R11 ;  /* 0x0000000114087824 */ /* 0x000fe200078e0a0b */
[----:B----4-:R-:W-:-:S04]  /*2e20*/  IADD3 R18, PT, PT, R23, R22, R18 ;  /* 0x0000001617127210 */ /* 0x010fc80007ffe012 */
[----:B------:R-:W-:Y:S02]  /*2e30*/  ISETP.GE.AND P0, PT, R8, 0x1000, PT ;  /* 0x000010000800780c */ /* 0x000fe40003f06270 */
[----:B-----5:R-:W-:-:S04]  /*2e40*/  IADD3 R18, PT, PT, R25, R24, R18 ;  /* 0x0000001819127210 */ /* 0x020fc80007ffe012 */
[----:B------:R-:W-:-:S04]  /*2e50*/  IADD3 R14, PT, PT, R14, R17, R18 ;  /* 0x000000110e0e7210 */ /* 0x000fc80007ffe012 */
[----:B------:R-:W-:-:S04]  /*2e60*/  IADD3 R12, PT, PT, R15, R12, R14 ;  /* 0x0000000c0f0c7210 */ /* 0x000fc80007ffe00e */
[----:B------:R-:W-:-:S04]  /*2e70*/  IADD3 R10, PT, PT, R10, R13, R12 ;  /* 0x0000000d0a0a7210 */ /* 0x000fc80007ffe00c */
[----:B------:R-:W-:Y:S01]  /*2e80*/  IADD3 R8, PT, PT, R16, R9, R10 ;  /* 0x0000000910087210 */ /* 0x000fe20007ffe00a */
[----:B------:R-:W-:Y:S06]  /*2e90*/  @!P0 BRA `(.L_x_45) ;  /* 0x0000000400fc8947 */ /* 0x000fec0003800000 */
[----:B------:R-:W-:-:S05]  /*2ea0*/  VIADD R11, R11, 0x1000 ;  /* 0x000010000b0b7836 */ /* 0x000fca0000000000 */
[----:B------:R-:W-:-:S13]  /*2eb0*/  ISETP.GT.AND P0, PT, R11, R6, PT ;  /* 0x000000060b00720c */ /* 0x000fda0003f04270 */
[----:B------:R-:W-:Y:S05]  /*2ec0*/  @!P0 BRA `(.L_x_46) ;  /* 0xfffffffc00808947 */ /* 0x000fea000383ffff */
.L_x_44:
        /* <DEDUP_REMOVED lines=20> */
.L_x_50:
        /* <DEDUP_REMOVED lines=8> */
.L_x_49:
[----:B------:R-:W-:Y:S05]  /*3090*/  BSYNC.RECONVERGENT B2 ;  /* 0x0000000000027941 */ /* 0x000fea0003800200 */
.L_x_48:
        /* <DEDUP_REMOVED lines=16> */
.L_x_53:
        /* <DEDUP_REMOVED lines=20> */
[----:B------:R-:W5:Y:S04]  /*32e0*/  LDG.E.CONSTANT R22, desc[UR6][R2.64+0x2400] ;  /* 0x0024000602167981 */ /* 0x000f68000c1e9900 */
[----:B------:R0:W5:Y:S04]  /*32f0*/  LDG.E.CONSTANT R5, desc[UR6][R4.64] ;  /* 0x0000000604057981 */ /* 0x000168000c1e9900 */
        /* <DEDUP_REMOVED lines=17> */
.L_x_52:
[----:B------:R-:W-:Y:S05]  /*3410*/  BSYNC.RECONVERGENT B2 ;  /* 0x0000000000027941 */ /* 0x000fea0003800200 */
.L_x_51:
        /* <DEDUP_REMOVED lines=10> */
[----:B------:R-:W5:Y:S01]  /*34c0*/  LDG.E.CONSTANT R16, desc[UR6][R2.64+0x1400] ;  /* 0x0014000602107981 */ /* 0x000f62000c1e9900 */
[----:B0-----:R-:W-:-:S04]  /*34d0*/  IMAD.WIDE.U32 R4, R11, 0x4, R6 ;  /* 0x000000040b047825 */ /* 0x001fc800078e0006 */
[----:B------:R-:W-:Y:S02]  /*34e0*/  IMAD.WIDE.U32 R6, R13, 0x4, R6 ;  /* 0x000000040d067825 */ /* 0x000fe400078e0006 */
[----:B------:R0:W2:Y:S04]  /*34f0*/  LDG.E.CONSTANT R5, desc[UR6][R4.64] ;  /* 0x0000000604057981 */ /* 0x0000a8000c1e9900 */
[----:B------:R1:W3:Y:S04]  /*3500*/  LDG.E.CONSTANT R13, desc[UR6][R2.64] ;  /* 0x00000006020d7981 */ /* 0x0002e8000c1e9900 */
[----:B------:R-:W4:Y:S01]  /*3510*/  LDG.E.CONSTANT R7, desc[UR6][R6.64] ;  /* 0x0000000606077981 */ /* 0x000f22000c1e9900 */
[----:B0-----:R-:W-:Y:S01]  /*3520*/  IADD3 R4, P1, PT, R2, 0x2000, RZ ;  /* 0x0000200002047810 */ /* 0x001fe20007f3e0ff */
[----:B------:R-:W-:Y:S01]  /*3530*/  VIADD R10, R10, 0x800 ;  /* 0x000008000a0a7836 */ /* 0x000fe20000000000 */
[----:B------:R-:W-:Y:S01]  /*3540*/  PLOP3.LUT P0, PT, PT, PT, PT, 0x8, 0x80 ;  /* 0x000000000080781c */ /* 0x000fe20003f0e170 */
[----:B------:R-:W-:-:S02]  /*3550*/  VIADD R11, R11, 0x800 ;  /* 0x000008000b0b7836 */ /* 0x000fc40000000000 */
[----:B-1----:R-:W-:Y:S01]  /*3560*/  IMAD.MOV.U32 R2, RZ, RZ, R4 ;  /* 0x000000ffff027224 */ /* 0x002fe200078e0004 */
[----:B--2---:R-:W-:-:S04]  /*3570*/  IADD3 R12, PT, PT, R12, R5, R8 ;  /* 0x000000050c0c7210 */ /* 0x004fc80007ffe008 */
[----:B---3--:R-:W-:Y:S01]  /*3580*/  IADD3 R12, PT, PT, R14, R13, R12 ;  /* 0x0000000d0e0c7210 */ /* 0x008fe20007ffe00c */
[----:B------:R-:W-:-:S03]  /*3590*/  IMAD.X R5, RZ, RZ, R3, P1 ;  /* 0x000000ffff057224 */ /* 0x000fc600008e0603 */
[----:B----4-:R-:W-:Y:S01]  /*35a0*/  IADD3 R12, PT, PT, R15, R7, R12 ;  /* 0x000000070f0c7210 */ /* 0x010fe20007ffe00c */
[----:B------:R-:W-:-:S03]  /*35b0*/  IMAD.MOV.U32 R3, RZ, RZ, R5 ;  /* 0x000000ffff037224 */ /* 0x000fc600078e0005 */
[----:B-----5:R-:W-:-:S07]  /*35c0*/  IADD3 R8, PT, PT, R16, R17, R12 ;  /* 0x0000001110087210 */ /* 0x020fce0007ffe00c */
.L_x_55:
[----:B------:R-:W-:Y:S05]  /*35d0*/  BSYNC.RECONVERGENT B2 ;  /* 0x0000000000027941 */ /* 0x000fea0003800200 */
.L_x_54:
        /* <DEDUP_REMOVED lines=10> */
.L_x_47:
[----:B------:R-:W-:Y:S05]  /*3680*/  BSYNC.RECONVERGENT B1 ;  /* 0x0000000000017941 */ /* 0x000fea0003800200 */
.L_x_45:
[----:B------:R-:W0:Y:S01]  /*3690*/  S2R R9, SR_LANEID ;  /* 0x0000000000097919 */ /* 0x000e220000000000 */
[----:B------:R-:W1:Y:S01]  /*36a0*/  SHFL.DOWN PT, R2, R8, 0x1, 0x1f ;  /* 0x08201f0008027f89 */ /* 0x000e6200000e0000 */
[C---:B0-----:R-:W-:Y:S02]  /*36b0*/  ISETP.GT.AND P0, PT, R9.reuse, 0x1e, PT ;  /* 0x0000001e0900780c */ /* 0x041fe40003f04270 */
[C---:B------:R-:W-:Y:S02]  /*36c0*/  ISETP.NE.AND P1, PT, R9.reuse, RZ, PT ;  /* 0x000000ff0900720c */ /* 0x040fe40003f25270 */
        /* <DEDUP_REMOVED lines=37> */
[----:B0-----:R-:W-:-:S07]  /*3920*/  IMAD.IADD R3, R0, 0x1, R9 ;  /* 0x0000000100037824 */ /* 0x001fce00078e0209 */
.L_x_17:
[----:B------:R-:W-:Y:S05]  /*3930*/  BSYNC.RECONVERGENT B0 ;  /* 0x0000000000007941 */ /* 0x000fea0003800200 */
.L_x_1:
[----:B------:R-:W-:Y:S05]  /*3940*/  @P0 EXIT ;  /* 0x000000000000094d */ /* 0x000fea0003800000 */
[----:B-1----:R-:W1:Y:S01]  /*3950*/  LDC.64 R4, c[0x0][0x388] ;  /* 0x0000e200ff047b82 */ /* 0x002e620000000a00 */
[----:B------:R-:W0:Y:S02]  /*3960*/  LDCU UR4, c[0x0][0x398] ;  /* 0x00007300ff0477ac */ /* 0x000e240008000800 */
[----:B0-234-:R-:W-:-:S05]  /*3970*/  VIADD R3, R3, UR4 ;  /* 0x0000000403037c36 */ /* 0x01dfca0008000000 */
[----:B-1----:R-:W-:Y:S01]  /*3980*/  STG.E desc[UR6][R4.64], R3 ;  /* 0x0000000304007986 */ /* 0x002fe2000c101906 */
[----:B------:R-:W-:Y:S05]  /*3990*/  EXIT ;  /* 0x000000000000794d */ /* 0x000fea0003800000 */
.L_x_56:
[----:B------:R-:W-:-:S00]  /*39a0*/  BRA `(.L_x_56) ;  /* 0xfffffffc00fc7947 */ /* 0x000fc0000383ffff */
[----:B------:R-:W-:-:S00]  /*39b0*/  NOP ;  /* 0x0000000000007918 */ /* 0x000fc00000000000 */
        /* <DEDUP_REMOVED lines=12> */
.L_x_236:


//--------------------- .text._ZN3cub18CUB_300001_SM_10006detail6reduce18DeviceReduceKernelINS2_10policy_hubIiyN4cuda3std3__44plusIiEEE10Policy1000EN6thrust24THRUST_300001_SM_1000_NS20permutation_iteratorINSD_6detail15normal_iteratorINSD_10device_ptrIiEEEESJ_EEyS9_iNS7_10__identityEEEvT0_PT3_T1_NS0_13GridEvenShareISP_EET2_T4_ --------------------------
	.section	.text._ZN3cub18CUB_300001_SM_10006detail6reduce18DeviceReduceKernelINS2_10policy_hubIiyN4cuda3std3__44plusIiEEE10Policy1000EN6thrust24THRUST_300001_SM_1000_NS20permutation_iteratorINSD_6detail15normal_iteratorINSD_10device_ptrIiEEEESJ_EEyS9_iNS7_10__identityEEEvT0_PT3_T1_NS0_13GridEvenShareISP_EET2_T4_,"ax",@progbits
	.align	128
        .global         _ZN3cub18CUB_300001_SM_10006detail6reduce18DeviceReduceKernelINS2_10policy_hubIiyN4cuda3std3__44plusIiEEE10Policy1000EN6thrust24THRUST_300001_SM_1000_NS20permutation_iteratorINSD_6detail15normal_iteratorINSD_10device_ptrIiEEEESJ_EEyS9_iNS7_10__identityEEEvT0_PT3_T1_NS0_13GridEvenShareISP_EET2_T4_
        .type           _ZN3cub18CUB_300001_SM_10006detail6reduce18DeviceReduceKernelINS2_10policy_hubIiyN4cuda3std3__44plusIiEEE10Policy1000EN6thrust24THRUST_300001_SM_1000_NS20permutation_iteratorINSD_6detail15normal_iteratorINSD_10device_ptrIiEEEESJ_EEyS9_iNS7_10__identityEEEvT0_PT3_T1_NS0_13GridEvenShareISP_EET2_T4_,@function
        .size           _ZN3cub18CUB_300001_SM_10006detail6reduce18DeviceReduceKernelINS2_10policy_hubIiyN4cuda3std3__44plusIiEEE10Policy1000EN6thrust24THRUST_300001_SM_1000_NS20permutation_iteratorINSD_6detail15normal_iteratorINSD_10device_ptrIiEEEESJ_EEyS9_iNS7_10__identityEEEvT0_PT3_T1_NS0_13GridEvenShareISP_EET2_T4_,(.L_x_237 - _ZN3cub18CUB_300001_SM_10006detail6reduce18DeviceReduceKernelINS2_10policy_hubIiyN4cuda3std3__44plusIiEEE10Policy1000EN6thrust24THRUST_300001_SM_1000_NS20permutation_iteratorINSD_6detail15normal_iteratorINSD_10device_ptrIiEEEESJ_EEyS9_iNS7_10__identityEEEvT0_PT3_T1_NS0_13GridEvenShareISP_EET2_T4_)
        .other          _ZN3cub18CUB_300001_SM_10006detail6reduce18DeviceReduceKernelINS2_10policy_hubIiyN4cuda3std3__44plusIiEEE10Policy1000EN6thrust24THRUST_300001_SM_1000_NS20permutation_iteratorINSD_6detail15normal_iteratorINSD_10device_ptrIiEEEESJ_EEyS9_iNS7_10__identityEEEvT0_PT3_T1_NS0_13GridEvenShareISP_EET2_T4_,@"STO_CUDA_ENTRY STV_DEFAULT"
_ZN3cub18CUB_300001_SM_10006detail6reduce18DeviceReduceKernelINS2_10policy_hubIiyN4cuda3std3__44plusIiEEE10Policy1000EN6thrust24THRUST_300001_SM_1000_NS20permutation_iteratorINSD_6detail15normal_iteratorINSD_10device_ptrIiEEEESJ_EEyS9_iNS7_10__identityEEEvT0_PT3_T1_NS0_13GridEvenShareISP_EET2_T4_:
.text._ZN3cub18CUB_300001_SM_10006detail6reduce18DeviceReduceKernelINS2_10policy_hubIiyN4cuda3std3__44plusIiEEE10Policy1000EN6thrust24THRUST_300001_SM_1000_NS20permutation_iteratorINSD_6detail15normal_iteratorINSD_10device_ptrIiEEEESJ_EEyS9_iNS7_10__identityEEEvT0_PT3_T1_NS0_13GridEvenShareISP_EET2_T4_:
[----:B------:R-:W-:Y:S08]  /*0000*/  LDC R1, c[0x0][0x37c] ;  /* 0x0000df00ff017b82 */ /* 0x000ff00000000800 */
[----:B------:R-:W0:Y:S01]  /*0010*/  S2UR UR11, SR_CTAID.X ;  /* 0x00000000000b79c3 */ /* 0x000e220000002500 */
[----:B------:R-:W1:Y:S01]  /*0020*/  LDCU.64 UR8, c[0x0][0x3c0] ;  /* 0x00007800ff0877ac */ /* 0x000e620008000a00 */
[----:B------:R-:W-:Y:S01]  /*0030*/  BSSY.RECONVERGENT B0, `(.L_x_57) ;  /* 0x00002b9000007945 */ /* 0x000fe20003800200 */
[----:B------:R-:W2:Y:S01]  /*0040*/  LDCU UR5, c[0x0][0x3c8] ;  /* 0x00007900ff0577ac */ /* 0x000ea20008000800 */
[----:B------:R-:W3:Y:S01]  /*0050*/  LDCU.64 UR14, c[0x0][0x358] ;  /* 0x00006b00ff0e77ac */ /* 0x000ee20008000a00 */
[----:B-1----:R-:W-:-:S02]  /*0060*/  IMAD.U32 R4, RZ, RZ, UR8 ;  /* 0x00000008ff047e24 */ /* 0x002fc4000f8e00ff */
[----:B------:R-:W-:Y:S01]  /*0070*/  IMAD.U32 R2, RZ, RZ, UR9 ;  /* 0x00000009ff027e24 */ /* 0x000fe2000f8e00ff */
[----:B--2---:R-:W-:Y:S02]  /*0080*/  USHF.L.U32 UR5, UR5, 0xc, URZ ;  /* 0x0000000c05057899 */ /* 0x004fe400080006ff */
[----:B0-----:R-:W-:Y:S02]  /*0090*/  USHF.L.U32 UR6, UR11, 0xc, URZ ;  /* 0x0000000c0b067899 */ /* 0x001fe400080006ff */
[----:B------:R-:W-:-:S04]  /*00a0*/  USHF.R.S32.HI UR16, URZ, 0x1f, UR5 ;  /* 0x0000001fff107899 */ /* 0x000fc80008011405 */
[----:B------:R-:W-:-:S04]  /*00b0*/  IADD3 R5, P1, PT, R4, -UR6, RZ ;  /* 0x8000000604057c10 */ /* 0x000fc8000ff3e0ff */
[----:B------:R-:W-:Y:S02]  /*00c0*/  ISETP.GT.U32.AND P0, PT, R5, 0xfff, PT ;  /* 0x00000fff0500780c */ /* 0x000fe40003f04070 */
[----:B------:R-:W-:-:S04]  /*00d0*/  IADD3.X R3, PT, PT, R2, -0x1, RZ, P1, !PT ;  /* 0xffffffff02037810 */ /* 0x000fc80000ffe4ff */
[----:B------:R-:W-:-:S13]  /*00e0*/  ISETP.GT.U32.AND.EX P0, PT, R3, RZ, PT, P0 ;  /* 0x000000ff0300720c */ /* 0x000fda0003f04100 */
[----:B---3--:R-:W-:Y:S05]  /*00f0*/  @P0 BRA `(.L_x_58) ;  /* 0x0000001000ac0947 */ /* 0x008fea0003800000 */
[----:B------:R-:W0:Y:S01]  /*0100*/  S2R R0, SR_TID.X ;  /* 0x0000000000007919 */ /* 0x000e220000002100 */
[----:B------:R-:W-:Y:S01]  /*0110*/  VIADD R3, R4, -UR6 ;  /* 0x8000000604037c36 */ /* 0x000fe20008000000 */
[----:B------:R-:W-:Y:S01]  /*0120*/  BSSY.RECONVERGENT B1, `(.L_x_59) ;  /* 0x000000d000017945 */ /* 0x000fe20003800200 */
[----:B------:R-:W-:-:S03]  /*0130*/  IMAD.MOV.U32 R7, RZ, RZ, RZ ;  /* 0x000000ffff077224 */ /* 0x000fc600078e00ff */
[----:B0-----:R-:W-:Y:S01]  /*0140*/  ISETP.GE.AND P0, PT, R0, R3, PT ;  /* 0x000000030000720c */ /* 0x001fe20003f06270 */
[----:B------:R-:W-:-:S12]  /*0150*/  IMAD.MOV.U32 R2, RZ, RZ, R0 ;  /* 0x000000ffff027224 */ /* 0x000fd800078e0000 */
[----:B------:R-:W-:Y:S05]  /*0160*/  @P0 BRA `(.L_x_60) ;  /* 0x0000000000200947 */ /* 0x000fea0003800000 */
[----:B------:R-:W0:Y:S01]  /*0170*/  LDC.64 R8, c[0x0][0x380] ;  /* 0x0000e000ff087b82 */ /* 0x000e220000000a00 */
[----:B------:R-:W-:-:S07]  /*0180*/  VIADD R5, R0, UR6 ;  /* 0x0000000600057c36 */ /* 0x000fce0008000000 */
[----:B------:R-:W1:Y:S01]  /*0190*/  LDC.64 R6, c[0x0][0x388] ;  /* 0x0000e200ff067b82 */ /* 0x000e620000000a00 */
[----:B0-----:R-:W-:-:S06]  /*01a0*/  IMAD.WIDE.U32 R8, R5, 0x4, R8 ;  /* 0x0000000405087825 */ /* 0x001fcc00078e0008 */
[----:B------:R-:W1:Y:S02]  /*01b0*/  LDG.E R9, desc[UR14][R8.64] ;  /* 0x0000000e08097981 */ /* 0x000e64000c1e1900 */
[----:B-1----:R-:W-:-:S06]  /*01c0*/  IMAD.WIDE R6, R9, 0x4, R6 ;  /* 0x0000000409067825 */ /* 0x002fcc00078e0206 */
[----:B------:R0:W5:Y:S01]  /*01d0*/  LDG.E R7, desc[UR14][R6.64] ;  /* 0x0000000e06077981 */ /* 0x000162000c1e1900 */
[----:B------:R-:W-:-:S07]  /*01e0*/  VIADD R2, R0, 0x100 ;  /* 0x0000010000027836 */ /* 0x000fce0000000000 */
.L_x_60:
[----:B------:R-:W-:Y:S05]  /*01f0*/  BSYNC.RECONVERGENT B1 ;  /* 0x0000000000017941 */ /* 0x000fea0003800200 */
.L_x_59:
[----:B------:R-:W-:Y:S01]  /*0200*/  ISETP.GE.AND P0, PT, R2, R3, PT ;  /* 0x000000030200720c */ /* 0x000fe20003f06270 */
[----:B------:R-:W-:-:S12]  /*0210*/  BSSY.RECONVERGENT B1, `(.L_x_61) ;  /* 0x00000a9000017945 */ /* 0x000fd80003800200 */
[----:B------:R-:W-:Y:S05]  /*0220*/  @P0 BRA `(.L_x_62) ;  /* 0x00000008009c0947 */ /* 0x000fea0003800000 */
[----:B------:R-:W-:Y:S01]  /*0230*/  LOP3.LUT R5, RZ, R2, RZ, 0x33, !PT ;  /* 0x00000002ff057212 */ /* 0x000fe200078e33ff */
[----:B------:R-:W-:Y:S03]  /*0240*/  BSSY.RECONVERGENT B2, `(.L_x_63) ;  /* 0x0000050000027945 */ /* 0x000fe60003800200 */
[----:B0-----:R-:W-:-:S04]  /*0250*/  IADD3 R6, PT, PT, R4, -UR6, R5 ;  /* 0x8000000604067c10 */ /* 0x001fc8000fffe005 */
[C---:B------:R-:W-:Y:S02]  /*0260*/  ISETP.GE.U32.AND P1, PT, R6.reuse, 0xf00, PT ;  /* 0x00000f000600780c */ /* 0x040fe40003f26070 */
[----:B------:R-:W-:-:S04]  /*0270*/  LEA.HI R4, R6, 0x1, RZ, 0x18 ;  /* 0x0000000106047811 */ /* 0x000fc800078fc0ff */
[----:B------:R-:W-:-:S04]  /*0280*/  LOP3.LUT R5, R4, 0xf, RZ, 0xc0, !PT ;  /* 0x0000000f04057812 */ /* 0x000fc800078ec0ff */
[----:B------:R-:W-:-:S03]  /*0290*/  ISETP.NE.AND P0, PT, R5, RZ, PT ;  /* 0x000000ff0500720c */ /* 0x000fc60003f05270 */
[----:B------:R-:W-:Y:S10]  /*02a0*/  @!P1 BRA `(.L_x_64) ;  /* 0x0000000400249947 */ /* 0x000ff40003800000 */
[----:B------:R-:W0:Y:S01]  /*02b0*/  LDCU.64 UR8, c[0x0][0x380] ;  /* 0x00007000ff0877ac */ /* 0x000e220008000a00 */
[----:B------:R-:W-:Y:S01]  /*02c0*/  IMAD.WIDE.U32 R8, R2, 0x4, RZ ;  /* 0x0000000402087825 */ /* 0x000fe200078e00ff */
[----:B------:R-:W-:Y:S01]  /*02d0*/  LOP3.LUT R6, R4, 0x1fffff0, RZ, 0xc0, !PT ;  /* 0x01fffff004067812 */ /* 0x000fe200078ec0ff */
[----:B------:R-:W-:-:S04]  /*02e0*/  UIMAD.WIDE.U32 UR4, UR11, 0x4000, URZ ;  /* 0x000040000b0478a5 */ /* 0x000fc8000f8e00ff */
[----:B------:R-:W-:Y:S02]  /*02f0*/  IMAD.MOV R6, RZ, RZ, -R6 ;  /* 0x000000ffff067224 */ /* 0x000fe400078e0a06 */
[----:B------:R-:W-:Y:S02]  /*0300*/  LOP3.LUT R12, R8, UR4, RZ, 0xfc, !PT ;  /* 0x00000004080c7c12 */ /* 0x000fe4000f8efcff */
[----:B------:R-:W-:Y:S02]  /*0310*/  LOP3.LUT R8, R9, UR5, RZ, 0xfc, !PT ;  /* 0x0000000509087c12 */ /* 0x000fe4000f8efcff */
[----:B0-----:R-:W-:-:S04]  /*0320*/  IADD3 R12, P1, PT, R12, UR8, RZ ;  /* 0x000000080c0c7c10 */ /* 0x001fc8000ff3e0ff */
[----:B------:R-:W-:-:S04]  /*0330*/  IADD3 R12, P2, PT, R12, 0x2000, RZ ;  /* 0x000020000c0c7810 */ /* 0x000fc80007f5e0ff */
[----:B------:R-:W-:-:S09]  /*0340*/  IADD3.X R13, PT, PT, RZ, UR9, R8, P2, P1 ;  /* 0x00000009ff0d7c10 */ /* 0x000fd200097e2408 */
.L_x_65:
[----:B------:R-:W2:Y:S01]  /*0350*/  LDG.E R9, desc[UR14][R12.64+-0x2000] ;  /* 0xffe0000e0c097981 */ /* 0x000ea2000c1e1900 */
[----:B------:R-:W2:Y:S03]  /*0360*/  LDC.64 R14, c[0x0][0x388] ;  /* 0x0000e200ff0e7b82 */ /* 0x000ea60000000a00 */
[----:B------:R-:W3:Y:S04]  /*0370*/  LDG.E R17, desc[UR14][R12.64+-0x1c00] ;  /* 0xffe4000e0c117981 */ /* 0x000ee8000c1e1900 */
[----:B------:R-:W4:Y:S04]  /*0380*/  LDG.E R10, desc[UR14][R12.64+-0x1800] ;  /* 0xffe8000e0c0a7981 */ /* 0x000f28000c1e1900 */
        /* <DEDUP_REMOVED lines=10> */
[----:B------:R-:W4:Y:S01]  /*0430*/  LDG.E R29, desc[UR14][R12.64+0x1c00] ;  /* 0x001c000e0c1d7981 */ /* 0x000f22000c1e1900 */
[----:B--2---:R-:W-:-:S04]  /*0440*/  IMAD.WIDE R8, R9, 0x4, R14 ;  /* 0x0000000409087825 */ /* 0x004fc800078e020e */
[--C-:B---3--:R-:W-:Y:S02]  /*0450*/  IMAD.WIDE R16, R17, 0x4, R14.reuse ;  /* 0x0000000411107825 */ /* 0x108fe400078e020e */
[----:B------:R-:W2:Y:S04]  /*0460*/  LDG.E R8, desc[UR14][R8.64] ;  /* 0x0000000e08087981 */ /* 0x000ea8000c1e1900 */
[----:B------:R-:W2:Y:S04]  /*0470*/  LDG.E R17, desc[UR14][R16.64] ;  /* 0x0000000e10117981 */ /* 0x000ea8000c1e1900 */
[----:B------:R-:W3:Y:S01]  /*0480*/  LDG.E R16, desc[UR14][R12.64+0x1400] ;  /* 0x0014000e0c107981 */ /* 0x000ee2000c1e1900 */
[----:B----4-:R-:W-:Y:S01]  /*0490*/  IMAD.WIDE R20, R21, 0x4, R14 ;  /* 0x0000000415147825 */ /* 0x010fe200078e020e */
[----:B--2--5:R-:W-:-:S02]  /*04a0*/  IADD3 R7, PT, PT, R17, R8, R7 ;  /* 0x0000000811077210 */ /* 0x024fc40007ffe007 */
[----:B------:R-:W2:Y:S01]  /*04b0*/  LDG.E R17, desc[UR14][R12.64+0x1800] ;  /* 0x0018000e0c117981 */ /* 0x000ea2000c1e1900 */
[----:B------:R-:W-:-:S04]  /*04c0*/  IMAD.WIDE R8, R10, 0x4, R14 ;  /* 0x000000040a087825 */ /* 0x000fc800078e020e */
[--C-:B------:R-:W-:Y:S02]  /*04d0*/  IMAD.WIDE R10, R11, 0x4, R14.reuse ;  /* 0x000000040b0a7825 */ /* 0x100fe400078e020e */
[----:B------:R-:W4:Y:S04]  /*04e0*/  LDG.E R8, desc[UR14][R8.64] ;  /* 0x0000000e08087981 */ /* 0x000f28000c1e1900 */
[----:B------:R-:W4:Y:S04]  /*04f0*/  LDG.E R10, desc[UR14][R10.64] ;  /* 0x0000000e0a0a7981 */ /* 0x000f28000c1e1900 */
[----:B------:R0:W4:Y:S02]  /*0500*/  LDG.E R9, desc[UR14][R20.64] ;  /* 0x0000000e14097981 */ /* 0x000124000c1e1900 */
[----:B0-----:R-:W-:-:S04]  /*0510*/  IMAD.WIDE R20, R22, 0x4, R14 ;  /* 0x0000000416147825 */ /* 0x001fc800078e020e */
[--C-:B------:R-:W-:Y:S01]  /*0520*/  IMAD.WIDE R22, R23, 0x4, R14.reuse ;  /* 0x0000000417167825 */ /* 0x100fe200078e020e */
[----:B------:R0:W4:Y:S05]  /*0530*/  LDG.E R11, desc[UR14][R20.64] ;  /* 0x0000000e140b7981 */ /* 0x00012a000c1e1900 */
[----:B------:R-:W4:Y:S01]  /*0540*/  LDG.E R22, desc[UR14][R22.64] ;  /* 0x0000000e16167981 */ /* 0x000f22000c1e1900 */
        /* <DEDUP_REMOVED lines=12> */
[----:B---3--:R-:W-:-:S05]  /*0610*/  IMAD.WIDE R20, R16, 0x4, R14 ;  /* 0x0000000410147825 */ /* 0x008fca00078e020e */
[----:B------:R-:W3:Y:S01]  /*0620*/  LDG.E R28, desc[UR14][R20.64] ;  /* 0x0000000e141c7981 */ /* 0x000ee2000c1e1900 */
[----:B--2---:R-:W-:-:S04]  /*0630*/  IMAD.WIDE R16, R17, 0x4, R14 ;  /* 0x0000000411107825 */ /* 0x004fc800078e020e */
[----:B------:R-:W-:Y:S02]  /*0640*/  IMAD.WIDE R14, R29, 0x4, R14 ;  /* 0x000000041d0e7825 */ /* 0x000fe400078e020e */
[----:B------:R-:W2:Y:S04]  /*0650*/  LDG.E R16, desc[UR14][R16.64] ;  /* 0x0000000e10107981 */ /* 0x000ea8000c1e1900 */
[----:B------:R-:W2:Y:S01]  /*0660*/  LDG.E R15, desc[UR14][R14.64] ;  /* 0x0000000e0e0f7981 */ /* 0x000ea2000c1e1900 */
[----:B------:R-:W-:Y:S01]  /*0670*/  VIADD R6, R6, 0x10 ;  /* 0x0000001006067836 */ /* 0x000fe20000000000 */
[----:B----4-:R-:W-:-:S04]  /*0680*/  IADD3 R7, PT, PT, R9, R8, R7 ;  /* 0x0000000809077210 */ /* 0x010fc80007ffe007 */
[----:B------:R-:W-:Y:S02]  /*0690*/  ISETP.NE.AND P1, PT, R6, RZ, PT ;  /* 0x000000ff0600720c */ /* 0x000fe40003f25270 */
[----:B------:R-:W-:Y:S02]  /*06a0*/  IADD3 R7, PT, PT, R11, R10, R7 ;  /* 0x0000000a0b077210 */ /* 0x000fe40007ffe007 */
[----:B------:R-:W-:Y:S02]  /*06b0*/  IADD3 R12, P2, PT, R12, 0x4000, RZ ;  /* 0x000040000c0c7810 */ /* 0x000fe40007f5e0ff */
[----:B------:R-:W-:-:S03]  /*06c0*/  IADD3 R7, PT, PT, R23, R22, R7 ;  /* 0x0000001617077210 */ /* 0x000fc60007ffe007 */
[----:B------:R-:W-:Y:S02]  /*06d0*/  IMAD.X R13, RZ, RZ, R13, P2 ;  /* 0x000000ffff0d7224 */ /* 0x000fe400010e060d */
[----:B------:R-:W-:Y:S01]  /*06e0*/  VIADD R2, R2, 0x1000 ;  /* 0x0000100002027836 */ /* 0x000fe20000000000 */
[----:B------:R-:W-:-:S04]  /*06f0*/  IADD3 R7, PT, PT, R25, R24, R7 ;  /* 0x0000001819077210 */ /* 0x000fc80007ffe007 */
[----:B------:R-:W-:-:S04]  /*0700*/  IADD3 R7, PT, PT, R27, R26, R7 ;  /* 0x0000001a1b077210 */ /* 0x000fc80007ffe007 */
[----:B---3--:R-:W-:-:S04]  /*0710*/  IADD3 R7, PT, PT, R28, R18, R7 ;  /* 0x000000121c077210 */ /* 0x008fc80007ffe007 */
[----:B--2---:R-:W-:Y:S01]  /*0720*/  IADD3 R7, PT, PT, R15, R16, R7 ;  /* 0x000000100f077210 */ /* 0x004fe20007ffe007 */
[----:B------:R-:W-:Y:S06]  /*0730*/  @P1 BRA `(.L_x_65) ;  /* 0xfffffffc00041947 */ /* 0x000fec000383ffff */
.L_x_64:
[----:B------:R-:W-:Y:S05]  /*0740*/  BSYNC.RECONVERGENT B2 ;  /* 0x0000000000027941 */ /* 0x000fea0003800200 */
.L_x_63:
[----:B------:R-:W-:Y:S05]  /*0750*/  @!P0 BRA `(.L_x_62) ;  /* 0x0000000400508947 */ /* 0x000fea0003800000 */
[----:B------:R-:W-:Y:S01]  /*0760*/  ISETP.GE.U32.AND P0, PT, R5, 0x8, PT ;  /* 0x000000080500780c */ /* 0x000fe20003f06070 */
[----:B------:R-:W-:Y:S01]  /*0770*/  BSSY.RECONVERGENT B2, `(.L_x_66) ;  /* 0x0000027000027945 */ /* 0x000fe20003800200 */
[----:B------:R-:W-:-:S04]  /*0780*/  LOP3.LUT R6, R4, 0x7, RZ, 0xc0, !PT ;  /* 0x0000000704067812 */ /* 0x000fc800078ec0ff */
[----:B------:R-:W-:-:S07]  /*0790*/  ISETP.NE.AND P1, PT, R6, RZ, PT ;  /* 0x000000ff0600720c */ /* 0x000fce0003f25270 */
[----:B------:R-:W-:Y:S06]  /*07a0*/  @!P0 BRA `(.L_x_67) ;  /* 0x00000000008c8947 */ /* 0x000fec0003800000 */
[----:B------:R-:W0:Y:S01]  /*07b0*/  LDCU.64 UR4, c[0x0][0x380] ;  /* 0x00007000ff0477ac */ /* 0x000e220008000a00 */
[----:B------:R-:W-:-:S04]  /*07c0*/  IADD3 R5, P0, PT, R2, UR6, RZ ;  /* 0x0000000602057c10 */ /* 0x000fc8000ff1e0ff */
[----:B------:R-:W-:Y:S02]  /*07d0*/  LEA.HI.X.SX32 R8, R2, RZ, 0x1, P0 ;  /* 0x000000ff02087211 */ /* 0x000fe400000f0eff */
[----:B0-----:R-:W-:-:S04]  /*07e0*/  LEA R24, P0, R5, UR4, 0x2 ;  /* 0x0000000405187c11 */ /* 0x001fc8000f8010ff */
[----:B------:R-:W-:Y:S02]  /*07f0*/  LEA.HI.X R25, R5, UR5, R8, 0x2, P0 ;  /* 0x0000000505197c11 */ /* 0x000fe400080f1408 */
[----:B------:R-:W0:Y:S03]  /*0800*/  LDC.64 R8, c[0x0][0x388] ;  /* 0x0000e200ff087b82 */ /* 0x000e260000000a00 */
[----:B------:R-:W0:Y:S04]  /*0810*/  LDG.E R23, desc[UR14][R24.64] ;  /* 0x0000000e18177981 */ /* 0x000e28000c1e1900 */
[----:B------:R-:W2:Y:S04]  /*0820*/  LDG.E R21, desc[UR14][R24.64+0x400] ;  /* 0x0004000e18157981 */ /* 0x000ea8000c1e1900 */
[----:B------:R-:W3:Y:S04]  /*0830*/  LDG.E R11, desc[UR14][R24.64+0x800] ;  /* 0x0008000e180b7981 */ /* 0x000ee8000c1e1900 */
[----:B------:R-:W4:Y:S04]  /*0840*/  LDG.E R13, desc[UR14][R24.64+0xc00] ;  /* 0x000c000e180d7981 */ /* 0x000f28000c1e1900 */
[----:B------:R-:W4:Y:S04]  /*0850*/  LDG.E R15, desc[UR14][R24.64+0x1000] ;  /* 0x0010000e180f7981 */ /* 0x000f28000c1e1900 */
[----:B------:R-:W4:Y:S04]  /*0860*/  LDG.E R17, desc[UR14][R24.64+0x1400] ;  /* 0x0014000e18117981 */ /* 0x000f28000c1e1900 */
[----:B------:R-:W4:Y:S04]  /*0870*/  LDG.E R5, desc[UR14][R24.64+0x1800] ;  /* 0x0018000e18057981 */ /* 0x000f28000c1e1900 */
[----:B------:R1:W4:Y:S01]  /*0880*/  LDG.E R19, desc[UR14][R24.64+0x1c00] ;  /* 0x001c000e18137981 */ /* 0x000322000c1e1900 */
[----:B0-----:R-:W-:-:S04]  /*0890*/  IMAD.WIDE R22, R23, 0x4, R8 ;  /* 0x0000000417167825 */ /* 0x001fc800078e0208 */
[--C-:B--2---:R-:W-:Y:S02]  /*08a0*/  IMAD.WIDE R20, R21, 0x4, R8.reuse ;  /* 0x0000000415147825 */ /* 0x104fe400078e0208 */
[----:B------:R-:W2:Y:S02]  /*08b0*/  LDG.E R22, desc[UR14][R22.64] ;  /* 0x0000000e16167981 */ /* 0x000ea4000c1e1900 */
[--C-:B---3--:R-:W-:Y:S02]  /*08c0*/  IMAD.WIDE R10, R11, 0x4, R8.reuse ;  /* 0x000000040b0a7825 */ /* 0x108fe400078e0208 */
[----:B------:R-:W2:Y:S02]  /*08d0*/  LDG.E R20, desc[UR14][R20.64] ;  /* 0x0000000e14147981 */ /* 0x000ea4000c1e1900 */
[--C-:B----4-:R-:W-:Y:S02]  /*08e0*/  IMAD.WIDE R12, R13, 0x4, R8.reuse ;  /* 0x000000040d0c7825 */ /* 0x110fe400078e0208 */
[----:B------:R-:W3:Y:S02]  /*08f0*/  LDG.E R10, desc[UR14][R10.64] ;  /* 0x0000000e0a0a7981 */ /* 0x000ee4000c1e1900 */
[----:B------:R-:W-:-:S02]  /*0900*/  IMAD.WIDE R14, R15, 0x4, R8 ;  /* 0x000000040f0e7825 */ /* 0x000fc400078e0208 */
[----:B------:R-:W3:Y:S02]  /*0910*/  LDG.E R12, desc[UR14][R12.64] ;  /* 0x0000000e0c0c7981 */ /* 0x000ee4000c1e1900 */
[--C-:B------:R-:W-:Y:S02]  /*0920*/  IMAD.WIDE R16, R17, 0x4, R8.reuse ;  /* 0x0000000411107825 */ /* 0x100fe400078e0208 */
[----:B------:R-:W4:Y:S02]  /*0930*/  LDG.E R14, desc[UR14][R14.64] ;  /* 0x0000000e0e0e7981 */ /* 0x000f24000c1e1900 */
[--C-:B-1----:R-:W-:Y:S02]  /*0940*/  IMAD.WIDE R24, R5, 0x4, R8.reuse ;  /* 0x0000000405187825 */ /* 0x102fe400078e0208 */
[----:B------:R-:W4:Y:S02]  /*0950*/  LDG.E R16, desc[UR14][R16.64] ;  /* 0x0000000e10107981 */ /* 0x000f24000c1e1900 */
[----:B------:R-:W-:-:S02]  /*0960*/  IMAD.WIDE R8, R19, 0x4, R8 ;  /* 0x0000000413087825 */ /* 0x000fc400078e0208 */
[----:B------:R-:W4:Y:S04]  /*0970*/  LDG.E R24, desc[UR14][R24.64] ;  /* 0x0000000e18187981 */ /* 0x000f28000c1e1900 */
[----:B------:R-:W4:Y:S01]  /*0980*/  LDG.E R8, desc[UR14][R8.64] ;  /* 0x0000000e08087981 */ /* 0x000f22000c1e1900 */
[----:B------:R-:W-:Y:S01]  /*0990*/  VIADD R2, R2, 0x800 ;  /* 0x0000080002027836 */ /* 0x000fe20000000000 */
[----:B--2--5:R-:W-:-:S04]  /*09a0*/  IADD3 R7, PT, PT, R20, R22, R7 ;  /* 0x0000001614077210 */ /* 0x024fc80007ffe007 */
[----:B---3--:R-:W-:-:S04]  /*09b0*/  IADD3 R7, PT, PT, R12, R10, R7 ;  /* 0x0000000a0c077210 */ /* 0x008fc80007ffe007 */
[----:B----4-:R-:W-:-:S04]  /*09c0*/  IADD3 R7, PT, PT, R16, R14, R7 ;  /* 0x0000000e10077210 */ /* 0x010fc80007ffe007 */
[----:B------:R-:W-:-:S07]  /*09d0*/  IADD3 R7, PT, PT, R8, R24, R7 ;  /* 0x0000001808077210 */ /* 0x000fce0007ffe007 */
.L_x_67:
[----:B------:R-:W-:Y:S05]  /*09e0*/  BSYNC.RECONVERGENT B2 ;  /* 0x0000000000027941 */ /* 0x000fea0003800200 */
.L_x_66:
[----:B------:R-:W-:Y:S05]  /*09f0*/  @!P1 BRA `(.L_x_62) ;  /* 0x0000000000a89947 */ /* 0x000fea0003800000 */
[----:B------:R-:W-:Y:S01]  /*0a00*/  ISETP.GE.U32.AND P0, PT, R6, 0x4, PT ;  /* 0x000000040600780c */ /* 0x000fe20003f06070 */
[----:B------:R-:W-:Y:S01]  /*0a10*/  BSSY.RECONVERGENT B2, `(.L_x_68) ;  /* 0x0000019000027945 */ /* 0x000fe20003800200 */
[----:B------:R-:W-:-:S04]  /*0a20*/  LOP3.LUT R4, R4, 0x3, RZ, 0xc0, !PT ;  /* 0x0000000304047812 */ /* 0x000fc800078ec0ff */
[----:B------:R-:W-:-:S07]  /*0a30*/  ISETP.NE.AND P1, PT, R4, RZ, PT ;  /* 0x000000ff0400720c */ /* 0x000fce0003f25270 */
[----:B------:R-:W-:Y:S06]  /*0a40*/  @!P0 BRA `(.L_x_69) ;  /* 0x0000000000548947 */ /* 0x000fec0003800000 */
[----:B------:R-:W0:Y:S01]  /*0a50*/  LDCU.64 UR4, c[0x0][0x380] ;  /* 0x00007000ff0477ac */ /* 0x000e220008000a00 */
[C---:B------:R-:W-:Y:S01]  /*0a60*/  IADD3 R5, P0, PT, R2.reuse, UR6, RZ ;  /* 0x0000000602057c10 */ /* 0x040fe2000ff1e0ff */
[----:B------:R-:W1:Y:S03]  /*0a70*/  LDC.64 R10, c[0x0][0x388] ;  /* 0x0000e200ff0a7b82 */ /* 0x000e660000000a00 */
[----:B------:R-:W-:Y:S02]  /*0a80*/  LEA.HI.X.SX32 R6, R2, RZ, 0x1, P0 ;  /* 0x000000ff02067211 */ /* 0x000fe400000f0eff */
[----:B0-----:R-:W-:-:S04]  /*0a90*/  LEA R8, P0, R5, UR4, 0x2 ;  /* 0x0000000405087c11 */ /* 0x001fc8000f8010ff */
[----:B------:R-:W-:-:S05]  /*0aa0*/  LEA.HI.X R9, R5, UR5, R6, 0x2, P0 ;  /* 0x0000000505097c11 */ /* 0x000fca00080f1406 */
[----:B------:R-:W1:Y:S04]  /*0ab0*/  LDG.E R13, desc[UR14][R8.64] ;  /* 0x0000000e080d7981 */ /* 0x000e68000c1e1900 */
[----:B------:R-:W2:Y:S04]  /*0ac0*/  LDG.E R15, desc[UR14][R8.64+0x400] ;  /* 0x0004000e080f7981 */ /* 0x000ea8000c1e1900 */
[----:B------:R-:W3:Y:S04]  /*0ad0*/  LDG.E R17, desc[UR14][R8.64+0x800] ;  /* 0x0008000e08117981 */ /* 0x000ee8000c1e1900 */
[----:B------:R-:W4:Y:S01]  /*0ae0*/  LDG.E R5, desc[UR14][R8.64+0xc00] ;  /* 0x000c000e08057981 */ /* 0x000f22000c1e1900 */
[----:B-1----:R-:W-:-:S04]  /*0af0*/  IMAD.WIDE R12, R13, 0x4, R10 ;  /* 0x000000040d0c7825 */ /* 0x002fc800078e020a */
[--C-:B--2---:R-:W-:Y:S02]  /*0b00*/  IMAD.WIDE R14, R15, 0x4, R10.reuse ;  /* 0x000000040f0e7825 */ /* 0x104fe400078e020a */
[----:B------:R-:W2:Y:S02]  /*0b10*/  LDG.E R12, desc[UR14][R12.64] ;  /* 0x0000000e0c0c7981 */ /* 0x000ea4000c1e1900 */
[--C-:B---3--:R-:W-:Y:S02]  /*0b20*/  IMAD.WIDE R16, R17, 0x4, R10.reuse ;  /* 0x0000000411107825 */ /* 0x108fe400078e020a */
[----:B------:R-:W2:Y:S02]  /*0b30*/  LDG.E R14, desc[UR14][R14.64] ;  /* 0x0000000e0e0e7981 */ /* 0x000ea4000c1e1900 */
[----:B----4-:R-:W-:Y:S02]  /*0b40*/  IMAD.WIDE R10, R5, 0x4, R10 ;  /* 0x00000004050a7825 */ /* 0x010fe400078e020a */
[----:B------:R-:W3:Y:S04]  /*0b50*/  LDG.E R16, desc[UR14][R16.64] ;  /* 0x0000000e10107981 */ /* 0x000ee8000c1e1900 */
[----:B------:R-:W3:Y:S01]  /*0b60*/  LDG.E R10, desc[UR14][R10.64] ;  /* 0x0000000e0a0a7981 */ /* 0x000ee2000c1e1900 */
[----:B------:R-:W-:Y:S01]  /*0b70*/  VIADD R2, R2, 0x400 ;  /* 0x0000040002027836 */ /* 0x000fe20000000000 */
[----:B--2--5:R-:W-:-:S04]  /*0b80*/  IADD3 R7, PT, PT, R14, R12, R7 ;  /* 0x0000000c0e077210 */ /* 0x024fc80007ffe007 */
[----:B---3--:R-:W-:-:S07]  /*0b90*/  IADD3 R7, PT, PT, R10, R16, R7 ;  /* 0x000000100a077210 */ /* 0x008fce0007ffe007 */
.L_x_69:
[----:B------:R-:W-:Y:S05]  /*0ba0*/  BSYNC.RECONVERGENT B2 ;  /* 0x0000000000027941 */ /* 0x000fea0003800200 */
.L_x_68:
[----:B------:R-:W-:Y:S05]  /*0bb0*/  @!P1 BRA `(.L_x_62) ;  /* 0x0000000000389947 */ /* 0x000fea0003800000 */
[----:B------:R-:W0:Y:S01]  /*0bc0*/  LDC.64 R8, c[0x0][0x380] ;  /* 0x0000e000ff087b82 */ /* 0x000e220000000a00 */
[----:B------:R-:W-:Y:S02]  /*0bd0*/  IMAD.U32 R5, RZ, RZ, UR11 ;  /* 0x0000000bff057e24 */ /* 0x000fe4000f8e00ff */
[----:B------:R-:W-:-:S05]  /*0be0*/  IMAD.MOV R6, RZ, RZ, -R4 ;  /* 0x000000ffff067224 */ /* 0x000fca00078e0a04 */
[----:B------:R-:W1:Y:S01]  /*0bf0*/  LDC.64 R12, c[0x0][0x388] ;  /* 0x0000e200ff0c7b82 */ /* 0x000e620000000a00 */
[----:B0-----:R-:W-:-:S07]  /*0c00*/  IMAD.WIDE.U32 R4, R5, 0x4000, R8 ;  /* 0x0000400005047825 */ /* 0x001fce00078e0008 */
.L_x_70:
[----:B------:R-:W-:-:S06]  /*0c10*/  IMAD.WIDE R8, R2, 0x4, R4 ;  /* 0x0000000402087825 */ /* 0x000fcc00078e0204 */
[----:B------:R-:W1:Y:S01]  /*0c20*/  LDG.E R9, desc[UR14][R8.64] ;  /* 0x0000000e08097981 */ /* 0x000e62000c1e1900 */
[----:B------:R-:W-:-:S05]  /*0c30*/  VIADD R6, R6, 0x1 ;  /* 0x0000000106067836 */ /* 0x000fca0000000000 */
[----:B------:R-:W-:Y:S01]  /*0c40*/  ISETP.NE.AND P0, PT, R6, RZ, PT ;  /* 0x000000ff0600720c */ /* 0x000fe20003f05270 */
[----:B-1----:R-:W-:-:S06]  /*0c50*/  IMAD.WIDE R10, R9, 0x4, R12 ;  /* 0x00000004090a7825 */ /* 0x002fcc00078e020c */
[----:B------:R-:W2:Y:S01]  /*0c60*/  LDG.E R10, desc[UR14][R10.64] ;  /* 0x0000000e0a0a7981 */ /* 0x000ea2000c1e1900 */
[----:B------:R-:W-:Y:S02]  /*0c70*/  VIADD R2, R2, 0x100 ;  /* 0x0000010002027836 */ /* 0x000fe40000000000 */
[----:B--2--5:R-:W-:-:S03]  /*0c80*/  IMAD.IADD R7, R10, 0x1, R7 ;  /* 0x000000010a077824 */ /* 0x024fc600078e0207 */
[----:B------:R-:W-:Y:S05]  /*0c90*/  @P0 BRA `(.L_x_70) ;  /* 0xfffffffc00dc0947 */ /* 0x000fea000383ffff */
.L_x_62:
[----:B------:R-:W-:Y:S05]  /*0ca0*/  BSYNC.RECONVERGENT B1 ;  /* 0x0000000000017941 */ /* 0x000fea0003800200 */
.L_x_61:
[----:B------:R-:W-:-:S13]  /*0cb0*/  ISETP.GE.AND P0, PT, R3, 0x100, PT ;  /* 0x000001000300780c */ /* 0x000fda0003f06270 */
[----:B------:R-:W-:Y:S05]  /*0cc0*/  @!P0 BRA `(.L_x_71) ;  /* 0x0000000000ac8947 */ /* 0x000fea0003800000 */
[----:B------:R-:W1:Y:S01]  /*0cd0*/  S2R R8, SR_LANEID ;  /* 0x0000000000087919 */ /* 0x000e620000000000 */
[----:B-----5:R-:W2:Y:S01]  /*0ce0*/  SHFL.DOWN PT, R2, R7, 0x1, 0x1f ;  /* 0x08201f0007027f89 */ /* 0x020ea200000e0000 */
[C---:B-1----:R-:W-:Y:S02]  /*0cf0*/  ISETP.GT.AND P0, PT, R8.reuse, 0x1e, PT ;  /* 0x0000001e0800780c */ /* 0x042fe40003f04270 */
[----:B------:R-:W-:Y:S02]  /*0d00*/  ISETP.NE.AND P1, PT, R8, RZ, PT ;  /* 0x000000ff0800720c */ /* 0x000fe40003f25270 */
[----:B--2---:R-:W-:Y:S02]  /*0d10*/  SEL R2, R2, RZ, !P0 ;  /* 0x000000ff02027207 */ /* 0x004fe40004000000 */
[----:B------:R-:W-:-:S03]  /*0d20*/  ISETP.GT.AND P0, PT, R8, 0x1d, PT ;  /* 0x0000001d0800780c */ /* 0x000fc60003f04270 */
[----:B------:R-:W-:-:S05]  /*0d30*/  IMAD.IADD R2, R2, 0x1, R7 ;  /* 0x0000000102027824 */ /* 0x000fca00078e0207 */
[----:B------:R-:W1:Y:S01]  /*0d40*/  SHFL.DOWN PT, R3, R2, 0x2, 0x1f ;  /* 0x08401f0002037f89 */ /* 0x000e6200000e0000 */
[----:B0-----:R-:W-:Y:S01]  /*0d50*/  @!P1 MOV R6, 0x400 ;  /* 0x0000040000069802 */ /* 0x001fe20000000f00 */
[----:B------:R-:W0:Y:S01]  /*0d60*/  @!P1 S2R R7, SR_CgaCtaId ;  /* 0x0000000000079919 */ /* 0x000e220000008800 */
[----:B-1----:R-:W-:Y:S02]  /*0d70*/  SEL R3, R3, RZ, !P0 ;  /* 0x000000ff03037207 */ /* 0x002fe40004000000 */
[----:B------:R-:W-:-:S03]  /*0d80*/  ISETP.GT.AND P0, PT, R8, 0x1b, PT ;  /* 0x0000001b0800780c */ /* 0x000fc60003f04270 */
[----:B------:R-:W-:-:S05]  /*0d90*/  IMAD.IADD R3, R2, 0x1, R3 ;  /* 0x0000000102037824 */ /* 0x000fca00078e0203 */
[----:B------:R-:W1:Y:S01]  /*0da0*/  SHFL.DOWN PT, R4, R3, 0x4, 0x1f ;  /* 0x08801f0003047f89 */ /* 0x000e6200000e0000 */
[----:B0-----:R-:W-:Y:S02]  /*0db0*/  @!P1 LEA R6, R7, R6, 0x18 ;  /* 0x0000000607069211 */ /* 0x001fe400078ec0ff */
[----:B-1----:R-:W-:Y:S02]  /*0dc0*/  SEL R4, R4, RZ, !P0 ;  /* 0x000000ff04047207 */ /* 0x002fe40004000000 */
        /* <DEDUP_REMOVED lines=20> */
[----:B--2---:R-:W0:Y:S04]  /*0f10*/  LDS.128 R4, [UR4+0x10] ;  /* 0x00001004ff047984 */ /* 0x004e280008000c00 */
[----:B------:R-:W1:Y:S01]  /*0f20*/  LDS.64 R2, [UR4+0x20] ;  /* 0x00002004ff027984 */ /* 0x000e620008000a00 */
[----:B0-----:R-:W-:-:S04]  /*0f30*/  IADD3 R0, PT, PT, R4, R0, R9 ;  /* 0x0000000004007210 */ /* 0x001fc80007ffe009 */
[----:B------:R-:W-:-:S04]  /*0f40*/  IADD3 R0, PT, PT, R6, R0, R5 ;  /* 0x0000000006007210 */ /* 0x000fc80007ffe005 */
[----:B-1----:R-:W-:-:S05]  /*0f50*/  IADD3 R0, PT, PT, R2, R0, R7 ;  /* 0x0000000002007210 */ /* 0x002fca0007ffe007 */
[----:B------:R-:W-:Y:S01]  /*0f60*/  IMAD.IADD R9, R0, 0x1, R3 ;  /* 0x0000000100097824 */ /* 0x000fe200078e0203 */
[----:B------:R-:W-:Y:S06]  /*0f70*/  BRA `(.L_x_72) ;  /* 0x0000001c00107947 */ /* 0x000fec0003800000 */
.L_x_71:
[----:B------:R-:W-:Y:S01]  /*0f80*/  LOP3.LUT R2, R0, 0x3e0, RZ, 0xc0, !PT ;  /* 0x000003e000027812 */ /* 0x000fe200078ec0ff */
[----:B------:R-:W1:Y:S04]  /*0f90*/  S2R R13, SR_LANEID ;  /* 0x00000000000d7919 */ /* 0x000e680000000000 */
[----:B------:R-:W-:Y:S01]  /*0fa0*/  VIADD R4, R2, 0x20 ;  /* 0x0000002002047836 */ /* 0x000fe20000000000 */
[----:B------:R-:W-:-:S04]  /*0fb0*/  LOP3.LUT R2, RZ, R2, RZ, 0x33, !PT ;  /* 0x00000002ff027212 */ /* 0x000fc800078e33ff */
[----:B------:R-:W-:Y:S01]  /*0fc0*/  ISETP.GT.AND P0, PT, R4, R3, PT ;  /* 0x000000030400720c */ /* 0x000fe20003f04270 */
[----:B------:R-:W-:-:S05]  /*0fd0*/  IMAD.IADD R2, R3, 0x1, R2 ;  /* 0x0000000103027824 */ /* 0x000fca00078e0202 */
[----:B------:R-:W-:-:S05]  /*0fe0*/  SEL R2, R2, 0x1f, P0 ;  /* 0x0000001f02027807 */ /* 0x000fca0000000000 */
[----:B-----5:R-:W2:Y:S01]  /*0ff0*/  SHFL.DOWN PT, R4, R7, 0x1, R2 ;  /* 0x0820000007047989 */ /* 0x020ea200000e0002 */
[CC--:B-1----:R-:W-:Y:S01]  /*1000*/  ISETP.GE.AND P0, PT, R13.reuse, R2.reuse, PT ;  /* 0x000000020d00720c */ /* 0x0c2fe20003f06270 */
[C---:B------:R-:W-:Y:S01]  /*1010*/  VIADD R9, R13.reuse, 0x2 ;  /* 0x000000020d097836 */ /* 0x040fe20000000000 */
[C---:B------:R-:W-:Y:S01]  /*1020*/  ISETP.NE.AND P1, PT, R13.reuse, RZ, PT ;  /* 0x000000ff0d00720c */ /* 0x040fe20003f25270 */
[----:B------:R-:W-:Y:S01]  /*1030*/  VIADD R11, R13, 0x4 ;  /* 0x000000040d0b7836 */ /* 0x000fe20000000000 */
[----:B--2---:R-:W-:Y:S02]  /*1040*/  SEL R4, R4, RZ, !P0 ;  /* 0x000000ff04047207 */ /* 0x004fe40004000000 */
[----:B------:R-:W-:-:S09]  /*1050*/  ISETP.GT.AND P0, PT, R9, R2, PT ;  /* 0x000000020900720c */ /* 0x000fd20003f04270 */
[----:B------:R-:W-:Y:S01]  /*1060*/  @!P1 MOV R8, 0x400 ;  /* 0x0000040000089802 */ /* 0x000fe20000000f00 */
[----:B------:R-:W-:Y:S01]  /*1070*/  IMAD.IADD R5, R4, 0x1, R7 ;  /* 0x0000000104057824 */ /* 0x000fe200078e0207 */
[----:B0-----:R-:W-:-:S04]  /*1080*/  @!P1 SHF.R.U32.HI R6, RZ, 0x3, R0 ;  /* 0x00000003ff069819 */ /* 0x001fc80000011600 */
[----:B------:R-:W0:Y:S01]  /*1090*/  SHFL.DOWN PT, R4, R5, 0x2, R2 ;  /* 0x0840000005047989 */ /* 0x000e2200000e0002 */
[----:B------:R-:W-:Y:S02]  /*10a0*/  @!P1 LOP3.LUT R6, R6, 0x7c, RZ, 0xc0, !PT ;  /* 0x0000007c06069812 */ /* 0x000fe400078ec0ff */
[----:B0-----:R-:W-:Y:S02]  /*10b0*/  SEL R4, R4, RZ, !P0 ;  /* 0x000000ff04047207 */ /* 0x001fe40004000000 */
[----:B------:R-:W-:Y:S02]  /*10c0*/  ISETP.GT.AND P0, PT, R11, R2, PT ;  /* 0x000000020b00720c */ /* 0x000fe40003f04270 */
[----:B------:R-:W0:Y:S01]  /*10d0*/  @!P1 S2R R11, SR_CgaCtaId ;  /* 0x00000000000b9919 */ /* 0x000e220000008800 */
[----:B------:R-:W-:Y:S02]  /*10e0*/  IMAD.IADD R9, R5, 0x1, R4 ;  /* 0x0000000105097824 */ /* 0x000fe400078e0204 */
[----:B------:R-:W-:-:S03]  /*10f0*/  VIADD R5, R13, 0x8 ;  /* 0x000000080d057836 */ /* 0x000fc60000000000 */
[----:B------:R-:W1:Y:S02]  /*1100*/  SHFL.DOWN PT, R4, R9, 0x4, R2 ;  /* 0x0880000009047989 */ /* 0x000e6400000e0002 */
[----:B-1----:R-:W-:Y:S02]  /*1110*/  SEL R4, R4, RZ, !P0 ;  /* 0x000000ff04047207 */ /* 0x002fe40004000000 */
[----:B------:R-:W-:Y:S02]  /*1120*/  ISETP.GT.AND P0, PT, R5, R2, PT ;  /* 0x000000020500720c */ /* 0x000fe40003f04270 */
[----:B0-----:R-:W-:Y:S01]  /*1130*/  @!P1 LEA R11, R11, R8, 0x18 ;  /* 0x000000080b0b9211 */ /* 0x001fe200078ec0ff */
[----:B------:R-:W-:Y:S02]  /*1140*/  IMAD.IADD R7, R9, 0x1, R4 ;  /* 0x0000000109077824 */ /* 0x000fe400078e0204 */
[----:B------:R-:W-:Y:S02]  /*1150*/  VIADD R9, R13, 0x10 ;  /* 0x000000100d097836 */ /* 0x000fe40000000000 */
[----:B------:R-:W-:Y:S01]  /*1160*/  @!P1 IMAD.IADD R6, R6, 0x1, R11 ;  /* 0x0000000106069824 */ /* 0x000fe200078e020b */
[----:B------:R-:W0:Y:S02]  /*1170*/  SHFL.DOWN PT, R4, R7, 0x8, R2 ;  /* 0x0900000007047989 */ /* 0x000e2400000e0002 */
[----:B0-----:R-:W-:-:S02]  /*1180*/  SEL R4, R4, RZ, !P0 ;  /* 0x000000ff04047207 */ /* 0x001fc40004000000 */
        /* <DEDUP_REMOVED lines=23> */
[C---:B------:R-:W-:Y:S02]  /*1300*/  ISETP.GT.AND P1, PT, R3.reuse, 0xa0, PT ;  /* 0x000000a00300780c */ /* 0x040fe40003f24270 */
        /* <DEDUP_REMOVED lines=10> */
.L_x_58:
[----:B------:R-:W0:Y:S01]  /*13b0*/  S2R R0, SR_TID.X ;  /* 0x0000000000007919 */ /* 0x000e220000002100 */
[----:B------:R-:W1:Y:S08]  /*13c0*/  LDC.64 R8, c[0x0][0x380] ;  /* 0x0000e000ff087b82 */ /* 0x000e700000000a00 */
[----:B------:R-:W2:Y:S01]  /*13d0*/  LDC.64 R12, c[0x0][0x388] ;  /* 0x0000e200ff0c7b82 */ /* 0x000ea20000000a00 */
[----:B0-----:R-:W-:-:S04]  /*13e0*/  VIADD R7, R0, UR6 ;  /* 0x0000000600077c36 */ /* 0x001fc80008000000 */
[----:B-1----:R-:W-:-:S05]  /*13f0*/  IMAD.WIDE.U32 R8, R7, 0x4, R8 ;  /* 0x0000000407087825 */ /* 0x002fca00078e0008 */
[----:B------:R-:W2:Y:S04]  /*1400*/  LDG.E R7, desc[UR14][R8.64] ;  /* 0x0000000e08077981 */ /* 0x000ea8000c1e1900 */
[----:B------:R-:W3:Y:S04]  /*1410*/  LDG.E R11, desc[UR14][R8.64+0x400] ;  /* 0x0004000e080b7981 */ /* 0x000ee8000c1e1900 */
[----:B------:R-:W4:Y:S04]  /*1420*/  LDG.E R14, desc[UR14][R8.64+0x800] ;  /* 0x0008000e080e7981 */ /* 0x000f28000c1e1900 */
[----:B------:R-:W5:Y:S04]  /*1430*/  LDG.E R15, desc[UR14][R8.64+0xc00] ;  /* 0x000c000e080f7981 */ /* 0x000f68000c1e1900 */
        /* <DEDUP_REMOVED lines=11> */
[----:B------:R4:W5:Y:S01]  /*14f0*/  LDG.E R25, desc[UR14][R8.64+0x3c00] ;  /* 0x003c000e08197981 */ /* 0x000962000c1e1900 */
[----:B--2---:R-:W-:-:S04]  /*1500*/  IMAD.WIDE R6, R7, 0x4, R12 ;  /* 0x0000000407067825 */ /* 0x004fc800078e020c */
[--C-:B---3--:R-:W-:Y:S02]  /*1510*/  IMAD.WIDE R10, R11, 0x4, R12.reuse ;  /* 0x000000040b0a7825 */ /* 0x108fe400078e020c */
[----:B------:R-:W2:Y:S02]  /*1520*/  LDG.E R6, desc[UR14][R6.64] ;  /* 0x0000000e06067981 */ /* 0x000ea4000c1e1900 */
[----:B----4-:R-:W-:-:S04]  /*1530*/  IMAD.WIDE R8, R14, 0x4, R12 ;  /* 0x000000040e087825 */ /* 0x010fc800078e020c */
[--C-:B-----5:R-:W-:Y:S02]  /*1540*/  IMAD.WIDE R14, R15, 0x4, R12.reuse ;  /* 0x000000040f0e7825 */ /* 0x120fe400078e020c */
[----:B------:R-:W2:Y:S04]  /*1550*/  LDG.E R8, desc[UR14][R8.64] ;  /* 0x0000000e08087981 */ /* 0x000ea8000c1e1900 */
[----:B------:R0:W2:Y:S04]  /*1560*/  LDG.E R7, desc[UR14][R10.64] ;  /* 0x0000000e0a077981 */ /* 0x0000a8000c1e1900 */
[----:B------:R1:W3:Y:S01]  /*1570*/  LDG.E R9, desc[UR14][R14.64] ;  /* 0x0000000e0e097981 */ /* 0x0002e2000c1e1900 */
[----:B0-----:R-:W-:-:S04]  /*1580*/  IMAD.WIDE R10, R24, 0x4, R12 ;  /* 0x00000004180a7825 */ /* 0x001fc800078e020c */
[--C-:B-1----:R-:W-:Y:S02]  /*1590*/  IMAD.WIDE R14, R22, 0x4, R12.reuse ;  /* 0x00000004160e7825 */ /* 0x102fe400078e020c */
[----:B------:R-:W3:Y:S02]  /*15a0*/  LDG.E R10, desc[UR14][R10.64] ;  /* 0x0000000e0a0a7981 */ /* 0x000ee4000c1e1900 */
[----:B------:R-:W-:-:S04]  /*15b0*/  IMAD.WIDE R26, R27, 0x4, R12 ;  /* 0x000000041b1a7825 */ /* 0x000fc800078e020c */
[--C-:B------:R-:W-:Y:S02]  /*15c0*/  IMAD.WIDE R28, R29, 0x4, R12.reuse ;  /* 0x000000041d1c7825 */ /* 0x100fe400078e020c */
[----:B------:R-:W4:Y:S04]  /*15d0*/  LDG.E R26, desc[UR14][R26.64] ;  /* 0x0000000e1a1a7981 */ /* 0x000f28000c1e1900 */
[----:B------:R0:W4:Y:S01]  /*15e0*/  LDG.E R11, desc[UR14][R14.64] ;  /* 0x0000000e0e0b7981 */ /* 0x000122000c1e1900 */
[----:B------:R-:W-:-:S03]  /*15f0*/  IMAD.WIDE R22, R23, 0x4, R12 ;  /* 0x0000000417167825 */ /* 0x000fc600078e020c */
[----:B------:R-:W5:Y:S04]  /*1600*/  LDG.E R28, desc[UR14][R28.64] ;  /* 0x0000000e1c1c7981 */ /* 0x000f68000c1e1900 */
[----:B------:R-:W5:Y:S01]  /*1610*/  LDG.E R22, desc[UR14][R22.64] ;  /* 0x0000000e16167981 */ /* 0x000f62000c1e1900 */
[----:B0-----:R-:W-:-:S05]  /*1620*/  IMAD.WIDE R14, R20, 0x4, R12 ;  /* 0x00000004140e7825 */ /* 0x001fca00078e020c */
[----:B------:R0:W5:Y:S01]  /*1630*/  LDG.E R27, desc[UR14][R14.64] ;  /* 0x0000000e0e1b7981 */ /* 0x000162000c1e1900 */
[----:B------:R-:W-:-:S04]  /*1640*/  IMAD.WIDE R20, R21, 0x4, R12 ;  /* 0x0000000415147825 */ /* 0x000fc800078e020c */
[--C-:B------:R-:W-:Y:S02]  /*1650*/  IMAD.WIDE R24, R25, 0x4, R12.reuse ;  /* 0x0000000419187825 */ /* 0x100fe400078e020c */
[----:B------:R-:W5:Y:S02]  /*1660*/  LDG.E R21, desc[UR14][R20.64] ;  /* 0x0000000e14157981 */ /* 0x000f64000c1e1900 */
[--C-:B0-----:R-:W-:Y:S02]  /*1670*/  IMAD.WIDE R14, R18, 0x4, R12.reuse ;  /* 0x00000004120e7825 */ /* 0x101fe400078e020c */
[----:B------:R-:W5:Y:S02]  /*1680*/  LDG.E R24, desc[UR14][R24.64] ;  /* 0x0000000e18187981 */ /* 0x000f64000c1e1900 */
[--C-:B------:R-:W-:Y:S02]  /*1690*/  IMAD.WIDE R18, R19, 0x4, R12.reuse ;  /* 0x0000000413127825 */ /* 0x100fe400078e020c */
[----:B------:R0:W5:Y:S04]  /*16a0*/  LDG.E R29, desc[UR14][R14.64] ;  /* 0x0000000e0e1d7981 */ /* 0x000168000c1e1900 */
[----:B------:R-:W5:Y:S01]  /*16b0*/  LDG.E R18, desc[UR14][R18.64] ;  /* 0x0000000e12127981 */ /* 0x000f62000c1e1900 */
[----:B0-----:R-:W-:-:S04]  /*16c0*/  IMAD.WIDE R14, R16, 0x4, R12 ;  /* 0x00000004100e7825 */ /* 0x001fc800078e020c */
[----:B------:R-:W-:Y:S01]  /*16d0*/  IMAD.WIDE R16, R17, 0x4, R12 ;  /* 0x0000000411107825 */ /* 0x000fe200078e020c */
[----:B------:R-:W5:Y:S05]  /*16e0*/  LDG.E R19, desc[UR14][R14.64] ;  /* 0x0000000e0e137981 */ /* 0x000f6a000c1e1900 */
[----:B------:R-:W5:Y:S01]  /*16f0*/  LDG.E R16, desc[UR14][R16.64] ;  /* 0x0000000e10107981 */ /* 0x000f62000c1e1900 */
[----:B------:R-:W-:-:S04]  /*1700*/  ISETP.GE.U32.AND P0, PT, R5, UR5, PT ;  /* 0x0000000505007c0c */ /* 0x000fc8000bf06070 */
[----:B------:R-:W-:Y:S02]  /*1710*/  ISETP.GE.U32.AND.EX P0, PT, R3, UR16, PT, P0 ;  /* 0x0000001003007c0c */ /* 0x000fe4000bf06100 */
[----:B--2---:R-:W-:-:S04]  /*1720*/  IADD3 R6, PT, PT, R8, R7, R6 ;  /* 0x0000000708067210 */ /* 0x004fc80007ffe006 */
[----:B---3--:R-:W-:-:S04]  /*1730*/  IADD3 R6, PT, PT, R10, R9, R6 ;  /* 0x000000090a067210 */ /* 0x008fc80007ffe006 */
[----:B----4-:R-:W-:-:S04]  /*1740*/  IADD3 R6, PT, PT, R26, R11, R6 ;  /* 0x0000000b1a067210 */ /* 0x010fc80007ffe006 */
[----:B-----5:R-:W-:-:S04]  /*1750*/  IADD3 R6, PT, PT, R28, R27, R6 ;  /* 0x0000001b1c067210 */ /* 0x020fc80007ffe006 */
[----:B------:R-:W-:-:S04]  /*1760*/  IADD3 R6, PT, PT, R22, R29, R6 ;  /* 0x0000001d16067210 */ /* 0x000fc80007ffe006 */
[----:B------:R-:W-:-:S04]  /*1770*/  IADD3 R6, PT, PT, R19, R18, R6 ;  /* 0x0000001213067210 */ /* 0x000fc80007ffe006 */
[----:B------:R-:W-:-:S05]  /*1780*/  IADD3 R7, PT, PT, R21, R16, R6 ;  /* 0x0000001015077210 */ /* 0x000fca0007ffe006 */
[----:B------:R-:W-:Y:S01]  /*1790*/  IMAD.IADD R7, R24, 0x1, R7 ;  /* 0x0000000118077824 */ /* 0x000fe200078e0207 */
[----:B------:R-:W-:Y:S06]  /*17a0*/  @!P0 BRA `(.L_x_73) ;  /* 0x00000010005c8947 */ /* 0x000fec0003800000 */
[----:B------:R-:W-:Y:S01]  /*17b0*/  UIADD3 UR8, UP0, UPT, UR5, UR6, URZ ;  /* 0x0000000605087290 */ /* 0x000fe2000ff1e0ff */
[----:B------:R-:W-:Y:S01]  /*17c0*/  IADD3 R5, P1, PT, R4, -0x1000, RZ ;  /* 0xfffff00004057810 */ /* 0x000fe20007f3e0ff */
[----:B------:R-:W0:Y:S01]  /*17d0*/  LDCU.64 UR12, c[0x0][0x380] ;  /* 0x00007000ff0c77ac */ /* 0x000e220008000a00 */
[----:B------:R-:W-:Y:S02]  /*17e0*/  LOP3.LUT R3, RZ, R0, RZ, 0x33, !PT ;  /* 0x00000000ff037212 */ /* 0x000fe400078e33ff */
[----:B------:R-:W-:Y:S01]  /*17f0*/  IADD3.X R6, PT, PT, R2, -0x1, RZ, P1, !PT ;  /* 0xffffffff02067810 */ /* 0x000fe20000ffe4ff */
[----:B------:R-:W-:Y:S01]  /*1800*/  UIADD3.X UR9, UPT, UPT, URZ, UR16, URZ, UP0, !UPT ;  /* 0x00000010ff097290 */ /* 0x000fe200087fe4ff */
[----:B------:R-:W-:Y:S01]  /*1810*/  ISETP.LT.U32.AND P0, PT, R5, UR8, PT ;  /* 0x0000000805007c0c */ /* 0x000fe2000bf01070 */
[----:B------:R-:W-:Y:S01]  /*1820*/  UMOV UR4, URZ ;  /* 0x000000ff00047c82 */ /* 0x000fe20008000000 */
[----:B------:R-:W-:Y:S01]  /*1830*/  IADD3 R15, P2, PT, R0, UR8, RZ ;  /* 0x00000008000f7c10 */ /* 0x000fe2000ff5e0ff */
[----:B------:R-:W-:Y:S01]  /*1840*/  UMOV UR10, UR8 ;  /* 0x00000008000a7c82 */ /* 0x000fe20008000000 */
[----:B------:R-:W-:Y:S01]  /*1850*/  IADD3 R3, PT, PT, R4, -UR5, R3 ;  /* 0x8000000504037c10 */ /* 0x000fe2000fffe003 */
[----:B------:R-:W-:Y:S01]  /*1860*/  IMAD.U32 R9, RZ, RZ, UR9 ;  /* 0x00000009ff097e24 */ /* 0x000fe2000f8e00ff */
[----:B------:R-:W-:Y:S01]  /*1870*/  UMOV UR7, UR9 ;  /* 0x0000000900077c82 */ /* 0x000fe20008000000 */
[----:B------:R-:W-:-:S02]  /*1880*/  IMAD.X R8, RZ, RZ, UR9, P2 ;  /* 0x00000009ff087e24 */ /* 0x000fc400090e06ff */
[----:B------:R-:W-:Y:S01]  /*1890*/  VIADD R3, R3, -UR6 ;  /* 0x8000000603037c36 */ /* 0x000fe20008000000 */
[----:B------:R-:W-:Y:S02]  /*18a0*/  ISETP.GT.U32.AND.EX P0, PT, R9, R6, PT, P0 ;  /* 0x000000060900720c */ /* 0x000fe40003f04100 */
[----:B0-----:R-:W-:-:S04]  /*18b0*/  LEA R14, P1, R15, UR12, 0x2 ;  /* 0x0000000c0f0e7c11 */ /* 0x001fc8000f8210ff */
[----:B------:R-:W-:Y:S02]  /*18c0*/  IADD3 R14, P2, PT, R14, 0x2000, RZ ;  /* 0x000020000e0e7810 */ /* 0x000fe40007f5e0ff */
[----:B------:R-:W-:-:S05]  /*18d0*/  LEA.HI.X R15, R15, UR13, R8, 0x2, P1 ;  /* 0x0000000d0f0f7c11 */ /* 0x000fca00088f1408 */
[----:B------:R-:W-:Y:S01]  /*18e0*/  IMAD.X R15, RZ, RZ, R15, P2 ;  /* 0x000000ffff0f7224 */ /* 0x000fe200010e060f */
[----:B------:R-:W-:Y:S06]  /*18f0*/  @P0 BRA `(.L_x_74) ;  /* 0x0000000400580947 */ /* 0x000fec0003800000 */
[----:B------:R-:W0:Y:S01]  /*1900*/  LDC.64 R12, c[0x0][0x388] ;  /* 0x0000e200ff0c7b82 */ /* 0x000e220000000a00 */
[----:B------:R-:W1:Y:S07]  /*1910*/  LDCU.64 UR12, c[0x0][0x380] ;  /* 0x00007000ff0c77ac */ /* 0x000e6e0008000a00 */
[----:B------:R-:W2:Y:S02]  /*1920*/  LDC.64 R10, c[0x0][0x3c0] ;  /* 0x0000f000ff0a7b82 */ /* 0x000ea40000000a00 */
.L_x_75:
[----:B------:R-:W-:-:S05]  /*1930*/  IADD3 R2, P0, PT, R0, UR8, RZ ;  /* 0x0000000800027c10 */ /* 0x000fca000ff1e0ff */
[----:B------:R-:W-:Y:S01]  /*1940*/  IMAD.X R9, RZ, RZ, UR9, P0 ;  /* 0x00000009ff097e24 */ /* 0x000fe200080e06ff */
[----:B-1----:R-:W-:-:S04]  /*1950*/  LEA R22, P0, R2, UR12, 0x2 ;  /* 0x0000000c02167c11 */ /* 0x002fc8000f8010ff */
[----:B------:R-:W-:-:S05]  /*1960*/  LEA.HI.X R23, R2, UR13, R9, 0x2, P0 ;  /* 0x0000000d02177c11 */ /* 0x000fca00080f1409 */
[----:B------:R-:W0:Y:S04]  /*1970*/  LDG.E R25, desc[UR14][R22.64] ;  /* 0x0000000e16197981 */ /* 0x000e28000c1e1900 */
[----:B------:R-:W3:Y:S04]  /*1980*/  LDG.E R9, desc[UR14][R22.64+0x400] ;  /* 0x0004000e16097981 */ /* 0x000ee8000c1e1900 */
[----:B------:R-:W4:Y:S04]  /*1990*/  LDG.E R17, desc[UR14][R22.64+0x800] ;  /* 0x0008000e16117981 */ /* 0x000f28000c1e1900 */
[----:B------:R-:W5:Y:S04]  /*19a0*/  LDG.E R19, desc[UR14][R22.64+0xc00] ;  /* 0x000c000e16137981 */ /* 0x000f68000c1e1900 */
[----:B------:R-:W2:Y:S04]  /*19b0*/  LDG.E R27, desc[UR14][R22.64+0x1000] ;  /* 0x0010000e161b7981 */ /* 0x000ea8000c1e1900 */
[----:B------:R-:W2:Y:S04]  /*19c0*/  LDG.E R21, desc[UR14][R22.64+0x1400] ;  /* 0x0014000e16157981 */ /* 0x000ea8000c1e1900 */
[----:B------:R-:W2:Y:S01]  /*19d0*/  LDG.E R29, desc[UR14][R22.64+0x1c00] ;  /* 0x001c000e161d7981 */ /* 0x000ea2000c1e1900 */
[----:B0-----:R-:W-:-:S04]  /*19e0*/  IMAD.WIDE R24, R25, 0x4, R12 ;  /* 0x0000000419187825 */ /* 0x001fc800078e020c */
[--C-:B---3--:R-:W-:Y:S02]  /*19f0*/  IMAD.WIDE R8, R9, 0x4, R12.reuse ;  /* 0x0000000409087825 */ /* 0x108fe400078e020c */
[----:B------:R-:W3:Y:S02]  /*1a00*/  LDG.E R24, desc[UR14][R24.64] ;  /* 0x0000000e18187981 */ /* 0x000ee4000c1e1900 */
[--C-:B----4-:R-:W-:Y:S02]  /*1a10*/  IMAD.WIDE R16, R17, 0x4, R12.reuse ;  /* 0x0000000411107825 */ /* 0x110fe400078e020c */
[----:B------:R-:W3:Y:S02]  /*1a20*/  LDG.E R4, desc[UR14][R8.64] ;  /* 0x0000000e08047981 */ /* 0x000ee4000c1e1900 */
[--C-:B-----5:R-:W-:Y:S02]  /*1a30*/  IMAD.WIDE R18, R19, 0x4, R12.reuse ;  /* 0x0000000413127825 */ /* 0x120fe400078e020c */
[----:B------:R-:W4:Y:S04]  /*1a40*/  LDG.E R16, desc[UR14][R16.64] ;  /* 0x0000000e10107981 */ /* 0x000f28000c1e1900 */
[----:B------:R-:W5:Y:S01]  /*1a50*/  LDG.E R25, desc[UR14][R22.64+0x2c00] ;  /* 0x002c000e16197981 */ /* 0x000f62000c1e1900 */
[----:B--2---:R-:W-:-:S03]  /*1a60*/  IMAD.WIDE R20, R21, 0x4, R12 ;  /* 0x0000000415147825 */ /* 0x004fc600078e020c */
[----:B------:R-:W2:Y:S04]  /*1a70*/  LDG.E R8, desc[UR14][R22.64+0x2000] ;  /* 0x0020000e16087981 */ /* 0x000ea8000c1e1900 */
[----:B------:R0:W4:Y:S04]  /*1a80*/  LDG.E R17, desc[UR14][R18.64] ;  /* 0x0000000e12117981 */ /* 0x000128000c1e1900 */
[----:B------:R-:W2:Y:S04]  /*1a90*/  LDG.E R9, desc[UR14][R22.64+0x2400] ;  /* 0x0024000e16097981 */ /* 0x000ea8000c1e1900 */
[----:B------:R-:W5:Y:S01]  /*1aa0*/  LDG.E R20, desc[UR14][R20.64] ;  /* 0x0000000e14147981 */ /* 0x000f62000c1e1900 */
[----:B0-----:R-:W-:-:S03]  /*1ab0*/  IMAD.WIDE R18, R27, 0x4, R12 ;  /* 0x000000041b127825 */ /* 0x001fc600078e020c */
[----:B------:R-:W2:Y:S04]  /*1ac0*/  LDG.E R27, desc[UR14][R22.64+0x1800] ;  /* 0x0018000e161b7981 */ /* 0x000ea8000c1e1900 */
[----:B------:R-:W5:Y:S04]  /*1ad0*/  LDG.E R2, desc[UR14][R18.64] ;  /* 0x0000000e12027981 */ /* 0x000f68000c1e1900 */
[----:B------:R-:W5:Y:S04]  /*1ae0*/  LDG.E R21, desc[UR14][R22.64+0x3800] ;  /* 0x0038000e16157981 */ /* 0x000f68000c1e1900 */
[----:B------:R-:W5:Y:S01]  /*1af0*/  LDG.E R19, desc[UR14][R22.64+0x3400] ;  /* 0x0034000e16137981 */ /* 0x000f62000c1e1900 */
[----:B---3--:R-:W-:-:S03]  /*1b00*/  IADD3 R24, PT, PT, R4, R24, R7 ;  /* 0x0000001804187210 */ /* 0x008fc60007ffe007 */
[----:B------:R-:W3:Y:S01]  /*1b10*/  LDG.E R4, desc[UR14][R22.64+0x2800] ;  /* 0x0028000e16047981 */ /* 0x000ee2000c1e1900 */
[----:B----4-:R-:W-:-:S03]  /*1b20*/  IADD3 R7, PT, PT, R17, R16, R24 ;  /* 0x0000001011077210 */ /* 0x010fc60007ffe018 */
[----:B------:R-:W4:Y:S04]  /*1b30*/  LDG.E R17, desc[UR14][R22.64+0x3000] ;  /* 0x0030000e16117981 */ /* 0x000f28000c1e1900 */
[----:B------:R-:W4:Y:S01]  /*1b40*/  LDG.E R23, desc[UR14][R22.64+0x3c00] ;  /* 0x003c000e16177981 */ /* 0x000f22000c1e1900 */
[----:B--2---:R-:W-:-:S04]  /*1b50*/  IMAD.WIDE R26, R27, 0x4, R12 ;  /* 0x000000041b1a7825 */ /* 0x004fc800078e020c */
[----:B------:R-:W-:Y:S02]  /*1b60*/  IMAD.WIDE R28, R29, 0x4, R12 ;  /* 0x000000041d1c7825 */ /* 0x000fe400078e020c */
[----:B------:R-:W2:Y:S04]  /*1b70*/  LDG.E R27, desc[UR14][R26.64] ;  /* 0x0000000e1a1b7981 */ /* 0x000ea8000c1e1900 */
[----:B------:R0:W2:Y:S01]  /*1b80*/  LDG.E R26, desc[UR14][R28.64] ;  /* 0x0000000e1c1a7981 */ /* 0x0000a2000c1e1900 */
[----:B-----5:R-:W-:Y:S01]  /*1b90*/  IADD3 R2, PT, PT, R20, R2, R7 ;  /* 0x0000000214027210 */ /* 0x020fe20007ffe007 */
[----:B------:R-:W-:-:S04]  /*1ba0*/  IMAD.WIDE R24, R25, 0x4, R12 ;  /* 0x0000000419187825 */ /* 0x000fc800078e020c */
[--C-:B0-----:R-:W-:Y:S02]  /*1bb0*/  IMAD.WIDE R28, R8, 0x4, R12.reuse ;  /* 0x00000004081c7825 */ /* 0x101fe400078e020c */
[----:B------:R-:W5:Y:S02]  /*1bc0*/  LDG.E R24, desc[UR14][R24.64] ;  /* 0x0000000e18187981 */ /* 0x000f64000c1e1900 */
[--C-:B------:R-:W-:Y:S02]  /*1bd0*/  IMAD.WIDE R8, R9, 0x4, R12.reuse ;  /* 0x0000000409087825 */ /* 0x100fe400078e020c */
[----:B------:R3:W5:Y:S02]  /*1be0*/  LDG.E R7, desc[UR14][R28.64] ;  /* 0x0000000e1c077981 */ /* 0x000764000c1e1900 */
[--C-:B------:R-:W-:Y:S02]  /*1bf0*/  IMAD.WIDE R18, R19, 0x4, R12.reuse ;  /* 0x0000000413127825 */ /* 0x100fe400078e020c */
[----:B------:R-:W5:Y:S02]  /*1c00*/  LDG.E R8, desc[UR14][R8.64] ;  /* 0x0000000e08087981 */ /* 0x000f64000c1e1900 */
[----:B------:R-:W-:-:S02]  /*1c10*/  IMAD.WIDE R20, R21, 0x4, R12 ;  /* 0x0000000415147825 */ /* 0x000fc400078e020c */
[----:B------:R-:W5:Y:S04]  /*1c20*/  LDG.E R19, desc[UR14][R18.64] ;  /* 0x0000000e12137981 */ /* 0x000f68000c1e1900 */
[----:B------:R-:W5:Y:S01]  /*1c30*/  LDG.E R20, desc[UR14][R20.64] ;  /* 0x0000000e14147981 */ /* 0x000f62000c1e1900 */
[----:B---3--:R-:W-:-:S05]  /*1c40*/  IMAD.WIDE R28, R4, 0x4, R12 ;  /* 0x00000004041c7825 */ /* 0x008fca00078e020c */
[----:B------:R-:W3:Y:S01]  /*1c50*/  LDG.E R9, desc[UR14][R28.64] ;  /* 0x0000000e1c097981 */ /* 0x000ee2000c1e1900 */
[----:B----4-:R-:W-:-:S06]  /*1c60*/  IMAD.WIDE R16, R17, 0x4, R12 ;  /* 0x0000000411107825 */ /* 0x010fcc00078e020c */
[----:B------:R0:W4:Y:S01]  /*1c70*/  LDG.E R16, desc[UR14][R16.64] ;  /* 0x0000000e10107981 */ /* 0x000122000c1e1900 */
[----:B------:R-:W-:-:S06]  /*1c80*/  IMAD.WIDE R22, R23, 0x4, R12 ;  /* 0x0000000417167825 */ /* 0x000fcc00078e020c */
[----:B------:R-:W4:Y:S01]  /*1c90*/  LDG.E R23, desc[UR14][R22.64] ;  /* 0x0000000e16177981 */ /* 0x000f22000c1e1900 */
[----:B------:R-:W-:-:S05]  /*1ca0*/  IMAD.MOV.U32 R4, RZ, RZ, R10 ;  /* 0x000000ffff047224 */ /* 0x000fca00078e000a */
[----:B------:R-:W-:Y:S02]  /*1cb0*/  IADD3 R25, P1, PT, R4, -UR8, RZ ;  /* 0x8000000804197c10 */ /* 0x000fe4000ff3e0ff */
[----:B--2---:R-:W-:Y:S01]  /*1cc0*/  IADD3 R26, PT, PT, R26, R27, R2 ;  /* 0x0000001b1a1a7210 */ /* 0x004fe20007ffe002 */
[----:B------:R-:W-:Y:S01]  /*1cd0*/  IMAD.MOV.U32 R2, RZ, RZ, R11 ;  /* 0x000000ffff027224 */ /* 0x000fe200078e000b */
[----:B------:R-:W-:-:S04]  /*1ce0*/  ISETP.GE.U32.AND P0, PT, R25, UR5, PT ;  /* 0x0000000519007c0c */ /* 0x000fc8000bf06070 */
[----:B0-----:R-:W-:-:S04]  /*1cf0*/  IADD3.X R17, PT, PT, R2, ~UR9, RZ, P1, !PT ;  /* 0x8000000902117c10 */ /* 0x001fc80008ffe4ff */
[----:B------:R-:W-:Y:S01]  /*1d00*/  ISETP.GE.U32.AND.EX P0, PT, R17, UR16, PT, P0 ;  /* 0x0000001011007c0c */ /* 0x000fe2000bf06100 */
[----:B------:R-:W-:Y:S01]  /*1d10*/  IMAD.U32 R25, RZ, RZ, UR5 ;  /* 0x00000005ff197e24 */ /* 0x000fe2000f8e00ff */
[----:B------:R-:W-:Y:S01]  /*1d20*/  UIADD3 UR6, UP0, UPT, UR5, UR10, URZ ;  /* 0x0000000a05067290 */ /* 0x000fe2000ff1e0ff */
[----:B-----5:R-:W-:Y:S01]  /*1d30*/  IADD3 R7, PT, PT, R8, R7, R26 ;  /* 0x0000000708077210 */ /* 0x020fe20007ffe01a */
[----:B------:R-:W-:Y:S02]  /*1d40*/  IMAD.U32 R8, RZ, RZ, UR5 ;  /* 0x00000005ff087e24 */ /* 0x000fe4000f8e00ff */
[----:B------:R-:W-:Y:S01]  /*1d50*/  LEA R14, P1, R25, R14, 0x2 ;  /* 0x0000000e190e7211 */ /* 0x000fe200078210ff */
[----:B------:R-:W-:Y:S01]  /*1d60*/  UIADD3.X UR7, UPT, UPT, UR16, UR7, URZ, UP0, !UPT ;  /* 0x0000000710077290 */ /* 0x000fe200087fe4ff */
[----:B---3--:R-:W-:Y:S01]  /*1d70*/  IADD3 R7, PT, PT, R24, R9, R7 ;  /* 0x0000000918077210 */ /* 0x008fe20007ffe007 */
[----:B------:R-:W-:-:S05]  /*1d80*/  IMAD.U32 R9, RZ, RZ, UR16 ;  /* 0x00000010ff097e24 */ /* 0x000fca000f8e00ff */
[----:B------:R-:W-:Y:S02]  /*1d90*/  LEA.HI.X R15, R8, R15, R9, 0x2, P1 ;  /* 0x0000000f080f7211 */ /* 0x000fe400008f1409 */
[----:B----4-:R-:W-:-:S04]  /*1da0*/  IADD3 R7, PT, PT, R19, R16, R7 ;  /* 0x0000001013077210 */ /* 0x010fc80007ffe007 */
[----:B------:R-:W-:Y:S01]  /*1db0*/  IADD3 R7, PT, PT, R23, R20, R7 ;  /* 0x0000001417077210 */ /* 0x000fe20007ffe007 */
[----:B------:R-:W-:Y:S06]  /*1dc0*/  @!P0 BRA `(.L_x_73) ;  /* 0x0000000800d48947 */ /* 0x000fec0003800000 */
[----:B------:R-:W-:Y:S02]  /*1dd0*/  UIADD3 UR8, UP0, UPT, UR5, UR8, URZ ;  /* 0x0000000805087290 */ /* 0x000fe4000ff1e0ff */
[----:B------:R-:W-:Y:S01]  /*1de0*/  VIADD R3, R3, -UR5 ;  /* 0x8000000503037c36 */ /* 0x000fe20008000000 */
[----:B------:R-:W-:Y:S02]  /*1df0*/  UIADD3 UR4, UPT, UPT, UR4, 0x1, URZ ;  /* 0x0000000104047890 */ /* 0x000fe4000fffe0ff */
[----:B------:R-:W-:Y:S01]  /*1e00*/  UIADD3.X UR9, UPT, UPT, UR16, UR9, URZ, UP0, !UPT ;  /* 0x0000000910097290 */ /* 0x000fe200087fe4ff */
[----:B------:R-:W-:Y:S01]  /*1e10*/  ISETP.LT.U32.AND P0, PT, R5, UR8, PT ;  /* 0x0000000805007c0c */ /* 0x000fe2000bf01070 */
[----:B------:R-:W-:-:S04]  /*1e20*/  UMOV UR10, UR6 ;  /* 0x00000006000a7c82 */ /* 0x000fc80008000000 */
[----:B------:R-:W-:-:S05]  /*1e30*/  IMAD.U32 R9, RZ, RZ, UR9 ;  /* 0x00000009ff097e24 */ /* 0x000fca000f8e00ff */
[----:B------:R-:W-:-:S13]  /*1e40*/  ISETP.GT.U32.AND.EX P0, PT, R9, R6, PT, P0 ;  /* 0x000000060900720c */ /* 0x000fda0003f04100 */
[----:B------:R-:W-:Y:S05]  /*1e50*/  @!P0 BRA `(.L_x_75) ;  /* 0xfffffff800b48947 */ /* 0x000fea000383ffff */
.L_x_74:
[C---:B------:R-:W-:Y:S01]  /*1e60*/  VIADD R5, R4.reuse, -UR8 ;  /* 0x8000000804057c36 */ /* 0x040fe20008000000 */
[----:B------:R-:W-:Y:S01]  /*1e70*/  ISETP.LE.U32.AND P1, PT, R4, UR8, PT ;  /* 0x0000000804007c0c */ /* 0x000fe2000bf23070 */
[----:B------:R-:W-:Y:S01]  /*1e80*/  IMAD.U32 R9, RZ, RZ, UR9 ;  /* 0x00000009ff097e24 */ /* 0x000fe2000f8e00ff */
[----:B------:R-:W-:Y:S02]  /*1e90*/  BSSY.RECONVERGENT B1, `(.L_x_73) ;  /* 0x00000a8000017945 */ /* 0x000fe40003800200 */
[----:B------:R-:W-:-:S04]  /*1ea0*/  ISETP.GE.AND P0, PT, R0, R5, PT ;  /* 0x000000050000720c */ /* 0x000fc80003f06270 */
[----:B------:R-:W-:-:S13]  /*1eb0*/  ISETP.GE.U32.OR.EX P0, PT, R9, R2, P0, P1 ;  /* 0x000000020900720c */ /* 0x000fda0000706510 */
[----:B------:R-:W-:Y:S05]  /*1ec0*/  @P0 BRA `(.L_x_76) ;  /* 0x0000000800900947 */ /* 0x000fea0003800000 */
[----:B------:R-:W0:Y:S01]  /*1ed0*/  LDC R2, c[0x0][0x3c8] ;  /* 0x0000f200ff027b82 */ /* 0x000e220000000800 */
[----:B------:R-:W-:Y:S01]  /*1ee0*/  USHF.L.U32 UR6, UR11, 0xc, URZ ;  /* 0x0000000c0b067899 */ /* 0x000fe200080006ff */
[----:B------:R-:W-:Y:S01]  /*1ef0*/  LOP3.LUT R5, RZ, R0, RZ, 0x33, !PT ;  /* 0x00000000ff057212 */ /* 0x000fe200078e33ff */
[----:B------:R-:W-:Y:S02]  /*1f00*/  BSSY.RECONVERGENT B2, `(.L_x_77) ;  /* 0x000004d000027945 */ /* 0x000fe40003800200 */
[----:B------:R-:W-:-:S06]  /*1f10*/  UIADD3 UR6, UPT, UPT, UR5, UR6, URZ ;  /* 0x0000000605067290 */ /* 0x000fcc000fffe0ff */
[----:B------:R-:W-:Y:S01]  /*1f20*/  IADD3 R4, PT, PT, R4, -UR6, R5 ;  /* 0x8000000604047c10 */ /* 0x000fe2000fffe005 */
[----:B0-----:R-:W-:-:S04]  /*1f30*/  IMAD R5, R2, UR4, RZ ;  /* 0x0000000402057c24 */ /* 0x001fc8000f8e02ff */
[----:B------:R-:W-:-:S05]  /*1f40*/  IMAD R2, R5, -0x1000, R4 ;  /* 0xfffff00005027824 */ /* 0x000fca00078e0204 */
[C---:B------:R-:W-:Y:S02]  /*1f50*/  ISETP.GE.U32.AND P0, PT, R2.reuse, 0xf00, PT ;  /* 0x00000f000200780c */ /* 0x040fe40003f06070 */
[----:B------:R-:W-:Y:S01]  /*1f60*/  LEA.HI R4, R2, 0x1, RZ, 0x18 ;  /* 0x0000000102047811 */ /* 0x000fe200078fc0ff */
[----:B------:R-:W-:-:S03]  /*1f70*/  IMAD.MOV.U32 R2, RZ, RZ, R0 ;  /* 0x000000ffff027224 */ /* 0x000fc600078e0000 */
[----:B------:R-:W-:-:S04]  /*1f80*/  LOP3.LUT R5, R4, 0xf, RZ, 0xc0, !PT ;  /* 0x0000000f04057812 */ /* 0x000fc800078ec0ff */
[----:B------:R-:W-:-:S03]  /*1f90*/  ISETP.NE.AND P1, PT, R5, RZ, PT ;  /* 0x000000ff0500720c */ /* 0x000fc60003f25270 */
[----:B------:R-:W-:Y:S10]  /*1fa0*/  @!P0 BRA `(.L_x_78) ;  /* 0x0000000400088947 */ /* 0x000ff40003800000 */
[----:B------:R-:W-:-:S04]  /*1fb0*/  LEA.HI R2, R3, 0x1, RZ, 0x18 ;  /* 0x0000000103027811 */ /* 0x000fc800078fc0ff */
[----:B------:R-:W-:Y:S01]  /*1fc0*/  LOP3.LUT R6, R2, 0x1fffff0, RZ, 0xc0, !PT ;  /* 0x01fffff002067812 */ /* 0x000fe200078ec0ff */
[----:B------:R-:W-:-:S04]  /*1fd0*/  IMAD.MOV.U32 R2, RZ, RZ, R0 ;  /* 0x000000ffff027224 */ /* 0x000fc800078e0000 */
[----:B------:R-:W-:-:S07]  /*1fe0*/  IMAD.MOV R6, RZ, RZ, -R6 ;  /* 0x000000ffff067224 */ /* 0x000fce00078e0a06 */
.L_x_79:
        /* <DEDUP_REMOVED lines=10> */
[----:B------:R-:W4:Y:S04]  /*2090*/  LDG.E R29, desc[UR14][R14.64+0x800] ;  /* 0x0008000e0e1d7981 */ /* 0x000f28000c1e1900 */
[----:B------:R-:W5:Y:S04]  /*20a0*/  LDG.E R16, desc[UR14][R14.64+0xc00] ;  /* 0x000c000e0e107981 */ /* 0x000f68000c1e1900 */
[----:B------:R-:W5:Y:S04]  /*20b0*/  LDG.E R17, desc[UR14][R14.64+0x1000] ;  /* 0x0010000e0e117981 */ /* 0x000f68000c1e1900 */
[----:B------:R-:W5:Y:S01]  /*20c0*/  LDG.E R23, desc[UR14][R14.64+0x1c00] ;  /* 0x001c000e0e177981 */ /* 0x000f62000c1e1900 */
[----:B--2---:R-:W-:-:S04]  /*20d0*/  IMAD.WIDE R8, R9, 0x4, R12 ;  /* 0x0000000409087825 */ /* 0x004fc800078e020c */
[--C-:B---3--:R-:W-:Y:S02]  /*20e0*/  IMAD.WIDE R20, R21, 0x4, R12.reuse ;  /* 0x0000000415147825 */ /* 0x108fe400078e020c */
[----:B------:R-:W2:Y:S04]  /*20f0*/  LDG.E R8, desc[UR14][R8.64] ;  /* 0x0000000e08087981 */ /* 0x000ea8000c1e1900 */
[----:B------:R-:W2:Y:S04]  /*2100*/  LDG.E R10, desc[UR14][R20.64] ;  /* 0x0000000e140a7981 */ /* 0x000ea8000c1e1900 */
[----:B------:R-:W3:Y:S04]  /*2110*/  LDG.E R20, desc[UR14][R14.64+0x1400] ;  /* 0x0014000e0e147981 */ /* 0x000ee8000c1e1900 */
[----:B------:R-:W3:Y:S01]  /*2120*/  LDG.E R21, desc[UR14][R14.64+0x1800] ;  /* 0x0018000e0e157981 */ /* 0x000ee2000c1e1900 */
[----:B----4-:R-:W-:-:S06]  /*2130*/  IMAD.WIDE R28, R29, 0x4, R12 ;  /* 0x000000041d1c7825 */ /* 0x010fcc00078e020c */
[----:B------:R-:W4:Y:S01]  /*2140*/  LDG.E R28, desc[UR14][R28.64] ;  /* 0x0000000e1c1c7981 */ /* 0x000f22000c1e1900 */
[----:B--2---:R-:W-:Y:S01]  /*2150*/  IADD3 R7, PT, PT, R10, R8, R7 ;  /* 0x000000080a077210 */ /* 0x004fe20007ffe007 */
[----:B------:R-:W-:-:S04]  /*2160*/  IMAD.WIDE R8, R18, 0x4, R12 ;  /* 0x0000000412087825 */ /* 0x000fc800078e020c */
[--C-:B-----5:R-:W-:Y:S02]  /*2170*/  IMAD.WIDE R18, R19, 0x4, R12.reuse ;  /* 0x0000000413127825 */ /* 0x120fe400078e020c */
[----:B------:R-:W2:Y:S02]  /*2180*/  LDG.E R8, desc[UR14][R8.64] ;  /* 0x0000000e08087981 */ /* 0x000ea4000c1e1900 */
[----:B------:R-:W-:-:S06]  /*2190*/  IMAD.WIDE R10, R11, 0x4, R12 ;  /* 0x000000040b0a7825 */ /* 0x000fcc00078e020c */
[----:B------:R-:W5:Y:S04]  /*21a0*/  LDG.E R10, desc[UR14][R10.64] ;  /* 0x0000000e0a0a7981 */ /* 0x000f68000c1e1900 */
[----:B------:R0:W2:Y:S02]  /*21b0*/  LDG.E R9, desc[UR14][R18.64] ;  /* 0x0000000e12097981 */ /* 0x0000a4000c1e1900 */
[----:B0-----:R-:W-:-:S04]  /*21c0*/  IMAD.WIDE R18, R24, 0x4, R12 ;  /* 0x0000000418127825 */ /* 0x001fc800078e020c */
[--C-:B------:R-:W-:Y:S01]  /*21d0*/  IMAD.WIDE R24, R25, 0x4, R12.reuse ;  /* 0x0000000419187825 */ /* 0x100fe200078e020c */
[----:B------:R0:W5:Y:S05]  /*21e0*/  LDG.E R11, desc[UR14][R18.64] ;  /* 0x0000000e120b7981 */ /* 0x00016a000c1e1900 */
[----:B------:R-:W4:Y:S01]  /*21f0*/  LDG.E R24, desc[UR14][R24.64] ;  /* 0x0000000e18187981 */ /* 0x000f22000c1e1900 */
[----:B0-----:R-:W-:-:S04]  /*2200*/  IMAD.WIDE R18, R26, 0x4, R12 ;  /* 0x000000041a127825 */ /* 0x001fc800078e020c */
[--C-:B------:R-:W-:Y:S01]  /*2210*/  IMAD.WIDE R26, R27, 0x4, R12.reuse ;  /* 0x000000041b1a7825 */ /* 0x100fe200078e020c */
[----:B------:R0:W4:Y:S05]  /*2220*/  LDG.E R25, desc[UR14][R18.64] ;  /* 0x0000000e12197981 */ /* 0x00012a000c1e1900 */
[----:B------:R-:W4:Y:S01]  /*2230*/  LDG.E R26, desc[UR14][R26.64] ;  /* 0x0000000e1a1a7981 */ /* 0x000f22000c1e1900 */
[----:B0-----:R-:W-:-:S05]  /*2240*/  IMAD.WIDE R18, R22, 0x4, R12 ;  /* 0x0000000416127825 */ /* 0x001fca00078e020c */
[----:B------:R0:W4:Y:S01]  /*2250*/  LDG.E R27, desc[UR14][R18.64] ;  /* 0x0000000e121b7981 */ /* 0x000122000c1e1900 */
[----:B------:R-:W-:-:S06]  /*2260*/  IMAD.WIDE R22, R23, 0x4, R12 ;  /* 0x0000000417167825 */ /* 0x000fcc00078e020c */
[----:B------:R-:W4:Y:S01]  /*2270*/  LDG.E R23, desc[UR14][R22.64] ;  /* 0x0000000e16177981 */ /* 0x000f22000c1e1900 */
[----:B0-----:R-:W-:-:S04]  /*2280*/  IMAD.WIDE R18, R16, 0x4, R12 ;  /* 0x0000000410127825 */ /* 0x001fc800078e020c */
[--C-:B------:R-:W-:Y:S01]  /*2290*/  IMAD.WIDE R16, R17, 0x4, R12.reuse ;  /* 0x0000000411107825 */ /* 0x100fe200078e020c */
[----:B------:R3:W4:Y:S05]  /*22a0*/  LDG.E R29, desc[UR14][R18.64] ;  /* 0x0000000e121d7981 */ /* 0x00072a000c1e1900 */
[----:B------:R-:W4:Y:S01]  /*22b0*/  LDG.E R16, desc[UR14][R16.64] ;  /* 0x0000000e10107981 */ /* 0x000f22000c1e1900 */
[----:B---3--:R-:W-:-:S04]  /*22c0*/  IMAD.WIDE R18, R20, 0x4, R12 ;  /* 0x0000000414127825 */ /* 0x008fc800078e020c */
[----:B------:R-:W-:Y:S01]  /*22d0*/  IMAD.WIDE R20, R21, 0x4, R12 ;  /* 0x0000000415147825 */ /* 0x000fe200078e020c */
[----:B------:R-:W3:Y:S05]  /*22e0*/  LDG.E R17, desc[UR14][R18.64] ;  /* 0x0000000e12117981 */ /* 0x000eea000c1e1900 */
[----:B------:R-:W3:Y:S01]  /*22f0*/  LDG.E R20, desc[UR14][R20.64] ;  /* 0x0000000e14147981 */ /* 0x000ee2000c1e1900 */
[----:B------:R-:W-:-:S05]  /*2300*/  VIADD R6, R6, 0x10 ;  /* 0x0000001006067836 */ /* 0x000fca0000000000 */
[----:B------:R-:W-:Y:S02]  /*2310*/  ISETP.NE.AND P0, PT, R6, RZ, PT ;  /* 0x000000ff0600720c */ /* 0x000fe40003f05270 */
[----:B------:R-:W-:Y:S01]  /*2320*/  IADD3 R14, P2, PT, R14, 0x4000, RZ ;  /* 0x000040000e0e7810 */ /* 0x000fe20007f5e0ff */
[----:B------:R-:W-:-:S04]  /*2330*/  VIADD R2, R2, 0x1000 ;  /* 0x0000100002027836 */ /* 0x000fc80000000000 */
[----:B------:R-:W-:Y:S01]  /*2340*/  IMAD.X R15, RZ, RZ, R15, P2 ;  /* 0x000000ffff0f7224 */ /* 0x000fe200010e060f */
[----:B--2---:R-:W-:-:S04]  /*2350*/  IADD3 R7, PT, PT, R9, R8, R7 ;  /* 0x0000000809077210 */ /* 0x004fc80007ffe007 */
[----:B-----5:R-:W-:-:S04]  /*2360*/  IADD3 R7, PT, PT, R11, R10, R7 ;  /* 0x0000000a0b077210 */ /* 0x020fc80007ffe007 */
[----:B----4-:R-:W-:-:S04]  /*2370*/  IADD3 R7, PT, PT, R25, R24, R7 ;  /* 0x0000001819077210 */ /* 0x010fc80007ffe007 */
[----:B------:R-:W-:-:S04]  /*2380*/  IADD3 R7, PT, PT, R27, R26, R7 ;  /* 0x0000001a1b077210 */ /* 0x000fc80007ffe007 */
[----:B------:R-:W-:-:S04]  /*2390*/  IADD3 R7, PT, PT, R29, R28, R7 ;  /* 0x0000001c1d077210 */ /* 0x000fc80007ffe007 */
[----:B---3--:R-:W-:-:S04]  /*23a0*/  IADD3 R7, PT, PT, R17, R16, R7 ;  /* 0x0000001011077210 */ /* 0x008fc80007ffe007 */
[----:B------:R-:W-:Y:S01]  /*23b0*/  IADD3 R7, PT, PT, R23, R20, R7 ;  /* 0x0000001417077210 */ /* 0x000fe20007ffe007 */
[----:B------:R-:W-:Y:S06]  /*23c0*/  @P0 BRA `(.L_x_79) ;  /* 0xfffffffc00080947 */ /* 0x000fec000383ffff */
.L_x_78:
[----:B------:R-:W-:Y:S05]  /*23d0*/  BSYNC.RECONVERGENT B2 ;  /* 0x0000000000027941 */ /* 0x000fea0003800200 */
.L_x_77:
[----:B------:R-:W-:Y:S05]  /*23e0*/  @!P1 BRA `(.L_x_76) ;  /* 0x0000000400489947 */ /* 0x000fea0003800000 */
[----:B------:R-:W-:Y:S01]  /*23f0*/  ISETP.GE.U32.AND P0, PT, R5, 0x8, PT ;  /* 0x000000080500780c */ /* 0x000fe20003f06070 */
[----:B------:R-:W-:Y:S01]  /*2400*/  BSSY.RECONVERGENT B2, `(.L_x_80) ;  /* 0x0000025000027945 */ /* 0x000fe20003800200 */
[----:B------:R-:W-:-:S04]  /*2410*/  LOP3.LUT R6, R4, 0x7, RZ, 0xc0, !PT ;  /* 0x0000000704067812 */ /* 0x000fc800078ec0ff */
[----:B------:R-:W-:-:S07]  /*2420*/  ISETP.NE.AND P1, PT, R6, RZ, PT ;  /* 0x000000ff0600720c */ /* 0x000fce0003f25270 */
[----:B------:R-:W-:Y:S06]  /*2430*/  @!P0 BRA `(.L_x_81) ;  /* 0x0000000000848947 */ /* 0x000fec0003800000 */
[----:B------:R-:W-:-:S05]  /*2440*/  IADD3 R5, P0, PT, R2, UR8, RZ ;  /* 0x0000000802057c10 */ /* 0x000fca000ff1e0ff */
[----:B------:R-:W-:Y:S01]  /*2450*/  IMAD.X R8, RZ, RZ, UR9, P0 ;  /* 0x00000009ff087e24 */ /* 0x000fe200080e06ff */
[----:B------:R-:W-:-:S04]  /*2460*/  LEA R24, P0, R5, UR12, 0x2 ;  /* 0x0000000c05187c11 */ /* 0x000fc8000f8010ff */
[----:B------:R-:W-:-:S05]  /*2470*/  LEA.HI.X R25, R5, UR13, R8, 0x2, P0 ;  /* 0x0000000d05197c11 */ /* 0x000fca00080f1408 */
[----:B------:R-:W2:Y:S04]  /*2480*/  LDG.E R23, desc[UR14][R24.64] ;  /* 0x0000000e18177981 */ /* 0x000ea8000c1e1900 */
[----:B------:R-:W3:Y:S04]  /*2490*/  LDG.E R21, desc[UR14][R24.64+0x400] ;  /* 0x0004000e18157981 */ /* 0x000ee8000c1e1900 */
[----:B------:R-:W4:Y:S04]  /*24a0*/  LDG.E R9, desc[UR14][R24.64+0x800] ;  /* 0x0008000e18097981 */ /* 0x000f28000c1e1900 */
        /* <DEDUP_REMOVED lines=8> */
[--C-:B----4-:R-:W-:Y:S02]  /*2530*/  IMAD.WIDE R8, R9, 0x4, R12.reuse ;  /* 0x0000000409087825 */ /* 0x110fe400078e020c */
[----:B------:R-:W2:Y:S02]  /*2540*/  LDG.E R20, desc[UR14][R20.64] ;  /* 0x0000000e14147981 */ /* 0x000ea4000c1e1900 */
[--C-:B-----5:R-:W-:Y:S02]  /*2550*/  IMAD.WIDE R10, R11, 0x4, R12.reuse ;  /* 0x000000040b0a7825 */ /* 0x120fe400078e020c */
[----:B------:R-:W3:Y:S02]  /*2560*/  LDG.E R8, desc[UR14][R8.64] ;  /* 0x0000000e08087981 */ /* 0x000ee4000c1e1900 */
[----:B------:R-:W-:-:S02]  /*2570*/  IMAD.WIDE R14, R15, 0x4, R12 ;  /* 0x000000040f0e7825 */ /* 0x000fc400078e020c */
[----:B------:R-:W3:Y:S02]  /*2580*/  LDG.E R10, desc[UR14][R10.64] ;  /* 0x0000000e0a0a7981 */ /* 0x000ee4000c1e1900 */
[--C-:B------:R-:W-:Y:S02]  /*2590*/  IMAD.WIDE R16, R17, 0x4, R12.reuse ;  /* 0x0000000411107825 */ /* 0x100fe400078e020c */
[----:B------:R-:W4:Y:S02]  /*25a0*/  LDG.E R14, desc[UR14][R14.64] ;  /* 0x0000000e0e0e7981 */ /* 0x000f24000c1e1900 */
[--C-:B0-----:R-:W-:Y:S02]  /*25b0*/  IMAD.WIDE R24, R5, 0x4, R12.reuse ;  /* 0x0000000405187825 */ /* 0x101fe400078e020c */
[----:B------:R-:W4:Y:S02]  /*25c0*/  LDG.E R16, desc[UR14][R16.64] ;  /* 0x0000000e10107981 */ /* 0x000f24000c1e1900 */
[----:B------:R-:W-:-:S02]  /*25d0*/  IMAD.WIDE R18, R19, 0x4, R12 ;  /* 0x0000000413127825 */ /* 0x000fc400078e020c */
[----:B------:R-:W5:Y:S04]  /*25e0*/  LDG.E R24, desc[UR14][R24.64] ;  /* 0x0000000e18187981 */ /* 0x000f68000c1e1900 */
[----:B------:R-:W5:Y:S01]  /*25f0*/  LDG.E R18, desc[UR14][R18.64] ;  /* 0x0000000e12127981 */ /* 0x000f62000c1e1900 */
[----:B------:R-:W-:Y:S01]  /*2600*/  VIADD R2, R2, 0x800 ;  /* 0x0000080002027836 */ /* 0x000fe20000000000 */
[----:B--2---:R-:W-:-:S04]  /*2610*/  IADD3 R7, PT, PT, R20, R22, R7 ;  /* 0x0000001614077210 */ /* 0x004fc80007ffe007 */
[----:B---3--:R-:W-:-:S04]  /*2620*/  IADD3 R7, PT, PT, R10, R8, R7 ;  /* 0x000000080a077210 */ /* 0x008fc80007ffe007 */
[----:B----4-:R-:W-:-:S04]  /*2630*/  IADD3 R7, PT, PT, R16, R14, R7 ;  /* 0x0000000e10077210 */ /* 0x010fc80007ffe007 */
[----:B-----5:R-:W-:-:S07]  /*2640*/  IADD3 R7, PT, PT, R18, R24, R7 ;  /* 0x0000001812077210 */ /* 0x020fce0007ffe007 */
.L_x_81:
[----:B------:R-:W-:Y:S05]  /*2650*/  BSYNC.RECONVERGENT B2 ;  /* 0x0000000000027941 */ /* 0x000fea0003800200 */
.L_x_80:
[----:B------:R-:W-:Y:S05]  /*2660*/  @!P1 BRA `(.L_x_76) ;  /* 0x0000000000a89947 */ /* 0x000fea0003800000 */
[----:B------:R-:W-:Y:S01]  /*2670*/  ISETP.GE.U32.AND P0, PT, R6, 0x4, PT ;  /* 0x000000040600780c */ /* 0x000fe20003f06070 */
[----:B------:R-:W-:Y:S01]  /*2680*/  BSSY.RECONVERGENT B2, `(.L_x_82) ;  /* 0x0000016000027945 */ /* 0x000fe20003800200 */
[----:B------:R-:W-:-:S11]  /*2690*/  LOP3.LUT P1, RZ, R4, 0x3, RZ, 0xc0, !PT ;  /* 0x0000000304ff7812 */ /* 0x000fd6000782c0ff */
[----:B------:R-:W-:Y:S05]  /*26a0*/  @!P0 BRA `(.L_x_83) ;  /* 0x00000000004c8947 */ /* 0x000fea0003800000 */
[----:B------:R-:W-:-:S05]  /*26b0*/  IADD3 R5, P0, PT, R2, UR8, RZ ;  /* 0x0000000802057c10 */ /* 0x000fca000ff1e0ff */
[----:B------:R-:W-:Y:S01]  /*26c0*/  IMAD.X R6, RZ, RZ, UR9, P0 ;  /* 0x00000009ff067e24 */ /* 0x000fe200080e06ff */
[----:B------:R-:W-:-:S04]  /*26d0*/  LEA R4, P0, R5, UR12, 0x2 ;  /* 0x0000000c05047c11 */ /* 0x000fc8000f8010ff */
[----:B------:R-:W-:-:S05]  /*26e0*/  LEA.HI.X R5, R5, UR13, R6, 0x2, P0 ;  /* 0x0000000d05057c11 */ /* 0x000fca00080f1406 */
[----:B------:R-:W2:Y:S04]  /*26f0*/  LDG.E R9, desc[UR14][R4.64] ;  /* 0x0000000e04097981 */ /* 0x000ea8000c1e1900 */
[----:B------:R-:W3:Y:S04]  /*2700*/  LDG.E R11, desc[UR14][R4.64+0x400] ;  /* 0x0004000e040b7981 */ /* 0x000ee8000c1e1900 */
[----:B------:R-:W4:Y:S04]  /*2710*/  LDG.E R15, desc[UR14][R4.64+0x800] ;  /* 0x0008000e040f7981 */ /* 0x000f28000c1e1900 */
[----:B------:R-:W5:Y:S01]  /*2720*/  LDG.E R17, desc[UR14][R4.64+0xc00] ;  /* 0x000c000e04117981 */ /* 0x000f62000c1e1900 */
[----:B--2---:R-:W-:-:S04]  /*2730*/  IMAD.WIDE R8, R9, 0x4, R12 ;  /* 0x0000000409087825 */ /* 0x004fc800078e020c */
[--C-:B---3--:R-:W-:Y:S02]  /*2740*/  IMAD.WIDE R10, R11, 0x4, R12.reuse ;  /* 0x000000040b0a7825 */ /* 0x108fe400078e020c */
[----:B------:R-:W2:Y:S02]  /*2750*/  LDG.E R8, desc[UR14][R8.64] ;  /* 0x0000000e08087981 */ /* 0x000ea4000c1e1900 */
[--C-:B----4-:R-:W-:Y:S02]  /*2760*/  IMAD.WIDE R14, R15, 0x4, R12.reuse ;  /* 0x000000040f0e7825 */ /* 0x110fe400078e020c */
[----:B------:R-:W2:Y:S02]  /*2770*/  LDG.E R10, desc[UR14][R10.64] ;  /* 0x0000000e0a0a7981 */ /* 0x000ea4000c1e1900 */
[----:B-----5:R-:W-:Y:S02]  /*2780*/  IMAD.WIDE R16, R17, 0x4, R12 ;  /* 0x0000000411107825 */ /* 0x020fe400078e020c */
[----:B------:R-:W3:Y:S04]  /*2790*/  LDG.E R14, desc[UR14][R14.64] ;  /* 0x0000000e0e0e7981 */ /* 0x000ee8000c1e1900 */
[----:B------:R-:W3:Y:S01]  /*27a0*/  LDG.E R16, desc[UR14][R16.64] ;  /* 0x0000000e10107981 */ /* 0x000ee2000c1e1900 */
[----:B------:R-:W-:Y:S01]  /*27b0*/  VIADD R2, R2, 0x400 ;  /* 0x0000040002027836 */ /* 0x000fe20000000000 */
[----:B--2---:R-:W-:-:S04]  /*27c0*/  IADD3 R7, PT, PT, R10, R8, R7 ;  /* 0x000000080a077210 */ /* 0x004fc80007ffe007 */
[----:B---3--:R-:W-:-:S07]  /*27d0*/  IADD3 R7, PT, PT, R16, R14, R7 ;  /* 0x0000000e10077210 */ /* 0x008fce0007ffe007 */
.L_x_83:
[----:B------:R-:W-:Y:S05]  /*27e0*/  BSYNC.RECONVERGENT B2 ;  /* 0x0000000000027941 */ /* 0x000fea0003800200 */
.L_x_82:
[----:B------:R-:W-:Y:S05]  /*27f0*/  @!P1 BRA `(.L_x_76) ;  /* 0x0000000000449947 */ /* 0x000fea0003800000 */
[----:B------:R-:W-:Y:S02]  /*2800*/  LOP3.LUT R3, R3, 0xffff, RZ, 0xc0, !PT ;  /* 0x0000ffff03037812 */ /* 0x000fe400078ec0ff */
[----:B------:R-:W-:Y:S02]  /*2810*/  IADD3 R5, P0, PT, R2, UR10, RZ ;  /* 0x0000000a02057c10 */ /* 0x000fe4000ff1e0ff */
[----:B------:R-:W-:Y:S02]  /*2820*/  LEA.HI R2, R3, 0x1, RZ, 0x18 ;  /* 0x0000000103027811 */ /* 0x000fe400078fc0ff */
[----:B------:R-:W-:Y:S01]  /*2830*/  LEA R4, P1, R5, UR12, 0x2 ;  /* 0x0000000c05047c11 */ /* 0x000fe2000f8210ff */
[----:B------:R-:W-:Y:S01]  /*2840*/  IMAD.X R6, RZ, RZ, UR7, P0 ;  /* 0x00000007ff067e24 */ /* 0x000fe200080e06ff */
[----:B------:R-:W-:-:S04]  /*2850*/  LOP3.LUT R2, R2, 0x3, RZ, 0xc0, !PT ;  /* 0x0000000302027812 */ /* 0x000fc800078ec0ff */
[----:B------:R-:W-:Y:S01]  /*2860*/  LEA.HI.X R5, R5, UR13, R6, 0x2, P1 ;  /* 0x0000000d05057c11 */ /* 0x000fe200088f1406 */
[----:B------:R-:W-:-:S07]  /*2870*/  IMAD.MOV R6, RZ, RZ, -R2 ;  /* 0x000000ffff067224 */ /* 0x000fce00078e0a02 */
.L_x_84:
[----:B------:R-:W2:Y:S01]  /*2880*/  LDG.E R3, desc[UR14][R4.64] ;  /* 0x0000000e04037981 */ /* 0x000ea2000c1e1900 */
[----:B------:R-:W-:-:S05]  /*2890*/  VIADD R6, R6, 0x1 ;  /* 0x0000000106067836 */ /* 0x000fca0000000000 */
[----:B------:R-:W-:Y:S01]  /*28a0*/  ISETP.NE.AND P0, PT, R6, RZ, PT ;  /* 0x000000ff0600720c */ /* 0x000fe20003f05270 */
[----:B--2---:R-:W-:-:S06]  /*28b0*/  IMAD.WIDE R2, R3, 0x4, R12 ;  /* 0x0000000403027825 */ /* 0x004fcc00078e020c */
[----:B------:R-:W2:Y:S01]  /*28c0*/  LDG.E R2, desc[UR14][R2.64] ;  /* 0x0000000e02027981 */ /* 0x000ea2000c1e1900 */
[----:B------:R-:W-:-:S05]  /*28d0*/  IADD3 R4, P1, PT, R4, 0x400, RZ ;  /* 0x0000040004047810 */ /* 0x000fca0007f3e0ff */
[----:B------:R-:W-:Y:S02]  /*28e0*/  IMAD.X R5, RZ, RZ, R5, P1 ;  /* 0x000000ffff057224 */ /* 0x000fe400008e0605 */
[----:B--2---:R-:W-:Y:S01]  /*28f0*/  IMAD.IADD R7, R2, 0x1, R7 ;  /* 0x0000000102077824 */ /* 0x004fe200078e0207 */
[----:B------:R-:W-:Y:S06]  /*2900*/  @P0 BRA `(.L_x_84) ;  /* 0xfffffffc00dc0947 */ /* 0x000fec000383ffff */
.L_x_76:
[----:B------:R-:W-:Y:S05]  /*2910*/  BSYNC.RECONVERGENT B1 ;  /* 0x0000000000017941 */ /* 0x000fea0003800200 */
.L_x_73:
        /* <DEDUP_REMOVED lines=36> */
[----:B0-----:R-:W0:Y:S04]  /*2b60*/  LDS.128 R4, [UR4+0x10] ;  /* 0x00001004ff047984 */ /* 0x001e280008000c00 */
[----:B------:R-:W1:Y:S01]  /*2b70*/  LDS.64 R2, [UR4+0x20] ;  /* 0x00002004ff027984 */ /* 0x000e620008000a00 */
[----:B0-----:R-:W-:-:S04]  /*2b80*/  IADD3 R0, PT, PT, R4, R0, R9 ;  /* 0x0000000004007210 */ /* 0x001fc80007ffe009 */
[----:B------:R-:W-:-:S04]  /*2b90*/  IADD3 R0, PT, PT, R6, R0, R5 ;  /* 0x0000000006007210 */ /* 0x000fc80007ffe005 */
[----:B-1----:R-:W-:-:S05]  /*2ba0*/  IADD3 R0, PT, PT, R2, R0, R7 ;  /* 0x0000000002007210 */ /* 0x002fca0007ffe007 */
[----:B------:R-:W-:-:S07]  /*2bb0*/  IMAD.IADD R9, R0, 0x1, R3 ;  /* 0x0000000100097824 */ /* 0x000fce00078e0203 */
.L_x_72:
[----:B------:R-:W-:Y:S05]  /*2bc0*/  BSYNC.RECONVERGENT B0 ;  /* 0x0000000000007941 */ /* 0x000fea0003800200 */
.L_x_57:
[----:B------:R-:W-:Y:S05]  /*2bd0*/  @P0 EXIT ;  /* 0x000000000000094d */ /* 0x000fea0003800000 */
[----:B------:R-:W3:Y:S02]  /*2be0*/  LDCU.64 UR4, c[0x0][0x390] ;  /* 0x00007200ff0477ac */ /* 0x000ee40008000a00 */
[----:B---3--:R-:W-:-:S06]  /*2bf0*/  UIMAD.WIDE.U32 UR4, UR11, 0x4, UR4 ;  /* 0x000000040b0478a5 */ /* 0x008fcc000f8e0004 */
[----:B------:R-:W-:Y:S02]  /*2c00*/  IMAD.U32 R2, RZ, RZ, UR4 ;  /* 0x00000004ff027e24 */ /* 0x000fe4000f8e00ff */
[----:B------:R-:W-:-:S05]  /*2c10*/  IMAD.U32 R3, RZ, RZ, UR5 ;  /* 0x00000005ff037e24 */ /* 0x000fca000f8e00ff */
[----:B------:R-:W-:Y:S01]  /*2c20*/  STG.E desc[UR14][R2.64], R9 ;  /* 0x0000000902007986 */ /* 0x000fe2000c10190e */
[----:B------:R-:W-:Y:S05]  /*2c30*/  EXIT ;  /* 0x000000000000794d */ /* 0x000fea0003800000 */
.L_x_85:
        /* <DEDUP_REMOVED lines=12> */
.L_x_237:


//--------------------- .text._ZN3cub18CUB_300001_SM_10006detail6reduce28DeviceReduceSingleTileKernelINS2_10policy_hubIiyN4cuda3std3__44plusIiEEE10Policy1000EN6thrust24THRUST_300001_SM_1000_NS20permutation_iteratorINSD_6detail15normal_iteratorINSD_10device_ptrIiEEEESJ_EEPiyS9_iiNS7_10__identityEEEvT0_T1_T2_T3_T4_T6_ --------------------------
	.section	.text._ZN3cub18CUB_300001_SM_10006detail6reduce28DeviceReduceSingleTileKernelINS2_10policy_hubIiyN4cuda3std3__44plusIiEEE10Policy1000EN6thrust24THRUST_300001_SM_1000_NS20permutation_iteratorINSD_6detail15normal_iteratorINSD_10device_ptrIiEEEESJ_EEPiyS9_iiNS7_10__identityEEEvT0_T1_T2_T3_T4_T6_,"ax",@progbits
	.align	128
        .global         _ZN3cub18CUB_300001_SM_10006detail6reduce28DeviceReduceSingleTileKernelINS2_10policy_hubIiyN4cuda3std3__44plusIiEEE10Policy1000EN6thrust24THRUST_300001_SM_1000_NS20permutation_iteratorINSD_6detail15normal_iteratorINSD_10device_ptrIiEEEESJ_EEPiyS9_iiNS7_10__identityEEEvT0_T1_T2_T3_T4_T6_
        .type           _ZN3cub18CUB_300001_SM_10006detail6reduce28DeviceReduceSingleTileKernelINS2_10policy_hubIiyN4cuda3std3__44plusIiEEE10Policy1000EN6thrust24THRUST_300001_SM_1000_NS20permutation_iteratorINSD_6detail15normal_iteratorINSD_10device_ptrIiEEEESJ_EEPiyS9_iiNS7_10__identityEEEvT0_T1_T2_T3_T4_T6_,@function
        .size           _ZN3cub18CUB_300001_SM_10006detail6reduce28DeviceReduceSingleTileKernelINS2_10policy_hubIiyN4cuda3std3__44plusIiEEE10Policy1000EN6thrust24THRUST_300001_SM_1000_NS20permutation_iteratorINSD_6detail15normal_iteratorINSD_10device_ptrIiEEEESJ_EEPiyS9_iiNS7_10__identityEEEvT0_T1_T2_T3_T4_T6_,(.L_x_238 - _ZN3cub18CUB_300001_SM_10006detail6reduce28DeviceReduceSingleTileKernelINS2_10policy_hubIiyN4cuda3std3__44plusIiEEE10Policy1000EN6thrust24THRUST_300001_SM_1000_NS20permutation_iteratorINSD_6detail15normal_iteratorINSD_10device_ptrIiEEEESJ_EEPiyS9_iiNS7_10__identityEEEvT0_T1_T2_T3_T4_T6_)
        .other          _ZN3cub18CUB_300001_SM_10006detail6reduce28DeviceReduceSingleTileKernelINS2_10policy_hubIiyN4cuda3std3__44plusIiEEE10Policy1000EN6thrust24THRUST_300001_SM_1000_NS20permutation_iteratorINSD_6detail15normal_iteratorINSD_10device_ptrIiEEEESJ_EEPiyS9_iiNS7_10__identityEEEvT0_T1_T2_T3_T4_T6_,@"STO_CUDA_ENTRY STV_DEFAULT"
_ZN3cub18CUB_300001_SM_10006detail6reduce28DeviceReduceSingleTileKernelINS2_10policy_hubIiyN4cuda3std3__44plusIiEEE10Policy1000EN6thrust24THRUST_300001_SM_1000_NS20permutation_iteratorINSD_6detail15normal_iteratorINSD_10device_ptrIiEEEESJ_EEPiyS9_iiNS7_10__identityEEEvT0_T1_T2_T3_T4_T6_:
.text._ZN3cub18CUB_300001_SM_10006detail6reduce28DeviceReduceSingleTileKernelINS2_10policy_hubIiyN4cuda3std3__44plusIiEEE10Policy1000EN6thrust24THRUST_300001_SM_1000_NS20permutation_iteratorINSD_6detail15normal_iteratorINSD_10device_ptrIiEEEESJ_EEPiyS9_iiNS7_10__identityEEEvT0_T1_T2_T3_T4_T6_:
[----:B------:R-:W-:Y:S01]  /*0000*/  LDC R1, c[0x0][0x37c] ;  /* 0x0000df00ff017b82 */ /* 0x000fe20000000800 */
[----:B------:R-:W0:Y:S01]  /*0010*/  LDCU.64 UR4, c[0x0][0x398] ;  /* 0x00007300ff0477ac */ /* 0x000e220008000a00 */
[----:B------:R-:W1:Y:S01]  /*0020*/  LDCU.64 UR6, c[0x0][0x358] ;  /* 0x00006b00ff0677ac */ /* 0x000e620008000a00 */
[----:B0-----:R-:W-:Y:S02]  /*0030*/  IMAD.U32 R16, RZ, RZ, UR4 ;  /* 0x00000004ff107e24 */ /* 0x001fe4000f8e00ff */
[----:B------:R-:W-:-:S03]  /*0040*/  IMAD.U32 R17, RZ, RZ, UR5 ;  /* 0x00000005ff117e24 */ /* 0x000fc6000f8e00ff */
[----:B------:R-:W-:-:S04]  /*0050*/  ISETP.NE.U32.AND P0, PT, R16, RZ, PT ;  /* 0x000000ff1000720c */ /* 0x000fc80003f05070 */
[----:B------:R-:W-:-:S13]  /*0060*/  ISETP.NE.AND.EX P0, PT, R17, RZ, PT, P0 ;  /* 0x000000ff1100720c */ /* 0x000fda0003f05300 */
        /* <DEDUP_REMOVED lines=8> */
.L_x_86:
[----:B------:R-:W-:Y:S01]  /*00f0*/  ISETP.GT.U32.AND P0, PT, R16, 0xfff, PT ;  /* 0x00000fff1000780c */ /* 0x000fe20003f04070 */
[----:B------:R-:W-:Y:S03]  /*0100*/  BSSY.RECONVERGENT B0, `(.L_x_87) ;  /* 0x000028c000007945 */ /* 0x000fe60003800200 */
[----:B------:R-:W-:-:S13]  /*0110*/  ISETP.GT.U32.AND.EX P0, PT, R17, RZ, PT, P0 ;  /* 0x000000ff1100720c */ /* 0x000fda0003f04100 */
[----:B------:R-:W-:Y:S05]  /*0120*/  @P0 BRA `(.L_x_88) ;  /* 0x0000001000940947 */ /* 0x000fea0003800000 */
[----:B------:R-:W0:Y:S01]  /*0130*/  S2R R3, SR_TID.X ;  /* 0x0000000000037919 */ /* 0x000e220000002100 */
[----:B------:R-:W-:Y:S01]  /*0140*/  BSSY.RECONVERGENT B1, `(.L_x_89) ;  /* 0x000000c000017945 */ /* 0x000fe20003800200 */
[----:B------:R-:W-:Y:S01]  /*0150*/  IMAD.MOV.U32 R6, RZ, RZ, RZ ;  /* 0x000000ffff067224 */ /* 0x000fe200078e00ff */
[----:B0-----:R-:W-:Y:S01]  /*0160*/  ISETP.GE.U32.AND P0, PT, R3, R16, PT ;  /* 0x000000100300720c */ /* 0x001fe20003f06070 */
[----:B------:R-:W-:-:S12]  /*0170*/  IMAD.MOV.U32 R5, RZ, RZ, R3 ;  /* 0x000000ffff057224 */ /* 0x000fd800078e0003 */
[----:B------:R-:W-:Y:S05]  /*0180*/  @P0 BRA `(.L_x_90) ;  /* 0x00000000001c0947 */ /* 0x000fea0003800000 */
[----:B------:R-:W0:Y:S08]  /*0190*/  LDC.64 R8, c[0x0][0x380] ;  /* 0x0000e000ff087b82 */ /* 0x000e300000000a00 */
[----:B------:R-:W1:Y:S01]  /*01a0*/  LDC.64 R6, c[0x0][0x388] ;  /* 0x0000e200ff067b82 */ /* 0x000e620000000a00 */
[----:B0-----:R-:W-:-:S06]  /*01b0*/  IMAD.WIDE.U32 R8, R3, 0x4, R8 ;  /* 0x0000000403087825 */ /* 0x001fcc00078e0008 */
[----:B------:R-:W1:Y:S02]  /*01c0*/  LDG.E R9, desc[UR6][R8.64] ;  /* 0x0000000608097981 */ /* 0x000e64000c1e1900 */
[----:B-1----:R-:W-:-:S06]  /*01d0*/  IMAD.WIDE R6, R9, 0x4, R6 ;  /* 0x0000000409067825 */ /* 0x002fcc00078e0206 */
[----:B------:R0:W5:Y:S01]  /*01e0*/  LDG.E R6, desc[UR6][R6.64] ;  /* 0x0000000606067981 */ /* 0x000162000c1e1900 */
[----:B------:R-:W-:-:S07]  /*01f0*/  VIADD R5, R3, 0x100 ;  /* 0x0000010003057836 */ /* 0x000fce0000000000 */
.L_x_90:
[----:B------:R-:W-:Y:S05]  /*0200*/  BSYNC.RECONVERGENT B1 ;  /* 0x0000000000017941 */ /* 0x000fea0003800200 */
.L_x_89:
[----:B------:R-:W-:Y:S01]  /*0210*/  ISETP.GE.U32.AND P0, PT, R5, R16, PT ;  /* 0x000000100500720c */ /* 0x000fe20003f06070 */
[----:B------:R-:W-:-:S12]  /*0220*/  BSSY.RECONVERGENT B1, `(.L_x_91) ;  /* 0x000009d000017945 */ /* 0x000fd80003800200 */
[----:B------:R-:W-:Y:S05]  /*0230*/  @P0 BRA `(.L_x_92) ;  /* 0x00000008006c0947 */ /* 0x000fea0003800000 */
[----:B0-----:R-:W-:Y:S01]  /*0240*/  LOP3.LUT R7, RZ, R5, RZ, 0x33, !PT ;  /* 0x00000005ff077212 */ /* 0x001fe200078e33ff */
[----:B------:R-:W-:Y:S04]  /*0250*/  BSSY.RECONVERGENT B2, `(.L_x_93) ;  /* 0x000004c000027945 */ /* 0x000fe80003800200 */
[----:B------:R-:W-:-:S05]  /*0260*/  IMAD.IADD R7, R7, 0x1, R16 ;  /* 0x0000000107077824 */ /* 0x000fca00078e0210 */
[C---:B------:R-:W-:Y:S02]  /*0270*/  ISETP.GE.U32.AND P0, PT, R7.reuse, 0xf00, PT ;  /* 0x00000f000700780c */ /* 0x040fe40003f06070 */
[----:B------:R-:W-:-:S04]  /*0280*/  LEA.HI R0, R7, 0x1, RZ, 0x18 ;  /* 0x0000000107007811 */ /* 0x000fc800078fc0ff */
[----:B------:R-:W-:-:S04]  /*0290*/  LOP3.LUT R2, R0, 0xf, RZ, 0xc0, !PT ;  /* 0x0000000f00027812 */ /* 0x000fc800078ec0ff */
[----:B------:R-:W-:-:S03]  /*02a0*/  ISETP.NE.AND P1, PT, R2, RZ, PT ;  /* 0x000000ff0200720c */ /* 0x000fc60003f25270 */
[----:B------:R-:W-:Y:S10]  /*02b0*/  @!P0 BRA `(.L_x_94) ;  /* 0x0000000400148947 */ /* 0x000ff40003800000 */
[----:B------:R-:W0:Y:S01]  /*02c0*/  LDC.64 R8, c[0x0][0x380] ;  /* 0x0000e000ff087b82 */ /* 0x000e220000000a00 */
[----:B------:R-:W-:-:S05]  /*02d0*/  LOP3.LUT R4, R0, 0x1fffff0, RZ, 0xc0, !PT ;  /* 0x01fffff000047812 */ /* 0x000fca00078ec0ff */
[----:B------:R-:W-:Y:S02]  /*02e0*/  IMAD.MOV R4, RZ, RZ, -R4 ;  /* 0x000000ffff047224 */ /* 0x000fe400078e0a04 */
[----:B0-----:R-:W-:-:S03]  /*02f0*/  IMAD.WIDE.U32 R8, R5, 0x4, R8 ;  /* 0x0000000405087825 */ /* 0x001fc600078e0008 */
[----:B------:R-:W-:-:S05]  /*0300*/  IADD3 R12, P0, PT, R8, 0x2000, RZ ;  /* 0x00002000080c7810 */ /* 0x000fca0007f1e0ff */
[----:B------:R-:W-:-:S08]  /*0310*/  IMAD.X R13, RZ, RZ, R9, P0 ;  /* 0x000000ffff0d7224 */ /* 0x000fd000000e0609 */
.L_x_95:
        /* <DEDUP_REMOVED lines=19> */
[----:B------:R-:W2:Y:S02]  /*0450*/  LDG.E R29, desc[UR6][R28.64] ;  /* 0x000000061c1d7981 */ /* 0x000ea4000c1e1900 */
[--C-:B----4-:R-:W-:Y:S02]  /*0460*/  IMAD.WIDE R30, R31, 0x4, R14.reuse ;  /* 0x000000041f1e7825 */ /* 0x110fe400078e020e */
[----:B------:R0:W2:Y:S02]  /*0470*/  LDG.E R36, desc[UR6][R18.64] ;  /* 0x0000000612247981 */ /* 0x0000a4000c1e1900 */
[--C-:B------:R-:W-:Y:S02]  /*0480*/  IMAD.WIDE R32, R33, 0x4, R14.reuse ;  /* 0x0000000421207825 */ /* 0x100fe400078e020e */
[----:B------:R-:W3:Y:S02]  /*0490*/  LDG.E R30, desc[UR6][R30.64] ;  /* 0x000000061e1e7981 */ /* 0x000ee4000c1e1900 */
[----:B------:R-:W-:-:S02]  /*04a0*/  IMAD.WIDE R26, R27, 0x4, R14 ;  /* 0x000000041b1a7825 */ /* 0x000fc400078e020e */
[----:B------:R-:W3:Y:S02]  /*04b0*/  LDG.E R33, desc[UR6][R32.64] ;  /* 0x0000000620217981 */ /* 0x000ee4000c1e1900 */
[--C-:B0-----:R-:W-:Y:S02]  /*04c0*/  IMAD.WIDE R18, R20, 0x4, R14.reuse ;  /* 0x0000000414127825 */ /* 0x101fe400078e020e */
[----:B------:R-:W4:Y:S02]  /*04d0*/  LDG.E R26, desc[UR6][R26.64] ;  /* 0x000000061a1a7981 */ /* 0x000f24000c1e1900 */
[----:B------:R-:W-:-:S04]  /*04e0*/  IMAD.WIDE R24, R25, 0x4, R14 ;  /* 0x0000000419187825 */ /* 0x000fc800078e020e */
[--C-:B------:R-:W-:Y:S02]  /*04f0*/  IMAD.WIDE R22, R23, 0x4, R14.reuse ;  /* 0x0000000417167825 */ /* 0x100fe400078e020e */
[----:B------:R-:W4:Y:S02]  /*0500*/  LDG.E R24, desc[UR6][R24.64] ;  /* 0x0000000618187981 */ /* 0x000f24000c1e1900 */
[--C-:B------:R-:W-:Y:S02]  /*0510*/  IMAD.WIDE R20, R21, 0x4, R14.reuse ;  /* 0x0000000415147825 */ /* 0x100fe400078e020e */
[----:B------:R0:W4:Y:S02]  /*0520*/  LDG.E R27, desc[UR6][R18.64] ;  /* 0x00000006121b7981 */ /* 0x000124000c1e1900 */
[--C-:B------:R-:W-:Y:S02]  /*0530*/  IMAD.WIDE R34, R35, 0x4, R14.reuse ;  /* 0x0000000423227825 */ /* 0x100fe400078e020e */
[----:B------:R-:W4:Y:S04]  /*0540*/  LDG.E R23, desc[UR6][R22.64] ;  /* 0x0000000616177981 */ /* 0x000f28000c1e1900 */
[----:B------:R1:W4:Y:S01]  /*0550*/  LDG.E R28, desc[UR6][R20.64] ;  /* 0x00000006141c7981 */ /* 0x000322000c1e1900 */
[----:B0-----:R-:W-:-:S03]  /*0560*/  IMAD.WIDE R18, R7, 0x4, R14 ;  /* 0x0000000407127825 */ /* 0x001fc600078e020e */
[----:B------:R0:W4:Y:S04]  /*0570*/  LDG.E R7, desc[UR6][R34.64] ;  /* 0x0000000622077981 */ /* 0x000128000c1e1900 */
[----:B------:R-:W4:Y:S01]  /*0580*/  LDG.E R31, desc[UR6][R18.64] ;  /* 0x00000006121f7981 */ /* 0x000f22000c1e1900 */
[----:B-1----:R-:W-:-:S04]  /*0590*/  IMAD.WIDE R20, R8, 0x4, R14 ;  /* 0x0000000408147825 */ /* 0x002fc800078e020e */
[--C-:B------:R-:W-:Y:S01]  /*05a0*/  IMAD.WIDE R8, R9, 0x4, R14.reuse ;  /* 0x0000000409087825 */ /* 0x100fe200078e020e */
[----:B------:R-:W4:Y:S03]  /*05b0*/  LDG.E R32, desc[UR6][R20.64] ;  /* 0x0000000614207981 */ /* 0x000f26000c1e1900 */
[--C-:B0-----:R-:W-:Y:S02]  /*05c0*/  IMAD.WIDE R34, R10, 0x4, R14.reuse ;  /* 0x000000040a227825 */ /* 0x101fe400078e020e */
[----:B------:R-:W4:Y:S02]  /*05d0*/  LDG.E R8, desc[UR6][R8.64] ;  /* 0x0000000608087981 */ /* 0x000f24000c1e1900 */
[--C-:B------:R-:W-:Y:S02]  /*05e0*/  IMAD.WIDE R10, R11, 0x4, R14.reuse ;  /* 0x000000040b0a7825 */ /* 0x100fe400078e020e */
[----:B------:R-:W4:Y:S02]  /*05f0*/  LDG.E R22, desc[UR6][R34.64] ;  /* 0x0000000622167981 */ /* 0x000f24000c1e1900 */
[----:B------:R-:W-:-:S02]  /*0600*/  IMAD.WIDE R14, R37, 0x4, R14 ;  /* 0x00000004250e7825 */ /* 0x000fc400078e020e */
[----:B------:R-:W4:Y:S04]  /*0610*/  LDG.E R10, desc[UR6][R10.64] ;  /* 0x000000060a0a7981 */ /* 0x000f28000c1e1900 */
[----:B------:R-:W4:Y:S01]  /*0620*/  LDG.E R14, desc[UR6][R14.64] ;  /* 0x000000060e0e7981 */ /* 0x000f22000c1e1900 */
[----:B------:R-:W-:-:S05]  /*0630*/  VIADD R4, R4, 0x10 ;  /* 0x0000001004047836 */ /* 0x000fca0000000000 */
[----:B------:R-:W-:Y:S02]  /*0640*/  ISETP.NE.AND P0, PT, R4, RZ, PT ;  /* 0x000000ff0400720c */ /* 0x000fe40003f05270 */
[----:B------:R-:W-:Y:S01]  /*0650*/  IADD3 R12, P2, PT, R12, 0x4000, RZ ;  /* 0x000040000c0c7810 */ /* 0x000fe20007f5e0ff */
[----:B------:R-:W-:-:S04]  /*0660*/  VIADD R5, R5, 0x1000 ;  /* 0x0000100005057836 */ /* 0x000fc80000000000 */
[----:B------:R-:W-:Y:S01]  /*0670*/  IMAD.X R13, RZ, RZ, R13, P2 ;  /* 0x000000ffff0d7224 */ /* 0x000fe200010e060d */
        /* <DEDUP_REMOVED lines=8> */
[----:B------:R-:W-:Y:S06]  /*0700*/  @P0 BRA `(.L_x_95) ;  /* 0xfffffffc00040947 */ /* 0x000fec000383ffff */
.L_x_94:
[----:B------:R-:W-:Y:S05]  /*0710*/  BSYNC.RECONVERGENT B2 ;  /* 0x0000000000027941 */ /* 0x000fea0003800200 */
.L_x_93:
[----:B------:R-:W-:Y:S05]  /*0720*/  @!P1 BRA `(.L_x_92) ;  /* 0x0000000400309947 */ /* 0x000fea0003800000 */
[----:B------:R-:W-:Y:S01]  /*0730*/  ISETP.GE.U32.AND P0, PT, R2, 0x8, PT ;  /* 0x000000080200780c */ /* 0x000fe20003f06070 */
[----:B------:R-:W-:Y:S01]  /*0740*/  BSSY.RECONVERGENT B2, `(.L_x_96) ;  /* 0x0000024000027945 */ /* 0x000fe20003800200 */
[----:B------:R-:W-:-:S04]  /*0750*/  LOP3.LUT R4, R0, 0x7, RZ, 0xc0, !PT ;  /* 0x0000000700047812 */ /* 0x000fc800078ec0ff */
[----:B------:R-:W-:-:S07]  /*0760*/  ISETP.NE.AND P1, PT, R4, RZ, PT ;  /* 0x000000ff0400720c */ /* 0x000fce0003f25270 */
[----:B------:R-:W-:Y:S06]  /*0770*/  @!P0 BRA `(.L_x_97) ;  /* 0x0000000000808947 */ /* 0x000fec0003800000 */
[----:B------:R-:W0:Y:S08]  /*0780*/  LDC.64 R20, c[0x0][0x380] ;  /* 0x0000e000ff147b82 */ /* 0x000e300000000a00 */
[----:B------:R-:W1:Y:S01]  /*0790*/  LDC.64 R8, c[0x0][0x388] ;  /* 0x0000e200ff087b82 */ /* 0x000e620000000a00 */
[----:B0-----:R-:W-:-:S05]  /*07a0*/  IMAD.WIDE R20, R5, 0x4, R20 ;  /* 0x0000000405147825 */ /* 0x001fca00078e0214 */
[----:B------:R-:W1:Y:S04]  /*07b0*/  LDG.E R23, desc[UR6][R20.64] ;  /* 0x0000000614177981 */ /* 0x000e68000c1e1900 */
[----:B------:R-:W2:Y:S04]  /*07c0*/  LDG.E R25, desc[UR6][R20.64+0x400] ;  /* 0x0004000614197981 */ /* 0x000ea8000c1e1900 */
[----:B------:R-:W3:Y:S04]  /*07d0*/  LDG.E R13, desc[UR6][R20.64+0x800] ;  /* 0x00080006140d7981 */ /* 0x000ee8000c1e1900 */
[----:B------:R-:W4:Y:S04]  /*07e0*/  LDG.E R15, desc[UR6][R20.64+0xc00] ;  /* 0x000c0006140f7981 */ /* 0x000f28000c1e1900 */
[----:B------:R-:W4:Y:S04]  /*07f0*/  LDG.E R19, desc[UR6][R20.64+0x1000] ;  /* 0x0010000614137981 */ /* 0x000f28000c1e1900 */
[----:B------:R-:W4:Y:S04]  /*0800*/  LDG.E R11, desc[UR6][R20.64+0x1400] ;  /* 0x00140006140b7981 */ /* 0x000f28000c1e1900 */
[----:B------:R-:W4:Y:S04]  /*0810*/  LDG.E R7, desc[UR6][R20.64+0x1800] ;  /* 0x0018000614077981 */ /* 0x000f28000c1e1900 */
[----:B------:R0:W4:Y:S01]  /*0820*/  LDG.E R27, desc[UR6][R20.64+0x1c00] ;  /* 0x001c0006141b7981 */ /* 0x000122000c1e1900 */
[----:B-1----:R-:W-:-:S04]  /*0830*/  IMAD.WIDE R22, R23, 0x4, R8 ;  /* 0x0000000417167825 */ /* 0x002fc800078e0208 */
        /* <DEDUP_REMOVED lines=20> */
.L_x_97:
[----:B------:R-:W-:Y:S05]  /*0980*/  BSYNC.RECONVERGENT B2 ;  /* 0x0000000000027941 */ /* 0x000fea0003800200 */
.L_x_96:
        /* <DEDUP_REMOVED lines=24> */
.L_x_99:
[----:B------:R-:W-:Y:S05]  /*0b10*/  BSYNC.RECONVERGENT B2 ;  /* 0x0000000000027941 */ /* 0x000fea0003800200 */
.L_x_98:
[----:B------:R-:W-:Y:S05]  /*0b20*/  @!P1 BRA `(.L_x_92) ;  /* 0x0000000000309947 */ /* 0x000fea0003800000 */
[----:B------:R-:W0:Y:S01]  /*0b30*/  LDC.64 R12, c[0x0][0x380] ;  /* 0x0000e000ff0c7b82 */ /* 0x000e220000000a00 */
[----:B------:R-:W-:-:S07]  /*0b40*/  IMAD.MOV R0, RZ, RZ, -R0 ;  /* 0x000000ffff007224 */ /* 0x000fce00078e0a00 */
[----:B------:R-:W1:Y:S02]  /*0b50*/  LDC.64 R14, c[0x0][0x388] ;  /* 0x0000e200ff0e7b82 */ /* 0x000e640000000a00 */
.L_x_100:
[----:B0-----:R-:W-:-:S06]  /*0b60*/  IMAD.WIDE R8, R5, 0x4, R12 ;  /* 0x0000000405087825 */ /* 0x001fcc00078e020c */
        /* <DEDUP_REMOVED lines=8> */
.L_x_92:
[----:B------:R-:W-:Y:S05]  /*0bf0*/  BSYNC.RECONVERGENT B1 ;  /* 0x0000000000017941 */ /* 0x000fea0003800200 */
.L_x_91:
[----:B------:R-:W-:-:S04]  /*0c00*/  ISETP.GE.U32.AND P0, PT, R16, 0x100, PT ;  /* 0x000001001000780c */ /* 0x000fc80003f06070 */
[----:B------:R-:W-:-:S13]  /*0c10*/  ISETP.GE.U32.AND.EX P0, PT, R17, RZ, PT, P0 ;  /* 0x000000ff1100720c */ /* 0x000fda0003f06100 */
[----:B------:R-:W-:Y:S05]  /*0c20*/  @!P0 BRA `(.L_x_101) ;  /* 0x0000000000ac8947 */ /* 0x000fea0003800000 */
[----:B------:R-:W1:Y:S01]  /*0c30*/  S2R R8, SR_LANEID ;  /* 0x0000000000087919 */ /* 0x000e620000000000 */
[----:B------:R-:W-:Y:S01]  /*0c40*/  ISETP.NE.AND P5, PT, R3, RZ, PT ;  /* 0x000000ff0300720c */ /* 0x000fe20003fa5270 */
[----:B-----5:R-:W2:Y:S01]  /*0c50*/  SHFL.DOWN PT, R0, R6, 0x1, 0x1f ;  /* 0x08201f0006007f89 */ /* 0x020ea200000e0000 */
[C---:B-1----:R-:W-:Y:S02]  /*0c60*/  ISETP.GT.AND P0, PT, R8.reuse, 0x1e, PT ;  /* 0x0000001e0800780c */ /* 0x042fe40003f04270 */
[----:B------:R-:W-:Y:S02]  /*0c70*/  ISETP.NE.AND P1, PT, R8, RZ, PT ;  /* 0x000000ff0800720c */ /* 0x000fe40003f25270 */
[----:B--2---:R-:W-:Y:S02]  /*0c80*/  SEL R5, R0, RZ, !P0 ;  /* 0x000000ff00057207 */ /* 0x004fe40004000000 */
[----:B------:R-:W-:-:S03]  /*0c90*/  ISETP.GT.AND P0, PT, R8, 0x1d, PT ;  /* 0x0000001d0800780c */ /* 0x000fc60003f04270 */
[----:B------:R-:W-:-:S05]  /*0ca0*/  IMAD.IADD R5, R5, 0x1, R6 ;  /* 0x0000000105057824 */ /* 0x000fca00078e0206 */
[----:B------:R-:W1:Y:S01]  /*0cb0*/  SHFL.DOWN PT, R0, R5, 0x2, 0x1f ;  /* 0x08401f0005007f89 */ /* 0x000e6200000e0000 */
[----:B------:R-:W2:Y:S01]  /*0cc0*/  @!P1 S2R R6, SR_CgaCtaId ;  /* 0x0000000000069919 */ /* 0x000ea20000008800 */
[----:B-1----:R-:W-:Y:S02]  /*0cd0*/  SEL R0, R0, RZ, !P0 ;  /* 0x000000ff00007207 */ /* 0x002fe40004000000 */
[----:B------:R-:W-:-:S03]  /*0ce0*/  ISETP.GT.AND P0, PT, R8, 0x1b, PT ;  /* 0x0000001b0800780c */ /* 0x000fc60003f04270 */
[----:B------:R-:W-:Y:S01]  /*0cf0*/  IMAD.IADD R0, R5, 0x1, R0 ;  /* 0x0000000105007824 */ /* 0x000fe200078e0200 */
[----:B------:R-:W-:-:S04]  /*0d00*/  @!P1 MOV R5, 0x400 ;  /* 0x0000040000059802 */ /* 0x000fc80000000f00 */
[----:B------:R-:W0:Y:S01]  /*0d10*/  SHFL.DOWN PT, R2, R0, 0x4, 0x1f ;  /* 0x08801f0000027f89 */ /* 0x000e2200000e0000 */
[----:B--2---:R-:W-:Y:S02]  /*0d20*/  @!P1 LEA R9, R6, R5, 0x18 ;  /* 0x0000000506099211 */ /* 0x004fe400078ec0ff */
        /* <DEDUP_REMOVED lines=11> */
[----:B0-----:R-:W-:-:S05]  /*0de0*/  SEL R5, R4, RZ, !P0 ;  /* 0x000000ff04057207 */ /* 0x001fca0004000000 */
[----:B------:R-:W-:-:S05]  /*0df0*/  IMAD.IADD R9, R2, 0x1, R5 ;  /* 0x0000000102097824 */ /* 0x000fca00078e0205 */
[----:B------:R1:W-:Y:S01]  /*0e00*/  @!P1 STS [R0+0x8], R9 ;  /* 0x0000080900009388 */ /* 0x0003e20000000800 */
[----:B------:R-:W-:Y:S06]  /*0e10*/  BAR.SYNC.DEFER_BLOCKING 0x0 ;  /* 0x0000000000007b1d */ /* 0x000fec0000010000 */
[----:B------:R-:W-:Y:S05]  /*0e20*/  @P5 BRA `(.L_x_102) ;  /* 0x0000001800e45947 */ /* 0x000fea0003800000 */
[----:B------:R-:W0:Y:S01]  /*0e30*/  S2UR UR5, SR_CgaCtaId ;  /* 0x00000000000579c3 */ /* 0x000e220000008800 */
[----:B------:R-:W-:Y:S02]  /*0e40*/  UMOV UR4, 0x400 ;  /* 0x0000040000047882 */ /* 0x000fe40000000000 */
[----:B0-----:R-:W-:-:S09]  /*0e50*/  ULEA UR4, UR5, UR4, 0x18 ;  /* 0x0000000405047291 */ /* 0x001fd2000f8ec0ff */
[----:B-1----:R-:W-:Y:S04]  /*0e60*/  LDS R0, [UR4+0xc] ;  /* 0x00000c04ff007984 */ /* 0x002fe80008000800 */
[----:B------:R-:W0:Y:S04]  /*0e70*/  LDS.128 R4, [UR4+0x10] ;  /* 0x00001004ff047984 */ /* 0x000e280008000c00 */
[----:B------:R-:W1:Y:S01]  /*0e80*/  LDS.64 R2, [UR4+0x20] ;  /* 0x00002004ff027984 */ /* 0x000e620008000a00 */
[----:B0-----:R-:W-:-:S04]  /*0e90*/  IADD3 R0, PT, PT, R4, R0, R9 ;  /* 0x0000000004007210 */ /* 0x001fc80007ffe009 */
[----:B------:R-:W-:-:S04]  /*0ea0*/  IADD3 R0, PT, PT, R6, R0, R5 ;  /* 0x0000000006007210 */ /* 0x000fc80007ffe005 */
[----:B-1----:R-:W-:-:S05]  /*0eb0*/  IADD3 R0, PT, PT, R2, R0, R7 ;  /* 0x0000000002007210 */ /* 0x002fca0007ffe007 */
[----:B------:R-:W-:Y:S01]  /*0ec0*/  IMAD.IADD R9, R0, 0x1, R3 ;  /* 0x0000000100097824 */ /* 0x000fe200078e0203 */
[----:B------:R-:W-:Y:S06]  /*0ed0*/  BRA `(.L_x_102) ;  /* 0x0000001800b87947 */ /* 0x000fec0003800000 */
.L_x_101:
[C---:B------:R-:W-:Y:S01]  /*0ee0*/  LOP3.LUT R0, R3.reuse, 0x3e0, RZ, 0xc0, !PT ;  /* 0x000003e003007812 */ /* 0x040fe200078ec0ff */
[----:B------:R-:W1:Y:S01]  /*0ef0*/  S2R R10, SR_LANEID ;  /* 0x00000000000a7919 */ /* 0x000e620000000000 */
[----:B------:R-:W-:Y:S02]  /*0f00*/  ISETP.NE.AND P5, PT, R3, RZ, PT ;  /* 0x000000ff0300720c */ /* 0x000fe40003fa5270 */
[----:B0-----:R-:W-:Y:S01]  /*0f10*/  LOP3.LUT R7, RZ, R0, RZ, 0x33, !PT ;  /* 0x00000000ff077212 */ /* 0x001fe200078e33ff */
[----:B------:R-:W-:-:S04]  /*0f20*/  VIADD R5, R0, 0x20 ;  /* 0x0000002000057836 */ /* 0x000fc80000000000 */
[----:B------:R-:W-:Y:S01]  /*0f30*/  IMAD.IADD R7, R7, 0x1, R16 ;  /* 0x0000000107077824 */ /* 0x000fe200078e0210 */
[----:B------:R-:W-:-:S04]  /*0f40*/  ISETP.GT.U32.AND P0, PT, R5, R16, PT ;  /* 0x000000100500720c */ /* 0x000fc80003f04070 */
[----:B------:R-:W-:-:S05]  /*0f50*/  SEL R7, R7, 0x1f, P0 ;  /* 0x0000001f07077807 */ /* 0x000fca0000000000 */
[----:B-----5:R-:W0:Y:S01]  /*0f60*/  SHFL.DOWN PT, R0, R6, 0x1, R7 ;  /* 0x0820000006007989 */ /* 0x020e2200000e0007 */
[CC--:B-1----:R-:W-:Y:S01]  /*0f70*/  ISETP.GE.AND P0, PT, R10.reuse, R7.reuse, PT ;  /* 0x000000070a00720c */ /* 0x0c2fe20003f06270 */
[C---:B------:R-:W-:Y:S01]  /*0f80*/  VIADD R4, R10.reuse, 0x2 ;  /* 0x000000020a047836 */ /* 0x040fe20000000000 */
[C---:B------:R-:W-:Y:S01]  /*0f90*/  ISETP.NE.AND P1, PT, R10.reuse, RZ, PT ;  /* 0x000000ff0a00720c */ /* 0x040fe20003f25270 */
[----:B------:R-:W-:Y:S01]  /*0fa0*/  VIADD R8, R10, 0x4 ;  /* 0x000000040a087836 */ /* 0x000fe20000000000 */
[----:B0-----:R-:W-:Y:S02]  /*0fb0*/  SEL R5, R0, RZ, !P0 ;  /* 0x000000ff00057207 */ /* 0x001fe40004000000 */
[----:B------:R-:W-:-:S03]  /*0fc0*/  ISETP.GT.AND P0, PT, R4, R7, PT ;  /* 0x000000070400720c */ /* 0x000fc60003f04270 */
[----:B------:R-:W-:-:S06]  /*0fd0*/  IMAD.IADD R0, R5, 0x1, R6 ;  /* 0x0000000105007824 */ /* 0x000fcc00078e0206 */
[----:B------:R-:W0:Y:S01]  /*0fe0*/  @!P1 S2R R9, SR_CgaCtaId ;  /* 0x0000000000099919 */ /* 0x000e220000008800 */
[----:B------:R-:W-:Y:S01]  /*0ff0*/  VIADD R6, R10, 0x10 ;  /* 0x000000100a067836 */ /* 0x000fe20000000000 */
[----:B------:R-:W1:Y:S02]  /*1000*/  SHFL.DOWN PT, R2, R0, 0x2, R7 ;  /* 0x0840000000027989 */ /* 0x000e6400000e0007 */
[----:B-1----:R-:W-:Y:S02]  /*1010*/  SEL R5, R2, RZ, !P0 ;  /* 0x000000ff02057207 */ /* 0x002fe40004000000 */
[----:B------:R-:W-:Y:S02]  /*1020*/  ISETP.GT.AND P0, PT, R8, R7, PT ;  /* 0x000000070800720c */ /* 0x000fe40003f04270 */
[----:B------:R-:W-:Y:S01]  /*1030*/  @!P1 MOV R8, 0x400 ;  /* 0x0000040000089802 */ /* 0x000fe20000000f00 */
[----:B------:R-:W-:Y:S02]  /*1040*/  IMAD.IADD R2, R0, 0x1, R5 ;  /* 0x0000000100027824 */ /* 0x000fe400078e0205 */
[----:B------:R-:W-:Y:S01]  /*1050*/  VIADD R0, R10, 0x8 ;  /* 0x000000080a007836 */ /* 0x000fe20000000000 */
[----:B0-----:R-:W-:-:S02]  /*1060*/  @!P1 LEA R8, R9, R8, 0x18 ;  /* 0x0000000809089211 */ /* 0x001fc400078ec0ff */
[----:B------:R-:W0:Y:S02]  /*1070*/  SHFL.DOWN PT, R4, R2, 0x4, R7 ;  /* 0x0880000002047989 */ /* 0x000e2400000e0007 */
[----:B0-----:R-:W-:Y:S02]  /*1080*/  SEL R5, R4, RZ, !P0 ;  /* 0x000000ff04057207 */ /* 0x001fe40004000000 */
[----:B------:R-:W-:-:S03]  /*1090*/  ISETP.GT.AND P0, PT, R0, R7, PT ;  /* 0x000000070000720c */ /* 0x000fc60003f04270 */
[----:B------:R-:W-:-:S05]  /*10a0*/  IMAD.IADD R4, R2, 0x1, R5 ;  /* 0x0000000102047824 */ /* 0x000fca00078e0205 */
[----:B------:R-:W0:Y:S02]  /*10b0*/  SHFL.DOWN PT, R5, R4, 0x8, R7 ;  /* 0x0900000004057989 */ /* 0x000e2400000e0007 */
[----:B0-----:R-:W-:Y:S02]  /*10c0*/  SEL R5, R5, RZ, !P0 ;  /* 0x000000ff05057207 */ /* 0x001fe40004000000 */
[----:B------:R-:W-:-:S03]  /*10d0*/  ISETP.GT.AND P0, PT, R6, R7, PT ;  /* 0x000000070600720c */ /* 0x000fc60003f04270 */
[----:B------:R-:W-:Y:S01]  /*10e0*/  IMAD.IADD R0, R4, 0x1, R5 ;  /* 0x0000000104007824 */ /* 0x000fe200078e0205 */
[----:B------:R-:W-:-:S04]  /*10f0*/  @!P1 SHF.R.U32.HI R5, RZ, 0x3, R3 ;  /* 0x00000003ff059819 */ /* 0x000fc80000011603 */
[----:B------:R-:W0:Y:S01]  /*1100*/  SHFL.DOWN PT, R2, R0, 0x10, R7 ;  /* 0x0a00000000027989 */ /* 0x000e2200000e0007 */
[----:B------:R-:W-:-:S05]  /*1110*/  @!P1 LOP3.LUT R5, R5, 0x7c, RZ, 0xc0, !PT ;  /* 0x0000007c05059812 */ /* 0x000fca00078ec0ff */
[----:B------:R-:W-:Y:S01]  /*1120*/  @!P1 IMAD.IADD R8, R5, 0x1, R8 ;  /* 0x0000000105089824 */ /* 0x000fe200078e0208 */
[----:B0-----:R-:W-:-:S05]  /*1130*/  SEL R9, R2, RZ, !P0 ;  /* 0x000000ff02097207 */ /* 0x001fca0004000000 */
[----:B------:R-:W-:-:S05]  /*1140*/  IMAD.IADD R9, R0, 0x1, R9 ;  /* 0x0000000100097824 */ /* 0x000fca00078e0209 */
[----:B------:R0:W-:Y:S01]  /*1150*/  @!P1 STS [R8+0x8], R9 ;  /* 0x0000080908009388 */ /* 0x0001e20000000800 */
[----:B------:R-:W-:Y:S06]  /*1160*/  BAR.SYNC.DEFER_BLOCKING 0x0 ;  /* 0x0000000000007b1d */ /* 0x000fec0000010000 */
[----:B------:R-:W-:Y:S05]  /*1170*/  @P5 BRA `(.L_x_102) ;  /* 0x0000001800105947 */ /* 0x000fea0003800000 */
[----:B------:R-:W1:Y:S01]  /*1180*/  S2UR UR5, SR_CgaCtaId ;  /* 0x00000000000579c3 */ /* 0x000e620000008800 */
[----:B------:R-:W-:Y:S01]  /*1190*/  UMOV UR4, 0x400 ;  /* 0x0000040000047882 */ /* 0x000fe20000000000 */
[C---:B------:R-:W-:Y:S02]  /*11a0*/  ISETP.GT.U32.AND P0, PT, R16.reuse, 0x40, PT ;  /* 0x000000401000780c */ /* 0x040fe40003f04070 */
[C---:B------:R-:W-:Y:S02]  /*11b0*/  ISETP.GT.U32.AND P6, PT, R16.reuse, 0x20, PT ;  /* 0x000000201000780c */ /* 0x040fe40003fc4070 */
[C---:B------:R-:W-:Y:S02]  /*11c0*/  ISETP.GT.U32.AND P4, PT, R16.reuse, 0x60, PT ;  /* 0x000000601000780c */ /* 0x040fe40003f84070 */
[----:B------:R-:W-:Y:S02]  /*11d0*/  ISETP.GT.U32.AND P2, PT, R16, 0x80, PT ;  /* 0x000000801000780c */ /* 0x000fe40003f44070 */
[----:B------:R-:W-:-:S02]  /*11e0*/  ISETP.GT.U32.AND.EX P0, PT, R17, RZ, PT, P0 ;  /* 0x000000ff1100720c */ /* 0x000fc40003f04100 */
[C---:B------:R-:W-:Y:S02]  /*11f0*/  ISETP.GT.U32.AND.EX P6, PT, R17.reuse, RZ, PT, P6 ;  /* 0x000000ff1100720c */ /* 0x040fe40003fc4160 */
[C---:B------:R-:W-:Y:S02]  /*1200*/  ISETP.GT.U32.AND P3, PT, R16.reuse, 0xa0, PT ;  /* 0x000000a01000780c */ /* 0x040fe40003f64070 */
[----:B------:R-:W-:Y:S02]  /*1210*/  ISETP.GT.U32.AND P1, PT, R16, 0xc0, PT ;  /* 0x000000c01000780c */ /* 0x000fe40003f24070 */
[C---:B------:R-:W-:Y:S02]  /*1220*/  ISETP.GT.U32.AND.EX P4, PT, R17.reuse, RZ, PT, P4 ;  /* 0x000000ff1100720c */ /* 0x040fe40003f84140 */
[C---:B------:R-:W-:Y:S02]  /*1230*/  ISETP.GT.U32.AND.EX P2, PT, R17.reuse, RZ, PT, P2 ;  /* 0x000000ff1100720c */ /* 0x040fe40003f44120 */
[C---:B------:R-:W-:Y:S01]  /*1240*/  ISETP.GT.U32.AND.EX P3, PT, R17.reuse, RZ, PT, P3 ;  /* 0x000000ff1100720c */ /* 0x040fe20003f64130 */
[----:B-1----:R-:W-:Y:S01]  /*1250*/  ULEA UR4, UR5, UR4, 0x18 ;  /* 0x0000000405047291 */ /* 0x002fe2000f8ec0ff */
[----:B------:R-:W-:-:S08]  /*1260*/  ISETP.GT.U32.AND.EX P1, PT, R17, RZ, PT, P1 ;  /* 0x000000ff1100720c */ /* 0x000fd00003f24110 */
[----:B------:R-:W1:Y:S04]  /*1270*/  LDS.128 R4, [UR4+0x10] ;  /* 0x00001004ff047984 */ /* 0x000e680008000c00 */
[----:B------:R-:W2:Y:S04]  /*1280*/  LDS R0, [UR4+0xc] ;  /* 0x00000c04ff007984 */ /* 0x000ea80008000800 */
[----:B------:R-:W3:Y:S01]  /*1290*/  LDS.64 R2, [UR4+0x20] ;  /* 0x00002004ff027984 */ /* 0x000ee20008000a00 */
[----:B-1----:R-:W-:Y:S02]  /*12a0*/  SEL R4, R4, RZ, P0 ;  /* 0x000000ff04047207 */ /* 0x002fe40000000000 */
[----:B------:R-:W-:-:S02]  /*12b0*/  ISETP.GT.U32.AND P0, PT, R16, 0xe0, PT ;  /* 0x000000e01000780c */ /* 0x000fc40003f04070 */
[----:B--2---:R-:W-:Y:S02]  /*12c0*/  SEL R0, R0, RZ, P6 ;  /* 0x000000ff00007207 */ /* 0x004fe40003000000 */
[----:B------:R-:W-:Y:S02]  /*12d0*/  SEL R5, R5, RZ, P4 ;  /* 0x000000ff05057207 */ /* 0x000fe40002000000 */
[----:B------:R-:W-:Y:S02]  /*12e0*/  IADD3 R0, PT, PT, R4, R0, R9 ;  /* 0x0000000004007210 */ /* 0x000fe40007ffe009 */
[----:B------:R-:W-:Y:S02]  /*12f0*/  SEL R6, R6, RZ, P2 ;  /* 0x000000ff06067207 */ /* 0x000fe40001000000 */
[----:B------:R-:W-:Y:S02]  /*1300*/  ISETP.GT.U32.AND.EX P0, PT, R17, RZ, PT, P0 ;  /* 0x000000ff1100720c */ /* 0x000fe40003f04100 */
[----:B------:R-:W-:-:S02]  /*1310*/  SEL R7, R7, RZ, P3 ;  /* 0x000000ff07077207 */ /* 0x000fc40001800000 */
[----:B------:R-:W-:Y:S02]  /*1320*/  IADD3 R0, PT, PT, R6, R0, R5 ;  /* 0x0000000006007210 */ /* 0x000fe40007ffe005 */
[----:B---3--:R-:W-:Y:S02]  /*1330*/  SEL R2, R2, RZ, P1 ;  /* 0x000000ff02027207 */ /* 0x008fe40000800000 */
[----:B------:R-:W-:Y:S02]  /*1340*/  SEL R3, R3, RZ, P0 ;  /* 0x000000ff03037207 */ /* 0x000fe40000000000 */
[----:B------:R-:W-:-:S05]  /*1350*/  IADD3 R0, PT, PT, R2, R0, R7 ;  /* 0x0000000002007210 */ /* 0x000fca0007ffe007 */
[----:B0-----:R-:W-:Y:S01]  /*1360*/  IMAD.IADD R9, R0, 0x1, R3 ;  /* 0x0000000100097824 */ /* 0x001fe200078e0203 */
[----:B------:R-:W-:Y:S06]  /*1370*/  BRA `(.L_x_102) ;  /* 0x0000001400907947 */ /* 0x000fec0003800000 */
.L_x_88:
[----:B------:R-:W0:Y:S01]  /*1380*/  S2R R0, SR_TID.X ;  /* 0x0000000000007919 */ /* 0x000e220000002100 */
[----:B------:R-:W0:Y:S08]  /*1390*/  LDC.64 R14, c[0x0][0x380] ;  /* 0x0000e000ff0e7b82 */ /* 0x000e300000000a00 */
[----:B------:R-:W1:Y:S01]  /*13a0*/  LDC.64 R22, c[0x0][0x388] ;  /* 0x0000e200ff167b82 */ /* 0x000e620000000a00 */
[----:B0-----:R-:W-:-:S05]  /*13b0*/  IMAD.WIDE.U32 R14, R0, 0x4, R14 ;  /* 0x00000004000e7825 */ /* 0x001fca00078e000e */
[----:B------:R-:W1:Y:S04]  /*13c0*/  LDG.E R27, desc[UR6][R14.64+0x800] ;  /* 0x000800060e1b7981 */ /* 0x000e68000c1e1900 */
        /* <DEDUP_REMOVED lines=14> */
[----:B------:R-:W5:Y:S01]  /*14b0*/  LDG.E R21, desc[UR6][R14.64+0x3c00] ;  /* 0x003c00060e157981 */ /* 0x000f62000c1e1900 */
[----:B-1----:R-:W-:-:S04]  /*14c0*/  IMAD.WIDE R26, R27, 0x4, R22 ;  /* 0x000000041b1a7825 */ /* 0x002fc800078e0216 */
[--C-:B--2---:R-:W-:Y:S02]  /*14d0*/  IMAD.WIDE R2, R3, 0x4, R22.reuse ;  /* 0x0000000403027825 */ /* 0x104fe400078e0216 */
[----:B------:R-:W2:Y:S02]  /*14e0*/  LDG.E R27, desc[UR6][R26.64] ;  /* 0x000000061a1b7981 */ /* 0x000ea4000c1e1900 */
[--C-:B---3--:R-:W-:Y:S02]  /*14f0*/  IMAD.WIDE R36, R37, 0x4, R22.reuse ;  /* 0x0000000425247825 */ /* 0x108fe400078e0216 */
[----:B------:R0:W2:Y:S02]  /*1500*/  LDG.E R18, desc[UR6][R2.64] ;  /* 0x0000000602127981 */ /* 0x0000a4000c1e1900 */
[--C-:B----4-:R-:W-:Y:S02]  /*1510*/  IMAD.WIDE R30, R31, 0x4, R22.reuse ;  /* 0x000000041f1e7825 */ /* 0x110fe400078e0216 */
[----:B------:R-:W2:Y:S02]  /*1520*/  LDG.E R20, desc[UR6][R36.64] ;  /* 0x0000000624147981 */ /* 0x000ea4000c1e1900 */
[----:B-----5:R-:W-:-:S02]  /*1530*/  IMAD.WIDE R34, R35, 0x4, R22 ;  /* 0x0000000423227825 */ /* 0x020fc400078e0216 */
[----:B------:R-:W3:Y:S02]  /*1540*/  LDG.E R31, desc[UR6][R30.64] ;  /* 0x000000061e1f7981 */ /* 0x000ee4000c1e1900 */
[--C-:B------:R-:W-:Y:S02]  /*1550*/  IMAD.WIDE R12, R13, 0x4, R22.reuse ;  /* 0x000000040d0c7825 */ /* 0x100fe400078e0216 */
[----:B------:R1:W3:Y:S02]  /*1560*/  LDG.E R24, desc[UR6][R34.64] ;  /* 0x0000000622187981 */ /* 0x0002e4000c1e1900 */
[--C-:B0-----:R-:W-:Y:S02]  /*1570*/  IMAD.WIDE R2, R4, 0x4, R22.reuse ;  /* 0x0000000404027825 */ /* 0x101fe400078e0216 */
[----:B------:R-:W4:Y:S02]  /*1580*/  LDG.E R12, desc[UR6][R12.64] ;  /* 0x000000060c0c7981 */ /* 0x000f24000c1e1900 */
[----:B------:R-:W-:-:S02]  /*1590*/  IMAD.WIDE R4, R5, 0x4, R22 ;  /* 0x0000000405047825 */ /* 0x000fc400078e0216 */
[----:B------:R-:W4:Y:S02]  /*15a0*/  LDG.E R3, desc[UR6][R2.64] ;  /* 0x0000000602037981 */ /* 0x000f24000c1e1900 */
[--C-:B------:R-:W-:Y:S02]  /*15b0*/  IMAD.WIDE R6, R7, 0x4, R22.reuse ;  /* 0x0000000407067825 */ /* 0x100fe400078e0216 */
[----:B------:R-:W5:Y:S02]  /*15c0*/  LDG.E R4, desc[UR6][R4.64] ;  /* 0x0000000604047981 */ /* 0x000f64000c1e1900 */
[--C-:B------:R-:W-:Y:S02]  /*15d0*/  IMAD.WIDE R10, R11, 0x4, R22.reuse ;  /* 0x000000040b0a7825 */ /* 0x100fe400078e0216 */
[----:B------:R-:W5:Y:S02]  /*15e0*/  LDG.E R7, desc[UR6][R6.64] ;  /* 0x0000000606077981 */ /* 0x000f64000c1e1900 */
[----:B------:R-:W-:-:S02]  /*15f0*/  IMAD.WIDE R8, R9, 0x4, R22 ;  /* 0x0000000409087825 */ /* 0x000fc400078e0216 */
[----:B------:R-:W5:Y:S04]  /*1600*/  LDG.E R11, desc[UR6][R10.64] ;  /* 0x000000060a0b7981 */ /* 0x000f68000c1e1900 */
[----:B------:R0:W5:Y:S01]  /*1610*/  LDG.E R26, desc[UR6][R8.64] ;  /* 0x00000006081a7981 */ /* 0x000162000c1e1900 */
[----:B------:R-:W-:-:S04]  /*1620*/  IMAD.WIDE R28, R29, 0x4, R22 ;  /* 0x000000041d1c7825 */ /* 0x000fc800078e0216 */
[--C-:B------:R-:W-:Y:S02]  /*1630*/  IMAD.WIDE R32, R33, 0x4, R22.reuse ;  /* 0x0000000421207825 */ /* 0x100fe400078e0216 */
[----:B------:R-:W5:Y:S02]  /*1640*/  LDG.E R28, desc[UR6][R28.64] ;  /* 0x000000061c1c7981 */ /* 0x000f64000c1e1900 */
[--C-:B-1----:R-:W-:Y:S02]  /*1650*/  IMAD.WIDE R34, R25, 0x4, R22.reuse ;  /* 0x0000000419227825 */ /* 0x102fe400078e0216 */
[----:B------:R-:W5:Y:S02]  /*1660*/  LDG.E R33, desc[UR6][R32.64] ;  /* 0x0000000620217981 */ /* 0x000f64000c1e1900 */
[--C-:B------:R-:W-:Y:S02]  /*1670*/  IMAD.WIDE R36, R19, 0x4, R22.reuse ;  /* 0x0000000413247825 */ /* 0x100fe400078e0216 */
[----:B------:R-:W5:Y:S02]  /*1680*/  LDG.E R34, desc[UR6][R34.64] ;  /* 0x0000000622227981 */ /* 0x000f64000c1e1900 */
[----:B0-----:R-:W-:-:S02]  /*1690*/  IMAD.WIDE R8, R21, 0x4, R22 ;  /* 0x0000000415087825 */ /* 0x001fc400078e0216 */
[----:B------:R-:W5:Y:S04]  /*16a0*/  LDG.E R37, desc[UR6][R36.64] ;  /* 0x0000000624257981 */ /* 0x000f68000c1e1900 */
[----:B------:R-:W5:Y:S01]  /*16b0*/  LDG.E R6, desc[UR6][R8.64] ;  /* 0x0000000608067981 */ /* 0x000f62000c1e1900 */
[----:B------:R-:W-:-:S04]  /*16c0*/  IADD3 R2, P1, PT, R16, -0x1000, RZ ;  /* 0xfffff00010027810 */ /* 0x000fc80007f3e0ff */
[----:B------:R-:W-:Y:S01]  /*16d0*/  ISETP.GE.U32.AND P0, PT, R2, 0x1000, PT ;  /* 0x000010000200780c */ /* 0x000fe20003f06070 */
[----:B------:R-:W-:Y:S01]  /*16e0*/  IMAD.MOV.U32 R5, RZ, RZ, 0x1000 ;  /* 0x00001000ff057424 */ /* 0x000fe200078e00ff */
[----:B--2---:R-:W-:-:S04]  /*16f0*/  IADD3 R18, PT, PT, R27, R20, R18 ;  /* 0x000000141b127210 */ /* 0x004fc80007ffe012 */
[----:B---3--:R-:W-:-:S04]  /*1700*/  IADD3 R18, PT, PT, R31, R24, R18 ;  /* 0x000000181f127210 */ /* 0x008fc80007ffe012 */
[----:B----4-:R-:W-:-:S04]  /*1710*/  IADD3 R3, PT, PT, R3, R12, R18 ;  /* 0x0000000c03037210 */ /* 0x010fc80007ffe012 */
[----:B-----5:R-:W-:-:S04]  /*1720*/  IADD3 R3, PT, PT, R7, R4, R3 ;  /* 0x0000000407037210 */ /* 0x020fc80007ffe003 */
[----:B------:R-:W-:Y:S02]  /*1730*/  IADD3 R11, PT, PT, R11, R26, R3 ;  /* 0x0000001a0b0b7210 */ /* 0x000fe40007ffe003 */
[----:B------:R-:W-:-:S04]  /*1740*/  IADD3.X R3, PT, PT, R17, -0x1, RZ, P1, !PT ;  /* 0xffffffff11037810 */ /* 0x000fc80000ffe4ff */
[----:B------:R-:W-:Y:S02]  /*1750*/  ISETP.GE.U32.AND.EX P0, PT, R3, RZ, PT, P0 ;  /* 0x000000ff0300720c */ /* 0x000fe40003f06100 */
[----:B------:R-:W-:Y:S01]  /*1760*/  IADD3 R11, PT, PT, R33, R28, R11 ;  /* 0x0000001c210b7210 */ /* 0x000fe20007ffe00b */
[----:B------:R-:W-:-:S03]  /*1770*/  IMAD.MOV.U32 R4, RZ, RZ, RZ ;  /* 0x000000ffff047224 */ /* 0x000fc600078e00ff */
[----:B------:R-:W-:-:S05]  /*1780*/  IADD3 R11, PT, PT, R37, R34, R11 ;  /* 0x00000022250b7210 */ /* 0x000fca0007ffe00b */
[----:B------:R-:W-:Y:S02]  /*1790*/  IMAD.IADD R6, R6, 0x1, R11 ;  /* 0x0000000106067824 */ /* 0x000fe400078e020b */
[----:B------:R-:W-:Y:S05]  /*17a0*/  @!P0 BRA `(.L_x_103) ;  /* 0x0000000400208947 */ /* 0x000fea0003800000 */
[----:B------:R-:W0:Y:S01]  /*17b0*/  LDC.64 R22, c[0x0][0x388] ;  /* 0x0000e200ff167b82 */ /* 0x000e220000000a00 */
[----:B------:R-:W-:Y:S02]  /*17c0*/  IMAD.MOV.U32 R5, RZ, RZ, 0x1000 ;  /* 0x00001000ff057424 */ /* 0x000fe400078e00ff */
[----:B------:R-:W-:-:S05]  /*17d0*/  IMAD.MOV.U32 R4, RZ, RZ, RZ ;  /* 0x000000ffff047224 */ /* 0x000fca00078e00ff */
[----:B------:R-:W1:Y:S02]  /*17e0*/  LDC.64 R16, c[0x0][0x398] ;  /* 0x0000e600ff107b82 */ /* 0x000e640000000a00 */
.L_x_105:
[----:B------:R-:W-:-:S04]  /*17f0*/  LEA R30, P0, R5, R14, 0x2 ;  /* 0x0000000e051e7211 */ /* 0x000fc800078010ff */
[----:B------:R-:W-:-:S05]  /*1800*/  LEA.HI.X R31, R5, R15, R4, 0x2, P0 ;  /* 0x0000000f051f7211 */ /* 0x000fca00000f1404 */
[----:B------:R-:W0:Y:S04]  /*1810*/  LDG.E R35, desc[UR6][R30.64] ;  /* 0x000000061e237981 */ /* 0x000e28000c1e1900 */
        /* <DEDUP_REMOVED lines=15> */
[----:B0-----:R-:W-:-:S04]  /*1910*/  IMAD.WIDE R34, R35, 0x4, R22 ;  /* 0x0000000423227825 */ /* 0x001fc800078e0216 */
[--C-:B--2---:R-:W-:Y:S02]  /*1920*/  IMAD.WIDE R24, R25, 0x4, R22.reuse ;  /* 0x0000000419187825 */ /* 0x104fe400078e0216 */
[----:B------:R-:W2:Y:S02]  /*1930*/  LDG.E R35, desc[UR6][R34.64] ;  /* 0x0000000622237981 */ /* 0x000ea4000c1e1900 */
[--C-:B---3--:R-:W-:Y:S02]  /*1940*/  IMAD.WIDE R32, R33, 0x4, R22.reuse ;  /* 0x0000000421207825 */ /* 0x108fe400078e0216 */
[----:B------:R0:W2:Y:S02]  /*1950*/  LDG.E R28, desc[UR6][R24.64] ;  /* 0x00000006181c7981 */ /* 0x0000a4000c1e1900 */
[--C-:B----4-:R-:W-:Y:S02]  /*1960*/  IMAD.WIDE R36, R37, 0x4, R22.reuse ;  /* 0x0000000425247825 */ /* 0x110fe400078e0216 */
[----:B------:R-:W3:Y:S02]  /*1970*/  LDG.E R33, desc[UR6][R32.64] ;  /* 0x0000000620217981 */ /* 0x000ee4000c1e1900 */
[----:B-----5:R-:W-:-:S02]  /*1980*/  IMAD.WIDE R30, R18, 0x4, R22 ;  /* 0x00000004121e7825 */ /* 0x020fc400078e0216 */
[----:B------:R4:W3:Y:S02]  /*1990*/  LDG.E R34, desc[UR6][R36.64] ;  /* 0x0000000624227981 */ /* 0x0008e4000c1e1900 */
[--C-:B0-----:R-:W-:Y:S02]  /*19a0*/  IMAD.WIDE R24, R12, 0x4, R22.reuse ;  /* 0x000000040c187825 */ /* 0x101fe400078e0216 */
[----:B------:R-:W5:Y:S02]  /*19b0*/  LDG.E R30, desc[UR6][R30.64] ;  /* 0x000000061e1e7981 */ /* 0x000f64000c1e1900 */
[--C-:B------:R-:W-:Y:S02]  /*19c0*/  IMAD.WIDE R20, R21, 0x4, R22.reuse ;  /* 0x0000000415147825 */ /* 0x100fe400078e0216 */
[----:B------:R-:W5:Y:S02]  /*19d0*/  LDG.E R25, desc[UR6][R24.64] ;  /* 0x0000000618197981 */ /* 0x000f64000c1e1900 */
[----:B------:R-:W-:-:S02]  /*19e0*/  IMAD.WIDE R12, R13, 0x4, R22 ;  /* 0x000000040d0c7825 */ /* 0x000fc400078e0216 */
[----:B------:R-:W5:Y:S02]  /*19f0*/  LDG.E R20, desc[UR6][R20.64] ;  /* 0x0000000614147981 */ /* 0x000f64000c1e1900 */
[----:B------:R-:W-:-:S04]  /*1a00*/  IMAD.WIDE R18, R19, 0x4, R22 ;  /* 0x0000000413127825 */ /* 0x000fc800078e0216 */
[--C-:B------:R-:W-:Y:S02]  /*1a10*/  IMAD.WIDE R26, R27, 0x4, R22.reuse ;  /* 0x000000041b1a7825 */ /* 0x100fe400078e0216 */
[----:B------:R-:W5:Y:S02]  /*1a20*/  LDG.E R18, desc[UR6][R18.64] ;  /* 0x0000000612127981 */ /* 0x000f64000c1e1900 */
[--C-:B----4-:R-:W-:Y:S02]  /*1a30*/  IMAD.WIDE R36, R7, 0x4, R22.reuse ;  /* 0x0000000407247825 */ /* 0x110fe400078e0216 */
[----:B------:R0:W4:Y:S04]  /*1a40*/  LDG.E R21, desc[UR6][R12.64] ;  /* 0x000000060c157981 */ /* 0x000128000c1e1900 */
[----:B------:R1:W4:Y:S04]  /*1a50*/  LDG.E R7, desc[UR6][R26.64] ;  /* 0x000000061a077981 */ /* 0x000328000c1e1900 */
[----:B------:R-:W4:Y:S01]  /*1a60*/  LDG.E R36, desc[UR6][R36.64] ;  /* 0x0000000624247981 */ /* 0x000f22000c1e1900 */
[----:B0-----:R-:W-:-:S04]  /*1a70*/  IMAD.WIDE R12, R8, 0x4, R22 ;  /* 0x00000004080c7825 */ /* 0x001fc800078e0216 */
[--C-:B------:R-:W-:Y:S01]  /*1a80*/  IMAD.WIDE R8, R9, 0x4, R22.reuse ;  /* 0x0000000409087825 */ /* 0x100fe200078e0216 */
[----:B------:R-:W4:Y:S03]  /*1a90*/  LDG.E R31, desc[UR6][R12.64] ;  /* 0x000000060c1f7981 */ /* 0x000f26000c1e1900 */
[--C-:B-1----:R-:W-:Y:S01]  /*1aa0*/  IMAD.WIDE R26, R10, 0x4, R22.reuse ;  /* 0x000000040a1a7825 */ /* 0x102fe200078e0216 */
[----:B------:R0:W4:Y:S03]  /*1ab0*/  LDG.E R24, desc[UR6][R8.64] ;  /* 0x0000000608187981 */ /* 0x000126000c1e1900 */
[--C-:B------:R-:W-:Y:S01]  /*1ac0*/  IMAD.WIDE R10, R11, 0x4, R22.reuse ;  /* 0x000000040b0a7825 */ /* 0x100fe200078e0216 */
[----:B------:R-:W4:Y:S05]  /*1ad0*/  LDG.E R19, desc[UR6][R26.64] ;  /* 0x000000061a137981 */ /* 0x000f2a000c1e1900 */
[----:B------:R-:W4:Y:S01]  /*1ae0*/  LDG.E R10, desc[UR6][R10.64] ;  /* 0x000000060a0a7981 */ /* 0x000f22000c1e1900 */
[----:B0-----:R-:W-:-:S05]  /*1af0*/  IMAD.WIDE R8, R29, 0x4, R22 ;  /* 0x000000041d087825 */ /* 0x001fca00078e0216 */
[----:B------:R-:W4:Y:S01]  /*1b00*/  LDG.E R29, desc[UR6][R8.64] ;  /* 0x00000006081d7981 */ /* 0x000f22000c1e1900 */
[----:B--2---:R-:W-:Y:S02]  /*1b10*/  IADD3 R28, PT, PT, R28, R35, R6 ;  /* 0x000000231c1c7210 */ /* 0x004fe40007ffe006 */
[----:B------:R-:W-:Y:S02]  /*1b20*/  IADD3 R6, P1, PT, -R5, R16, RZ ;  /* 0x0000001005067210 */ /* 0x000fe40007f3e1ff */
[----:B---3--:R-:W-:Y:S02]  /*1b30*/  IADD3 R28, PT, PT, R33, R34, R28 ;  /* 0x00000022211c7210 */ /* 0x008fe40007ffe01c */
[----:B------:R-:W-:Y:S01]  /*1b40*/  ISETP.GE.U32.AND P0, PT, R6, 0x1000, PT ;  /* 0x000010000600780c */ /* 0x000fe20003f06070 */
[----:B------:R-:W-:Y:S01]  /*1b50*/  IMAD.X R6, R17, 0x1, ~R4, P1 ;  /* 0x0000000111067824 */ /* 0x000fe200008e0e04 */
[----:B-----5:R-:W-:-:S04]  /*1b60*/  IADD3 R25, PT, PT, R25, R30, R28 ;  /* 0x0000001e19197210 */ /* 0x020fc80007ffe01c */
[----:B------:R-:W-:Y:S02]  /*1b70*/  ISETP.GE.U32.AND.EX P0, PT, R6, RZ, PT, P0 ;  /* 0x000000ff0600720c */ /* 0x000fe40003f06100 */
[----:B----4-:R-:W-:-:S04]  /*1b80*/  IADD3 R20, PT, PT, R21, R20, R25 ;  /* 0x0000001415147210 */ /* 0x010fc80007ffe019 */
[----:B------:R-:W-:-:S04]  /*1b90*/  IADD3 R7, PT, PT, R7, R18, R20 ;  /* 0x0000001207077210 */ /* 0x000fc80007ffe014 */
[----:B------:R-:W-:-:S04]  /*1ba0*/  IADD3 R7, PT, PT, R31, R36, R7 ;  /* 0x000000241f077210 */ /* 0x000fc80007ffe007 */
[----:B------:R-:W-:-:S04]  /*1bb0*/  IADD3 R7, PT, PT, R19, R24, R7 ;  /* 0x0000001813077210 */ /* 0x000fc80007ffe007 */
[----:B------:R-:W-:Y:S01]  /*1bc0*/  IADD3 R6, PT, PT, R29, R10, R7 ;  /* 0x0000000a1d067210 */ /* 0x000fe20007ffe007 */
[----:B------:R-:W-:Y:S06]  /*1bd0*/  @!P0 BRA `(.L_x_104) ;  /* 0x0000000800d08947 */ /* 0x000fec0003800000 */
[----:B------:R-:W-:-:S05]  /*1be0*/  IADD3 R5, P0, PT, R5, 0x1000, RZ ;  /* 0x0000100005057810 */ /* 0x000fca0007f1e0ff */
[----:B------:R-:W-:Y:S01]  /*1bf0*/  IMAD.X R4, RZ, RZ, R4, P0 ;  /* 0x000000ffff047224 */ /* 0x000fe200000e0604 */
[----:B------:R-:W-:-:S04]  /*1c00*/  ISETP.GT.U32.AND P0, PT, R5, R2, PT ;  /* 0x000000020500720c */ /* 0x000fc80003f04070 */
[----:B------:R-:W-:-:S13]  /*1c10*/  ISETP.GT.U32.AND.EX P0, PT, R4, R3, PT, P0 ;  /* 0x000000030400720c */ /* 0x000fda0003f04100 */
[----:B------:R-:W-:Y:S05]  /*1c20*/  @!P0 BRA `(.L_x_105) ;  /* 0xfffffff800f08947 */ /* 0x000fea000383ffff */
.L_x_103:
[----:B------:R-:W-:Y:S01]  /*1c30*/  IMAD.IADD R3, R16, 0x1, -R5 ;  /* 0x0000000110037824 */ /* 0x000fe200078e0a05 */
[----:B------:R-:W-:Y:S01]  /*1c40*/  ISETP.GE.U32.AND P1, PT, R5, R16, PT ;  /* 0x000000100500720c */ /* 0x000fe20003f26070 */
[----:B------:R-:W-:Y:S03]  /*1c50*/  BSSY.RECONVERGENT B1, `(.L_x_104) ;  /* 0x00000ac000017945 */ /* 0x000fe60003800200 */
[----:B------:R-:W-:-:S04]  /*1c60*/  ISETP.GE.AND P0, PT, R0, R3, PT ;  /* 0x000000030000720c */ /* 0x000fc80003f06270 */
[----:B------:R-:W-:-:S13]  /*1c70*/  ISETP.GE.U32.OR.EX P0, PT, R4, R17, P0, P1 ;  /* 0x000000110400720c */ /* 0x000fda0000706510 */
[----:B------:R-:W-:Y:S05]  /*1c80*/  @P0 BRA `(.L_x_106) ;  /* 0x0000000800a00947 */ /* 0x000fea0003800000 */
[----:B------:R-:W-:Y:S01]  /*1c90*/  LOP3.LUT R2, RZ, R0, RZ, 0x33, !PT ;  /* 0x00000000ff027212 */ /* 0x000fe200078e33ff */
[----:B------:R-:W-:Y:S03]  /*1ca0*/  BSSY.RECONVERGENT B2, `(.L_x_107) ;  /* 0x0000050000027945 */ /* 0x000fe60003800200 */
[----:B------:R-:W-:-:S04]  /*1cb0*/  IADD3 R2, PT, PT, -R5, R16, R2 ;  /* 0x0000001005027210 */ /* 0x000fc80007ffe102 */
[C---:B------:R-:W-:Y:S02]  /*1cc0*/  ISETP.GE.U32.AND P0, PT, R2.reuse, 0xf00, PT ;  /* 0x00000f000200780c */ /* 0x040fe40003f06070 */
[----:B------:R-:W-:Y:S01]  /*1cd0*/  LEA.HI R3, R2, 0x1, RZ, 0x18 ;  /* 0x0000000102037811 */ /* 0x000fe200078fc0ff */
[----:B------:R-:W-:-:S03]  /*1ce0*/  IMAD.MOV.U32 R2, RZ, RZ, R0 ;  /* 0x000000ffff027224 */ /* 0x000fc600078e0000 */
[----:B------:R-:W-:-:S04]  /*1cf0*/  LOP3.LUT R7, R3, 0xf, RZ, 0xc0, !PT ;  /* 0x0000000f03077812 */ /* 0x000fc800078ec0ff */
[----:B------:R-:W-:-:S03]  /*1d00*/  ISETP.NE.AND P1, PT, R7, RZ, PT ;  /* 0x000000ff0700720c */ /* 0x000fc60003f25270 */
[----:B------:R-:W-:Y:S10]  /*1d10*/  @!P0 BRA `(.L_x_108) ;  /* 0x0000000400208947 */ /* 0x000ff40003800000 */
[----:B------:R-:W0:Y:S01]  /*1d20*/  LDCU.64 UR4, c[0x0][0x380] ;  /* 0x00007000ff0477ac */ /* 0x000e220008000a00 */
[----:B------:R-:W-:Y:S02]  /*1d30*/  IADD3 R17, P0, PT, R0, R5, RZ ;  /* 0x0000000500117210 */ /* 0x000fe40007f1e0ff */
[----:B------:R-:W-:-:S03]  /*1d40*/  LOP3.LUT R8, R3, 0x1fffff0, RZ, 0xc0, !PT ;  /* 0x01fffff003087812 */ /* 0x000fc600078ec0ff */
[----:B------:R-:W-:Y:S02]  /*1d50*/  IMAD.X R2, RZ, RZ, R4, P0 ;  /* 0x000000ffff027224 */ /* 0x000fe400000e0604 */
[----:B------:R-:W-:Y:S01]  /*1d60*/  IMAD.MOV R8, RZ, RZ, -R8 ;  /* 0x000000ffff087224 */ /* 0x000fe200078e0a08 */
[----:B0-----:R-:W-:-:S04]  /*1d70*/  LEA R16, P2, R17, UR4, 0x2 ;  /* 0x0000000411107c11 */ /* 0x001fc8000f8410ff */
[----:B------:R-:W-:Y:S02]  /*1d80*/  IADD3 R16, P0, PT, R16, 0x2000, RZ ;  /* 0x0000200010107810 */ /* 0x000fe40007f1e0ff */
[----:B------:R-:W-:Y:S01]  /*1d90*/  LEA.HI.X R17, R17, UR5, R2, 0x2, P2 ;  /* 0x0000000511117c11 */ /* 0x000fe200090f1402 */
[----:B------:R-:W-:-:S04]  /*1da0*/  IMAD.MOV.U32 R2, RZ, RZ, R0 ;  /* 0x000000ffff027224 */ /* 0x000fc800078e0000 */
[----:B------:R-:W-:-:S07]  /*1db0*/  IMAD.X R17, RZ, RZ, R17, P0 ;  /* 0x000000ffff117224 */ /* 0x000fce00000e0611 */
.L_x_109:
        /* <DEDUP_REMOVED lines=16> */
[----:B--2---:R-:W-:-:S04]  /*1ec0*/  IMAD.WIDE R30, R31, 0x4, R22 ;  /* 0x000000041f1e7825 */ /* 0x004fc800078e0216 */
[--C-:B---3--:R-:W-:Y:S02]  /*1ed0*/  IMAD.WIDE R18, R19, 0x4, R22.reuse ;  /* 0x0000000413127825 */ /* 0x108fe400078e0216 */
[----:B------:R-:W2:Y:S02]  /*1ee0*/  LDG.E R31, desc[UR6][R30.64] ;  /* 0x000000061e1f7981 */ /* 0x000ea4000c1e1900 */
[--C-:B----4-:R-:W-:Y:S02]  /*1ef0*/  IMAD.WIDE R32, R33, 0x4, R22.reuse ;  /* 0x0000000421207825 */ /* 0x110fe400078e0216 */
[----:B------:R0:W2:Y:S02]  /*1f00*/  LDG.E R14, desc[UR6][R18.64] ;  /* 0x00000006120e7981 */ /* 0x0000a4000c1e1900 */
[--C-:B-----5:R-:W-:Y:S02]  /*1f10*/  IMAD.WIDE R34, R35, 0x4, R22.reuse ;  /* 0x0000000423227825 */ /* 0x120fe400078e0216 */
[----:B------:R-:W3:Y:S02]  /*1f20*/  LDG.E R32, desc[UR6][R32.64] ;  /* 0x0000000620207981 */ /* 0x000ee4000c1e1900 */
[----:B------:R-:W-:-:S02]  /*1f30*/  IMAD.WIDE R28, R29, 0x4, R22 ;  /* 0x000000041d1c7825 */ /* 0x000fc400078e0216 */
[----:B------:R-:W3:Y:S02]  /*1f40*/  LDG.E R35, desc[UR6][R34.64] ;  /* 0x0000000622237981 */ /* 0x000ee4000c1e1900 */
[--C-:B0-----:R-:W-:Y:S02]  /*1f50*/  IMAD.WIDE R18, R20, 0x4, R22.reuse ;  /* 0x0000000414127825 */ /* 0x101fe400078e0216 */
[----:B------:R-:W4:Y:S02]  /*1f60*/  LDG.E R28, desc[UR6][R28.64] ;  /* 0x000000061c1c7981 */ /* 0x000f24000c1e1900 */
[----:B------:R-:W-:-:S04]  /*1f70*/  IMAD.WIDE R26, R27, 0x4, R22 ;  /* 0x000000041b1a7825 */ /* 0x000fc800078e0216 */
[--C-:B------:R-:W-:Y:S02]  /*1f80*/  IMAD.WIDE R24, R25, 0x4, R22.reuse ;  /* 0x0000000419187825 */ /* 0x100fe400078e0216 */
[----:B------:R-:W5:Y:S02]  /*1f90*/  LDG.E R26, desc[UR6][R26.64] ;  /* 0x000000061a1a7981 */ /* 0x000f64000c1e1900 */
[--C-:B------:R-:W-:Y:S02]  /*1fa0*/  IMAD.WIDE R20, R21, 0x4, R22.reuse ;  /* 0x0000000415147825 */ /* 0x100fe400078e0216 */
[----:B------:R0:W4:Y:S02]  /*1fb0*/  LDG.E R29, desc[UR6][R18.64] ;  /* 0x00000006121d7981 */ /* 0x000124000c1e1900 */
[--C-:B------:R-:W-:Y:S02]  /*1fc0*/  IMAD.WIDE R36, R37, 0x4, R22.reuse ;  /* 0x0000000425247825 */ /* 0x100fe400078e0216 */
[----:B------:R1:W5:Y:S04]  /*1fd0*/  LDG.E R30, desc[UR6][R24.64] ;  /* 0x00000006181e7981 */ /* 0x000368000c1e1900 */
[----:B------:R1:W5:Y:S01]  /*1fe0*/  LDG.E R33, desc[UR6][R20.64] ;  /* 0x0000000614217981 */ /* 0x000362000c1e1900 */
[----:B0-----:R-:W-:-:S03]  /*1ff0*/  IMAD.WIDE R18, R9, 0x4, R22 ;  /* 0x0000000409127825 */ /* 0x001fc600078e0216 */
[----:B------:R0:W5:Y:S01]  /*2000*/  LDG.E R34, desc[UR6][R36.64] ;  /* 0x0000000624227981 */ /* 0x000162000c1e1900 */
[----:B-1----:R-:W-:-:S03]  /*2010*/  IMAD.WIDE R24, R13, 0x4, R22 ;  /* 0x000000040d187825 */ /* 0x002fc600078e0216 */
[----:B------:R-:W5:Y:S01]  /*2020*/  LDG.E R9, desc[UR6][R18.64] ;  /* 0x0000000612097981 */ /* 0x000f62000c1e1900 */
[----:B------:R-:W-:-:S03]  /*2030*/  IMAD.WIDE R20, R11, 0x4, R22 ;  /* 0x000000040b147825 */ /* 0x000fc600078e0216 */
[----:B------:R-:W5:Y:S01]  /*2040*/  LDG.E R24, desc[UR6][R24.64] ;  /* 0x0000000618187981 */ /* 0x000f62000c1e1900 */
[----:B0-----:R-:W-:-:S03]  /*2050*/  IMAD.WIDE R36, R15, 0x4, R22 ;  /* 0x000000040f247825 */ /* 0x001fc600078e0216 */
[----:B------:R-:W5:Y:S01]  /*2060*/  LDG.E R15, desc[UR6][R20.64] ;  /* 0x00000006140f7981 */ /* 0x000f62000c1e1900 */
[----:B------:R-:W-:-:S03]  /*2070*/  IMAD.WIDE R10, R10, 0x4, R22 ;  /* 0x000000040a0a7825 */ /* 0x000fc600078e0216 */
[----:B------:R-:W5:Y:S01]  /*2080*/  LDG.E R27, desc[UR6][R36.64] ;  /* 0x00000006241b7981 */ /* 0x000f62000c1e1900 */
[----:B------:R-:W-:-:S03]  /*2090*/  IMAD.WIDE R12, R12, 0x4, R22 ;  /* 0x000000040c0c7825 */ /* 0x000fc600078e0216 */
[----:B------:R-:W5:Y:S04]  /*20a0*/  LDG.E R10, desc[UR6][R10.64] ;  /* 0x000000060a0a7981 */ /* 0x000f68000c1e1900 */
[----:B------:R-:W5:Y:S01]  /*20b0*/  LDG.E R12, desc[UR6][R12.64] ;  /* 0x000000060c0c7981 */ /* 0x000f62000c1e1900 */
[----:B------:R-:W-:-:S05]  /*20c0*/  VIADD R8, R8, 0x10 ;  /* 0x0000001008087836 */ /* 0x000fca0000000000 */
[----:B------:R-:W-:Y:S02]  /*20d0*/  ISETP.NE.AND P0, PT, R8, RZ, PT ;  /* 0x000000ff0800720c */ /* 0x000fe40003f05270 */
[----:B------:R-:W-:Y:S01]  /*20e0*/  IADD3 R16, P2, PT, R16, 0x4000, RZ ;  /* 0x0000400010107810 */ /* 0x000fe20007f5e0ff */
[----:B------:R-:W-:-:S04]  /*20f0*/  VIADD R2, R2, 0x1000 ;  /* 0x0000100002027836 */ /* 0x000fc80000000000 */
[----:B------:R-:W-:Y:S01]  /*2100*/  IMAD.X R17, RZ, RZ, R17, P2 ;  /* 0x000000ffff117224 */ /* 0x000fe200010e0611 */
        /* <DEDUP_REMOVED lines=8> */
[----:B------:R-:W-:Y:S06]  /*2190*/  @P0 BRA `(.L_x_109) ;  /* 0xfffffffc00080947 */ /* 0x000fec000383ffff */
.L_x_108:
[----:B------:R-:W-:Y:S05]  /*21a0*/  BSYNC.RECONVERGENT B2 ;  /* 0x0000000000027941 */ /* 0x000fea0003800200 */
.L_x_107:
[----:B------:R-:W-:Y:S05]  /*21b0*/  @!P1 BRA `(.L_x_106) ;  /* 0x0000000400549947 */ /* 0x000fea0003800000 */
[----:B------:R-:W-:Y:S01]  /*21c0*/  ISETP.GE.U32.AND P0, PT, R7, 0x8, PT ;  /* 0x000000080700780c */ /* 0x000fe20003f06070 */
[----:B------:R-:W-:Y:S01]  /*21d0*/  BSSY.RECONVERGENT B2, `(.L_x_110) ;  /* 0x0000026000027945 */ /* 0x000fe20003800200 */
[----:B------:R-:W-:-:S04]  /*21e0*/  LOP3.LUT R26, R3, 0x7, RZ, 0xc0, !PT ;  /* 0x00000007031a7812 */ /* 0x000fc800078ec0ff */
[----:B------:R-:W-:-:S07]  /*21f0*/  ISETP.NE.AND P1, PT, R26, RZ, PT ;  /* 0x000000ff1a00720c */ /* 0x000fce0003f25270 */
[----:B------:R-:W-:Y:S06]  /*2200*/  @!P0 BRA `(.L_x_111) ;  /* 0x0000000000888947 */ /* 0x000fec0003800000 */
[----:B------:R-:W0:Y:S01]  /*2210*/  LDCU.64 UR4, c[0x0][0x380] ;  /* 0x00007000ff0477ac */ /* 0x000e220008000a00 */
[----:B------:R-:W-:-:S05]  /*2220*/  IADD3 R7, P0, PT, R2, R5, RZ ;  /* 0x0000000502077210 */ /* 0x000fca0007f1e0ff */
[----:B------:R-:W-:Y:S01]  /*2230*/  IMAD.X R8, RZ, RZ, R4, P0 ;  /* 0x000000ffff087224 */ /* 0x000fe200000e0604 */
[----:B0-----:R-:W-:-:S04]  /*2240*/  LEA R16, P0, R7, UR4, 0x2 ;  /* 0x0000000407107c11 */ /* 0x001fc8000f8010ff */
        /* <DEDUP_REMOVED lines=30> */
.L_x_111:
[----:B------:R-:W-:Y:S05]  /*2430*/  BSYNC.RECONVERGENT B2 ;  /* 0x0000000000027941 */ /* 0x000fea0003800200 */
.L_x_110:
        /* <DEDUP_REMOVED lines=26> */
.L_x_113:
[----:B------:R-:W-:Y:S05]  /*25e0*/  BSYNC.RECONVERGENT B2 ;  /* 0x0000000000027941 */ /* 0x000fea0003800200 */
.L_x_112:
[----:B------:R-:W-:Y:S05]  /*25f0*/  @!P1 BRA `(.L_x_106) ;  /* 0x0000000000449947 */ /* 0x000fea0003800000 */
[----:B------:R-:W0:Y:S01]  /*2600*/  LDCU.64 UR4, c[0x0][0x380] ;  /* 0x00007000ff0477ac */ /* 0x000e220008000a00 */
[----:B------:R-:W-:Y:S01]  /*2610*/  IADD3 R5, P0, PT, R2, R5, RZ ;  /* 0x0000000502057210 */ /* 0x000fe20007f1e0ff */
[----:B------:R-:W-:-:S04]  /*2620*/  IMAD.MOV R7, RZ, RZ, -R3 ;  /* 0x000000ffff077224 */ /* 0x000fc800078e0a03 */
[----:B------:R-:W-:Y:S01]  /*2630*/  IMAD.X R4, RZ, RZ, R4, P0 ;  /* 0x000000ffff047224 */ /* 0x000fe200000e0604 */
[----:B0-----:R-:W-:-:S04]  /*2640*/  LEA R8, P1, R5, UR4, 0x2 ;  /* 0x0000000405087c11 */ /* 0x001fc8000f8210ff */
[----:B------:R-:W-:-:S09]  /*2650*/  LEA.HI.X R9, R5, UR5, R4, 0x2, P1 ;  /* 0x0000000505097c11 */ /* 0x000fd200088f1404 */
.L_x_114:
[----:B------:R-:W-:Y:S02]  /*2660*/  IMAD.MOV.U32 R4, RZ, RZ, R8 ;  /* 0x000000ffff047224 */ /* 0x000fe400078e0008 */
[----:B------:R-:W-:-:S05]  /*2670*/  IMAD.MOV.U32 R5, RZ, RZ, R9 ;  /* 0x000000ffff057224 */ /* 0x000fca00078e0009 */
        /* <DEDUP_REMOVED lines=9> */
.L_x_106:
[----:B------:R-:W-:Y:S05]  /*2710*/  BSYNC.RECONVERGENT B1 ;  /* 0x0000000000017941 */ /* 0x000fea0003800200 */
.L_x_104:
[----:B------:R-:W0:Y:S01]  /*2720*/  S2R R8, SR_LANEID ;  /* 0x0000000000087919 */ /* 0x000e220000000000 */
[----:B------:R-:W-:Y:S01]  /*2730*/  ISETP.NE.AND P5, PT, R0, RZ, PT ;  /* 0x000000ff0000720c */ /* 0x000fe20003fa5270 */
        /* <DEDUP_REMOVED lines=35> */
[----:B--2---:R-:W1:Y:S01]  /*2970*/  LDS.64 R2, [UR4+0x20] ;  /* 0x00002004ff027984 */ /* 0x004e620008000a00 */
[----:B0-----:R-:W-:-:S04]  /*2980*/  IADD3 R0, PT, PT, R4, R0, R9 ;  /* 0x0000000004007210 */ /* 0x001fc80007ffe009 */
[----:B------:R-:W-:-:S04]  /*2990*/  IADD3 R0, PT, PT, R6, R0, R5 ;  /* 0x0000000006007210 */ /* 0x000fc80007ffe005 */
[----:B-1----:R-:W-:-:S05]  /*29a0*/  IADD3 R0, PT, PT, R2, R0, R7 ;  /* 0x0000000002007210 */ /* 0x002fca0007ffe007 */
[----:B------:R-:W-:-:S07]  /*29b0*/  IMAD.IADD R9, R0, 0x1, R3 ;  /* 0x0000000100097824 */ /* 0x000fce00078e0203 */
.L_x_102:
[----:B------:R-:W-:Y:S05]  /*29c0*/  BSYNC.RECONVERGENT B0 ;  /* 0x0000000000007941 */ /* 0x000fea0003800200 */
.L_x_87:
[----:B------:R-:W-:Y:S05]  /*29d0*/  @P5 EXIT ;  /* 0x000000000000594d */ /* 0x000fea0003800000 */
[----:B--2---:R-:W2:Y:S01]  /*29e0*/  LDC.64 R2, c[0x0][0x390] ;  /* 0x0000e400ff027b82 */ /* 0x004ea20000000a00 */
[----:B------:R-:W0:Y:S02]  /*29f0*/  LDCU UR4, c[0x0][0x3a4] ;  /* 0x00007480ff0477ac */ /* 0x000e240008000800 */
[----:B01----:R-:W-:-:S05]  /*2a00*/  VIADD R9, R9, UR4 ;  /* 0x0000000409097c36 */ /* 0x003fca0008000000 */
[----:B--2---:R-:W-:Y:S01]  /*2a10*/  STG.E desc[UR6][R2.64], R9 ;  /* 0x0000000902007986 */ /* 0x004fe2000c101906 */
[----:B------:R-:W-:Y:S05]  /*2a20*/  EXIT ;  /* 0x000000000000794d */ /* 0x000fea0003800000 */
.L_x_115:
        /* <DEDUP_REMOVED lines=13> */
.L_x_238:


//--------------------- .text._ZN3cub18CUB_300001_SM_10006detail6reduce28DeviceReduceSingleTileKernelINS2_10policy_hubIijN4cuda3std3__44plusIiEEE10Policy1000EPiSC_iS9_iiNS7_10__identityEEEvT0_T1_T2_T3_T4_T6_ --------------------------
	.section	.text._ZN3cub18CUB_300001_SM_10006detail6reduce28DeviceReduceSingleTileKernelINS2_10policy_hubIijN4cuda3std3__44plusIiEEE10Policy1000EPiSC_iS9_iiNS7_10__identityEEEvT0_T1_T2_T3_T4_T6_,"ax",@progbits
	.align	128
        .global         _ZN3cub18CUB_300001_SM_10006detail6reduce28DeviceReduceSingleTileKernelINS2_10policy_hubIijN4cuda3std3__44plusIiEEE10Policy1000EPiSC_iS9_iiNS7_10__identityEEEvT0_T1_T2_T3_T4_T6_
        .type           _ZN3cub18CUB_300001_SM_10006detail6reduce28DeviceReduceSingleTileKernelINS2_10policy_hubIijN4cuda3std3__44plusIiEEE10Policy1000EPiSC_iS9_iiNS7_10__identityEEEvT0_T1_T2_T3_T4_T6_,@function
        .size           _ZN3cub18CUB_300001_SM_10006detail6reduce28DeviceReduceSingleTileKernelINS2_10policy_hubIijN4cuda3std3__44plusIiEEE10Policy1000EPiSC_iS9_iiNS7_10__identityEEEvT0_T1_T2_T3_T4_T6_,(.L_x_239 - _ZN3cub18CUB_300001_SM_10006detail6reduce28DeviceReduceSingleTileKernelINS2_10policy_hubIijN4cuda3std3__44plusIiEEE10Policy1000EPiSC_iS9_iiNS7_10__identityEEEvT0_T1_T2_T3_T4_T6_)
        .other          _ZN3cub18CUB_300001_SM_10006detail6reduce28DeviceReduceSingleTileKernelINS2_10policy_hubIijN4cuda3std3__44plusIiEEE10Policy1000EPiSC_iS9_iiNS7_10__identityEEEvT0_T1_T2_T3_T4_T6_,@"STO_CUDA_ENTRY STV_DEFAULT"
_ZN3cub18CUB_300001_SM_10006detail6reduce28DeviceReduceSingleTileKernelINS2_10policy_hubIijN4cuda3std3__44plusIiEEE10Policy1000EPiSC_iS9_iiNS7_10__identityEEEvT0_T1_T2_T3_T4_T6_:
.text._ZN3cub18CUB_300001_SM_10006detail6reduce28DeviceReduceSingleTileKernelINS2_10policy_hubIijN4cuda3std3__44plusIiEEE10Policy1000EPiSC_iS9_iiNS7_10__identityEEEvT0_T1_T2_T3_T4_T6_:
        /* <DEDUP_REMOVED lines=13> */
.L_x_116:
        /* <DEDUP_REMOVED lines=16> */
.L_x_121:
[----:B------:R-:W-:Y:S05]  /*01d0*/  BSYNC.RECONVERGENT B1 ;  /* 0x0000000000017941 */ /* 0x000fea0003800200 */
.L_x_120:
        /* <DEDUP_REMOVED lines=16> */
.L_x_126:
        /* <DEDUP_REMOVED lines=9> */
.L_x_125:
[----:B------:R-:W-:Y:S05]  /*0370*/  BSYNC.RECONVERGENT B2 ;  /* 0x0000000000027941 */ /* 0x000fea0003800200 */
.L_x_124:
        /* <DEDUP_REMOVED lines=8> */
.L_x_129:
        /* <DEDUP_REMOVED lines=35> */
.L_x_128:
[----:B------:R-:W-:Y:S05]  /*0630*/  BSYNC.RECONVERGENT B2 ;  /* 0x0000000000027941 */ /* 0x000fea0003800200 */
.L_x_127:
        /* <DEDUP_REMOVED lines=22> */
.L_x_131:
[----:B------:R-:W-:Y:S05]  /*07a0*/  BSYNC.RECONVERGENT B2 ;  /* 0x0000000000027941 */ /* 0x000fea0003800200 */
.L_x_130:
        /* <DEDUP_REMOVED lines=10> */
.L_x_123:
[----:B------:R-:W-:Y:S05]  /*0850*/  BSYNC.RECONVERGENT B1 ;  /* 0x0000000000017941 */ /* 0x000fea0003800200 */
.L_x_122:
        /* <DEDUP_REMOVED lines=45> */
.L_x_132:
        /* <DEDUP_REMOVED lines=67> */
.L_x_119:
        /* <DEDUP_REMOVED lines=22> */
.L_x_136:
        /* <DEDUP_REMOVED lines=20> */
.L_x_134:
        /* <DEDUP_REMOVED lines=20> */
.L_x_140:
        /* <DEDUP_REMOVED lines=8> */
.L_x_139:
[----:B------:R-:W-:Y:S05]  /*13c0*/  BSYNC.RECONVERGENT B2 ;  /* 0x0000000000027941 */ /* 0x000fea0003800200 */
.L_x_138:
        /* <DEDUP_REMOVED lines=16> */
.L_x_143:
        /* <DEDUP_REMOVED lines=39> */
.L_x_142:
[----:B------:R-:W-:Y:S05]  /*1740*/  BSYNC.RECONVERGENT B2 ;  /* 0x0000000000027941 */ /* 0x000fea0003800200 */
.L_x_141:
        /* <DEDUP_REMOVED lines=27> */
.L_x_145:
[----:B------:R-:W-:Y:S05]  /*1900*/  BSYNC.RECONVERGENT B2 ;  /* 0x0000000000027941 */ /* 0x000fea0003800200 */
.L_x_144:
        /* <DEDUP_REMOVED lines=10> */
.L_x_137:
[----:B------:R-:W-:Y:S05]  /*19b0*/  BSYNC.RECONVERGENT B1 ;  /* 0x0000000000017941 */ /* 0x000fea0003800200 */
.L_x_135:
        /* <DEDUP_REMOVED lines=43> */
.L_x_118:
        /* <DEDUP_REMOVED lines=12> */
.L_x_148:
[----:B------:R-:W-:Y:S05]  /*1d30*/  BSYNC.RECONVERGENT B1 ;  /* 0x0000000000017941 */ /* 0x000fea0003800200 */
.L_x_147:
        /* <DEDUP_REMOVED lines=16> */
.L_x_153:
        /* <DEDUP_REMOVED lines=9> */
.L_x_152:
[----:B------:R-:W-:Y:S05]  /*1ed0*/  BSYNC.RECONVERGENT B2 ;  /* 0x0000000000027941 */ /* 0x000fea0003800200 */
.L_x_151:
        /* <DEDUP_REMOVED lines=8> */
.L_x_156:
        /* <DEDUP_REMOVED lines=35> */
.L_x_155:
[----:B------:R-:W-:Y:S05]  /*2190*/  BSYNC.RECONVERGENT B2 ;  /* 0x0000000000027941 */ /* 0x000fea0003800200 */
.L_x_154:
        /* <DEDUP_REMOVED lines=22> */
.L_x_158:
[----:B------:R-:W-:Y:S05]  /*2300*/  BSYNC.RECONVERGENT B2 ;  /* 0x0000000000027941 */ /* 0x000fea0003800200 */
.L_x_157:
        /* <DEDUP_REMOVED lines=10> */
.L_x_150:
[----:B------:R-:W-:Y:S05]  /*23b0*/  BSYNC.RECONVERGENT B1 ;  /* 0x0000000000017941 */ /* 0x000fea0003800200 */
.L_x_149:
        /* <DEDUP_REMOVED lines=45> */
.L_x_159:
        /* <DEDUP_REMOVED lines=67> */
.L_x_146:
        /* <DEDUP_REMOVED lines=33> */
.L_x_162:
        /* <DEDUP_REMOVED lines=32> */
.L_x_160:
        /* <DEDUP_REMOVED lines=20> */
.L_x_166:
        /* <DEDUP_REMOVED lines=8> */
.L_x_165:
[----:B------:R-:W-:Y:S05]  /*3090*/  BSYNC.RECONVERGENT B2 ;  /* 0x0000000000027941 */ /* 0x000fea0003800200 */
.L_x_164:
        /* <DEDUP_REMOVED lines=16> */
.L_x_169:
        /* <DEDUP_REMOVED lines=39> */
.L_x_168:
[----:B------:R-:W-:Y:S05]  /*3410*/  BSYNC.RECONVERGENT B2 ;  /* 0x0000000000027941 */ /* 0x000fea0003800200 */
.L_x_167:
        /* <DEDUP_REMOVED lines=27> */
.L_x_171:
[----:B------:R-:W-:Y:S05]  /*35d0*/  BSYNC.RECONVERGENT B2 ;  /* 0x0000000000027941 */ /* 0x000fea0003800200 */
.L_x_170:
        /* <DEDUP_REMOVED lines=10> */
.L_x_163:
[----:B------:R-:W-:Y:S05]  /*3680*/  BSYNC.RECONVERGENT B1 ;  /* 0x0000000000017941 */ /* 0x000fea0003800200 */
.L_x_161:
        /* <DEDUP_REMOVED lines=42> */
.L_x_133:
[----:B------:R-:W-:Y:S05]  /*3930*/  BSYNC.RECONVERGENT B0 ;  /* 0x0000000000007941 */ /* 0x000fea0003800200 */
.L_x_117:
[----:B------:R-:W-:Y:S05]  /*3940*/  @P0 EXIT ;  /* 0x000000000000094d */ /* 0x000fea0003800000 */
[----:B-1----:R-:W1:Y:S01]  /*3950*/  LDC.64 R4, c[0x0][0x388] ;  /* 0x0000e200ff047b82 */ /* 0x002e620000000a00 */
[----:B------:R-:W0:Y:S02]  /*3960*/  LDCU UR4, c[0x0][0x398] ;  /* 0x00007300ff0477ac */ /* 0x000e240008000800 */
[----:B0-234-:R-:W-:-:S05]  /*3970*/  VIADD R3, R3, UR4 ;  /* 0x0000000403037c36 */ /* 0x01dfca0008000000 */
[----:B-1----:R-:W-:Y:S01]  /*3980*/  STG.E desc[UR6][R4.64], R3 ;  /* 0x0000000304007986 */ /* 0x002fe2000c101906 */
[----:B------:R-:W-:Y:S05]  /*3990*/  EXIT ;  /* 0x000000000000794d */ /* 0x000fea0003800000 */
.L_x_172:
        /* <DEDUP_REMOVED lines=14> */
.L_x_239:


//--------------------- .text._ZN3cub18CUB_300001_SM_10006detail6reduce18DeviceReduceKernelINS2_10policy_hubIijN4cuda3std3__44plusIiEEE10Policy1000EN6thrust24THRUST_300001_SM_1000_NS20permutation_iteratorINSD_6detail15normal_iteratorINSD_10device_ptrIiEEEESJ_EEjS9_iNS7_10__identityEEEvT0_PT3_T1_NS0_13GridEvenShareISP_EET2_T4_ --------------------------
	.section	.text._ZN3cub18CUB_300001_SM_10006detail6reduce18DeviceReduceKernelINS2_10policy_hubIijN4cuda3std3__44plusIiEEE10Policy1000EN6thrust24THRUST_300001_SM_1000_NS20permutation_iteratorINSD_6detail15normal_iteratorINSD_10device_ptrIiEEEESJ_EEjS9_iNS7_10__identityEEEvT0_PT3_T1_NS0_13GridEvenShareISP_EET2_T4_,"ax",@progbits
	.align	128
        .global         _ZN3cub18CUB_300001_SM_10006detail6reduce18DeviceReduceKernelINS2_10policy_hubIijN4cuda3std3__44plusIiEEE10Policy1000EN6thrust24THRUST_300001_SM_1000_NS20permutation_iteratorINSD_6detail15normal_iteratorINSD_10device_ptrIiEEEESJ_EEjS9_iNS7_10__identityEEEvT0_PT3_T1_NS0_13GridEvenShareISP_EET2_T4_
        .type           _ZN3cub18CUB_300001_SM_10006detail6reduce18DeviceReduceKernelINS2_10policy_hubIijN4cuda3std3__44plusIiEEE10Policy1000EN6thrust24THRUST_300001_SM_1000_NS20permutation_iteratorINSD_6detail15normal_iteratorINSD_10device_ptrIiEEEESJ_EEjS9_iNS7_10__identityEEEvT0_PT3_T1_NS0_13GridEvenShareISP_EET2_T4_,@function
        .size           _ZN3cub18CUB_300001_SM_10006detail6reduce18DeviceReduceKernelINS2_10policy_hubIijN4cuda3std3__44plusIiEEE10Policy1000EN6thrust24THRUST_300001_SM_1000_NS20permutation_iteratorINSD_6detail15normal_iteratorINSD_10device_ptrIiEEEESJ_EEjS9_iNS7_10__identityEEEvT0_PT3_T1_NS0_13GridEvenShareISP_EET2_T4_,(.L_x_240 - _ZN3cub18CUB_300001_SM_10006detail6reduce18DeviceReduceKernelINS2_10policy_hubIijN4cuda3std3__44plusIiEEE10Policy1000EN6thrust24THRUST_300001_SM_1000_NS20permutation_iteratorINSD_6detail15normal_iteratorINSD_10device_ptrIiEEEESJ_EEjS9_iNS7_10__identityEEEvT0_PT3_T1_NS0_13GridEvenShareISP_EET2_T4_)
        .other          _ZN3cub18CUB_300001_SM_10006detail6reduce18DeviceReduceKernelINS2_10policy_hubIijN4cuda3std3__44plusIiEEE10Policy1000EN6thrust24THRUST_300001_SM_1000_NS20permutation_iteratorINSD_6detail15normal_iteratorINSD_10device_ptrIiEEEESJ_EEjS9_iNS7_10__identityEEEvT0_PT3_T1_NS0_13GridEvenShareISP_EET2_T4_,@"STO_CUDA_ENTRY STV_DEFAULT"
_ZN3cub18CUB_300001_SM_10006detail6reduce18DeviceReduceKernelINS2_10policy_hubIijN4cuda3std3__44plusIiEEE10Policy1000EN6thrust24THRUST_300001_SM_1000_NS20permutation_iteratorINSD_6detail15normal_iteratorINSD_10device_ptrIiEEEESJ_EEjS9_iNS7_10__identityEEEvT0_PT3_T1_NS0_13GridEvenShareISP_EET2_T4_:
.text._ZN3cub18CUB_300001_SM_10006detail6reduce18DeviceReduceKernelINS2_10policy_hubIijN4cuda3std3__44plusIiEEE10Policy1000EN6thrust24THRUST_300001_SM_1000_NS20permutation_iteratorINSD_6detail15normal_iteratorINSD_10device_ptrIiEEEESJ_EEjS9_iNS7_10__identityEEEvT0_PT3_T1_NS0_13GridEvenShareISP_EET2_T4_:
[----:B------:R-:W-:Y:S01]  /*0000*/  LDC R1, c[0x0][0x37c] ;  /* 0x0000df00ff017b82 */ /* 0x000fe20000000800 */
[----:B------:R-:W0:Y:S01]  /*0010*/  S2R R0, SR_CTAID.X ;  /* 0x0000000000007919 */ /* 0x000e220000002500 */
[----:B------:R-:W1:Y:S01]  /*0020*/  LDCU UR5, c[0x0][0x3b0] ;  /* 0x00007600ff0577ac */ /* 0x000e620008000800 */
[----:B------:R-:W-:Y:S01]  /*0030*/  BSSY.RECONVERGENT B0, `(.L_x_173) ;  /* 0x00002f4000007945 */ /* 0x000fe20003800200 */
[----:B------:R-:W2:Y:S01]  /*0040*/  LDCU.64 UR10, c[0x0][0x358] ;  /* 0x00006b00ff0a77ac */ /* 0x000ea20008000a00 */
[----:B0-----:R-:W-:-:S05]  /*0050*/  IMAD.SHL.U32 R2, R0, 0x1000, RZ ;  /* 0x0000100000027824 */ /* 0x001fca00078e00ff */
[----:B-1----:R-:W-:-:S04]  /*0060*/  IADD3 R3, PT, PT, -R2, UR5, RZ ;  /* 0x0000000502037c10 */ /* 0x002fc8000fffe1ff */
[----:B------:R-:W-:-:S13]  /*0070*/  ISETP.GT.U32.AND P0, PT, R3, 0xfff, PT ;  /* 0x00000fff0300780c */ /* 0x000fda0003f04070 */
[----:B--2---:R-:W-:Y:S05]  /*0080*/  @P0 BRA `(.L_x_174) ;  /* 0x0000001400540947 */ /* 0x004fea0003800000 */
[----:B------:R-:W0:Y:S01]  /*0090*/  S2R R4, SR_TID.X ;  /* 0x0000000000047919 */ /* 0x000e220000002100 */
[----:B------:R-:W-:Y:S01]  /*00a0*/  BSSY.RECONVERGENT B1, `(.L_x_175) ;  /* 0x000000d000017945 */ /* 0x000fe20003800200 */
[----:B------:R-:W-:Y:S01]  /*00b0*/  IMAD.MOV.U32 R28, RZ, RZ, RZ ;  /* 0x000000ffff1c7224 */ /* 0x000fe200078e00ff */
[----:B0-----:R-:W-:Y:S02]  /*00c0*/  ISETP.GE.U32.AND P0, PT, R4, R3, PT ;  /* 0x000000030400720c */ /* 0x001fe40003f06070 */
[----:B------:R-:W-:-:S11]  /*00d0*/  MOV R5, R4 ;  /* 0x0000000400057202 */ /* 0x000fd60000000f00 */
[----:B------:R-:W-:Y:S05]  /*00e0*/  @P0 BRA `(.L_x_176) ;  /* 0x0000000000200947 */ /* 0x000fea0003800000 */
[----:B------:R-:W0:Y:S01]  /*00f0*/  LDC.64 R6, c[0x0][0x380] ;  /* 0x0000e000ff067b82 */ /* 0x000e220000000a00 */
[----:B------:R-:W-:-:S07]  /*0100*/  IMAD.IADD R5, R2, 0x1, R4 ;  /* 0x0000000102057824 */ /* 0x000fce00078e0204 */
[----:B------:R-:W1:Y:S01]  /*0110*/  LDC.64 R28, c[0x0][0x388] ;  /* 0x0000e200ff1c7b82 */ /* 0x000e620000000a00 */
[----:B0-----:R-:W-:-:S06]  /*0120*/  IMAD.WIDE.U32 R6, R5, 0x4, R6 ;  /* 0x0000000405067825 */ /* 0x001fcc00078e0006 */
[----:B------:R-:W1:Y:S02]  /*0130*/  LDG.E R7, desc[UR10][R6.64] ;  /* 0x0000000a06077981 */ /* 0x000e64000c1e1900 */
[----:B-1----:R-:W-:-:S06]  /*0140*/  IMAD.WIDE R28, R7, 0x4, R28 ;  /* 0x00000004071c7825 */ /* 0x002fcc00078e021c */
[----:B------:R0:W5:Y:S01]  /*0150*/  LDG.E R28, desc[UR10][R28.64] ;  /* 0x0000000a1c1c7981 */ /* 0x000162000c1e1900 */
[----:B------:R-:W-:-:S07]  /*0160*/  VIADD R5, R4, 0x100 ;  /* 0x0000010004057836 */ /* 0x000fce0000000000 */
.L_x_176:
[----:B------:R-:W-:Y:S05]  /*0170*/  BSYNC.RECONVERGENT B1 ;  /* 0x0000000000017941 */ /* 0x000fea0003800200 */
.L_x_175:
[----:B------:R-:W-:Y:S01]  /*0180*/  ISETP.GE.U32.AND P0, PT, R5, R3, PT ;  /* 0x000000030500720c */ /* 0x000fe20003f06070 */
[----:B------:R-:W-:-:S12]  /*0190*/  BSSY.RECONVERGENT B1, `(.L_x_177) ;  /* 0x00000d4000017945 */ /* 0x000fd80003800200 */
[----:B------:R-:W-:Y:S05]  /*01a0*/  @P0 BRA `(.L_x_178) ;  /* 0x0000000c00480947 */ /* 0x000fea0003800000 */
[----:B------:R-:W-:Y:S01]  /*01b0*/  LOP3.LUT R7, RZ, R5, RZ, 0x33, !PT ;  /* 0x00000005ff077212 */ /* 0x000fe200078e33ff */
[----:B------:R-:W-:Y:S03]  /*01c0*/  BSSY.RECONVERGENT B2, `(.L_x_179) ;  /* 0x000006b000027945 */ /* 0x000fe60003800200 */
[----:B------:R-:W-:-:S04]  /*01d0*/  IADD3 R7, PT, PT, -R2, UR5, R7 ;  /* 0x0000000502077c10 */ /* 0x000fc8000fffe107 */
[C---:B------:R-:W-:Y:S02]  /*01e0*/  ISETP.GE.U32.AND P0, PT, R7.reuse, 0xf00, PT ;  /* 0x00000f000700780c */ /* 0x040fe40003f06070 */
[----:B------:R-:W-:-:S04]  /*01f0*/  LEA.HI R6, R7, 0x1, RZ, 0x18 ;  /* 0x0000000107067811 */ /* 0x000fc800078fc0ff */
[----:B------:R-:W-:-:S07]  /*0200*/  LOP3.LUT R7, R6, 0xf, RZ, 0xc0, !PT ;  /* 0x0000000f06077812 */ /* 0x000fce00078ec0ff */
[----:B------:R-:W-:Y:S05]  /*0210*/  @!P0 BRA `(.L_x_180) ;  /* 0x0000000400948947 */ /* 0x000fea0003800000 */
[----:B------:R-:W-:Y:S01]  /*0220*/  LOP3.LUT R9, R6, 0x1fffff0, RZ, 0xc0, !PT ;  /* 0x01fffff006097812 */ /* 0x000fe200078ec0ff */
[----:B------:R-:W-:Y:S01]  /*0230*/  BSSY.RECONVERGENT B3, `(.L_x_181) ;  /* 0x0000062000037945 */ /* 0x000fe20003800200 */
[----:B------:R-:W-:Y:S02]  /*0240*/  LOP3.LUT R8, R5, 0x800, RZ, 0xfc, !PT ;  /* 0x0000080005087812 */ /* 0x000fe400078efcff */
[----:B------:R-:W-:Y:S01]  /*0250*/  IADD3 R5, PT, PT, R2, R5, RZ ;  /* 0x0000000502057210 */ /* 0x000fe20007ffe0ff */
[----:B------:R-:W-:-:S07]  /*0260*/  IMAD.MOV R9, RZ, RZ, -R9 ;  /* 0x000000ffff097224 */ /* 0x000fce00078e0a09 */
.L_x_182:
[----:B------:R-:W1:Y:S01]  /*0270*/  LDC.64 R14, c[0x0][0x380] ;  /* 0x0000e000ff0e7b82 */ /* 0x000e620000000a00 */
[C---:B------:R-:W-:Y:S01]  /*0280*/  VIADD R13, R5.reuse, 0x100 ;  /* 0x00000100050d7836 */ /* 0x040fe20000000000 */
[C---:B------:R-:W-:Y:S01]  /*0290*/  IADD3 R23, PT, PT, R5.reuse, 0x200, RZ ;  /* 0x0000020005177810 */ /* 0x040fe20007ffe0ff */
[C---:B------:R-:W-:Y:S02]  /*02a0*/  VIADD R17, R5.reuse, 0x600 ;  /* 0x0000060005117836 */ /* 0x040fe40000000000 */
[C---:B0-----:R-:W-:Y:S02]  /*02b0*/  VIADD R29, R5.reuse, 0x700 ;  /* 0x00000700051d7836 */ /* 0x041fe40000000000 */
[C---:B------:R-:W-:Y:S02]  /*02c0*/  VIADD R11, R5.reuse, 0x400 ;  /* 0x00000400050b7836 */ /* 0x040fe40000000000 */
[C---:B------:R-:W-:Y:S02]  /*02d0*/  VIADD R21, R5.reuse, 0x300 ;  /* 0x0000030005157836 */ /* 0x040fe40000000000 */
[C---:B------:R-:W-:Y:S01]  /*02e0*/  VIADD R31, R5.reuse, 0x900 ;  /* 0x00000900051f7836 */ /* 0x040fe20000000000 */
[----:B------:R-:W-:Y:S01]  /*02f0*/  IADD3 R19, PT, PT, R5, 0x500, RZ ;  /* 0x0000050005137810 */ /* 0x000fe20007ffe0ff */
[----:B-1----:R-:W-:-:S04]  /*0300*/  IMAD.WIDE.U32 R12, R13, 0x4, R14 ;  /* 0x000000040d0c7825 */ /* 0x002fc800078e000e */
[--C-:B------:R-:W-:Y:S01]  /*0310*/  IMAD.WIDE.U32 R22, R23, 0x4, R14.reuse ;  /* 0x0000000417167825 */ /* 0x100fe200078e000e */
[----:B------:R0:W2:Y:S03]  /*0320*/  LDG.E R25, desc[UR10][R12.64] ;  /* 0x0000000a0c197981 */ /* 0x0000a6000c1e1900 */
[--C-:B------:R-:W-:Y:S01]  /*0330*/  IMAD.WIDE.U32 R16, R17, 0x4, R14.reuse ;  /* 0x0000000411107825 */ /* 0x100fe200078e000e */
[----:B------:R-:W3:Y:S03]  /*0340*/  LDG.E R26, desc[UR10][R22.64] ;  /* 0x0000000a161a7981 */ /* 0x000ee6000c1e1900 */
[----:B------:R-:W-:-:S04]  /*0350*/  IMAD.WIDE.U32 R10, R11, 0x4, R14 ;  /* 0x000000040b0a7825 */ /* 0x000fc800078e000e */
[--C-:B0-----:R-:W-:Y:S01]  /*0360*/  IMAD.WIDE.U32 R12, R29, 0x4, R14.reuse ;  /* 0x000000041d0c7825 */ /* 0x101fe200078e000e */
[----:B------:R-:W-:Y:S01]  /*0370*/  IADD3 R29, PT, PT, R5, 0x800, RZ ;  /* 0x00000800051d7810 */ /* 0x000fe20007ffe0ff */
[----:B------:R0:W4:Y:S02]  /*0380*/  LDG.E R10, desc[UR10][R10.64] ;  /* 0x0000000a0a0a7981 */ /* 0x000124000c1e1900 */
[----:B------:R-:W-:Y:S02]  /*0390*/  IMAD.WIDE.U32 R20, R21, 0x4, R14 ;  /* 0x0000000415147825 */ /* 0x000fe400078e000e */
[----:B------:R1:W4:Y:S04]  /*03a0*/  LDG.E R23, desc[UR10][R16.64] ;  /* 0x0000000a10177981 */ /* 0x000328000c1e1900 */
[----:B------:R1:W4:Y:S01]  /*03b0*/  LDG.E R22, desc[UR10][R12.64] ;  /* 0x0000000a0c167981 */ /* 0x000322000c1e1900 */
[----:B0-----:R-:W-:-:S03]  /*03c0*/  VIADD R11, R5, 0xa00 ;  /* 0x00000a00050b7836 */ /* 0x001fc60000000000 */
[----:B------:R-:W4:Y:S01]  /*03d0*/  LDG.E R27, desc[UR10][R20.64] ;  /* 0x0000000a141b7981 */ /* 0x000f22000c1e1900 */
[----:B-1----:R-:W-:Y:S01]  /*03e0*/  IMAD.WIDE.U32 R16, R29, 0x4, R14 ;  /* 0x000000041d107825 */ /* 0x002fe200078e000e */
[----:B------:R-:W-:-:S03]  /*03f0*/  IADD3 R29, PT, PT, R5, 0xb00, RZ ;  /* 0x00000b00051d7810 */ /* 0x000fc60007ffe0ff */
[----:B------:R-:W-:-:S04]  /*0400*/  IMAD.WIDE.U32 R12, R31, 0x4, R14 ;  /* 0x000000041f0c7825 */ /* 0x000fc800078e000e */
[--C-:B------:R-:W-:Y:S01]  /*0410*/  IMAD.WIDE.U32 R18, R19, 0x4, R14.reuse ;  /* 0x0000000413127825 */ /* 0x100fe200078e000e */
[----:B------:R0:W4:Y:S04]  /*0420*/  LDG.E R20, desc[UR10][R12.64] ;  /* 0x0000000a0c147981 */ /* 0x000128000c1e1900 */
[----:B------:R1:W4:Y:S04]  /*0430*/  LDG.E R21, desc[UR10][R16.64] ;  /* 0x0000000a10157981 */ /* 0x000328000c1e1900 */
[----:B------:R-:W4:Y:S01]  /*0440*/  LDG.E R24, desc[UR10][R18.64] ;  /* 0x0000000a12187981 */ /* 0x000f22000c1e1900 */
[----:B0-----:R-:W-:-:S04]  /*0450*/  IMAD.WIDE.U32 R12, R29, 0x4, R14 ;  /* 0x000000041d0c7825 */ /* 0x001fc800078e000e */
[----:B-1----:R-:W-:-:S04]  /*0460*/  IMAD.WIDE.U32 R16, R11, 0x4, R14 ;  /* 0x000000040b107825 */ /* 0x002fc800078e000e */
[----:B------:R-:W-:Y:S01]  /*0470*/  VIADD R11, R5, 0xc00 ;  /* 0x00000c00050b7836 */ /* 0x000fe20000000000 */
[----:B------:R0:W4:Y:S04]  /*0480*/  LDG.E R18, desc[UR10][R12.64] ;  /* 0x0000000a0c127981 */ /* 0x000128000c1e1900 */
[----:B------:R1:W4:Y:S01]  /*0490*/  LDG.E R19, desc[UR10][R16.64] ;  /* 0x0000000a10137981 */ /* 0x000322000c1e1900 */
[----:B0-----:R-:W-:-:S04]  /*04a0*/  IMAD.WIDE.U32 R12, R11, 0x4, R14 ;  /* 0x000000040b0c7825 */ /* 0x001fc800078e000e */
[----:B------:R-:W-:Y:S02]  /*04b0*/  VIADD R11, R5, 0xd00 ;  /* 0x00000d00050b7836 */ /* 0x000fe40000000000 */
[----:B------:R-:W4:Y:S02]  /*04c0*/  LDG.E R13, desc[UR10][R12.64] ;  /* 0x0000000a0c0d7981 */ /* 0x000f24000c1e1900 */
[----:B-1----:R-:W-:-:S05]  /*04d0*/  IMAD.WIDE.U32 R16, R11, 0x4, R14 ;  /* 0x000000040b107825 */ /* 0x002fca00078e000e */
[----:B------:R0:W4:Y:S02]  /*04e0*/  LDG.E R12, desc[UR10][R16.64] ;  /* 0x0000000a100c7981 */ /* 0x000124000c1e1900 */
[----:B0-----:R-:W-:-:S05]  /*04f0*/  IMAD.WIDE.U32 R16, R5, 0x4, R14 ;  /* 0x0000000405107825 */ /* 0x001fca00078e000e */
[----:B------:R0:W2:Y:S01]  /*0500*/  LDG.E R11, desc[UR10][R16.64] ;  /* 0x0000000a100b7981 */ /* 0x0000a2000c1e1900 */
[----:B------:R-:W-:-:S05]  /*0510*/  IADD3 R29, PT, PT, R5, 0xe00, RZ ;  /* 0x00000e00051d7810 */ /* 0x000fca0007ffe0ff */
[----:B0-----:R-:W-:-:S04]  /*0520*/  IMAD.WIDE.U32 R16, R29, 0x4, R14 ;  /* 0x000000041d107825 */ /* 0x001fc800078e000e */
[----:B------:R-:W-:Y:S02]  /*0530*/  VIADD R29, R5, 0xf00 ;  /* 0x00000f00051d7836 */ /* 0x000fe40000000000 */
[----:B------:R-:W4:Y:S02]  /*0540*/  LDG.E R16, desc[UR10][R16.64] ;  /* 0x0000000a10107981 */ /* 0x000f24000c1e1900 */
[----:B------:R-:W-:-:S05]  /*0550*/  IMAD.WIDE.U32 R14, R29, 0x4, R14 ;  /* 0x000000041d0e7825 */ /* 0x000fca00078e000e */
[----:B------:R0:W4:Y:S02]  /*0560*/  LDG.E R17, desc[UR10][R14.64] ;  /* 0x0000000a0e117981 */ /* 0x000124000c1e1900 */
[----:B0-----:R-:W2:Y:S02]  /*0570*/  LDC.64 R14, c[0x0][0x388] ;  /* 0x0000e200ff0e7b82 */ /* 0x001ea40000000a00 */
[----:B--2---:R-:W-:-:S05]  /*0580*/  IMAD.WIDE R30, R11, 0x4, R14 ;  /* 0x000000040b1e7825 */ /* 0x004fca00078e020e */
[----:B------:R0:W2:Y:S02]  /*0590*/  LDG.E R11, desc[UR10][R30.64] ;  /* 0x0000000a1e0b7981 */ /* 0x0000a4000c1e1900 */
[----:B0-----:R-:W-:-:S05]  /*05a0*/  IMAD.WIDE R30, R25, 0x4, R14 ;  /* 0x00000004191e7825 */ /* 0x001fca00078e020e */
[----:B------:R-:W2:Y:S02]  /*05b0*/  LDG.E R25, desc[UR10][R30.64] ;  /* 0x0000000a1e197981 */ /* 0x000ea4000c1e1900 */
[----:B--2--5:R-:W-:Y:S01]  /*05c0*/  IADD3 R11, PT, PT, R25, R11, R28 ;  /* 0x0000000b190b7210 */ /* 0x024fe20007ffe01c */
[----:B---3--:R-:W-:-:S04]  /*05d0*/  IMAD.WIDE R28, R26, 0x4, R14 ;  /* 0x000000041a1c7825 */ /* 0x008fc800078e020e */
[--C-:B----4-:R-:W-:Y:S02]  /*05e0*/  IMAD.WIDE R26, R27, 0x4, R14.reuse ;  /* 0x000000041b1a7825 */ /* 0x110fe400078e020e */
[----:B------:R-:W2:Y:S04]  /*05f0*/  LDG.E R28, desc[UR10][R28.64] ;  /* 0x0000000a1c1c7981 */ /* 0x000ea8000c1e1900 */
[----:B------:R-:W2:Y:S01]  /*0600*/  LDG.E R26, desc[UR10][R26.64] ;  /* 0x0000000a1a1a7981 */ /* 0x000ea2000c1e1900 */
[----:B------:R-:W-:-:S06]  /*0610*/  IMAD.WIDE R24, R24, 0x4, R14 ;  /* 0x0000000418187825 */ /* 0x000fcc00078e020e */
[----:B------:R-:W3:Y:S01]  /*0620*/  LDG.E R24, desc[UR10][R24.64] ;  /* 0x0000000a18187981 */ /* 0x000ee2000c1e1900 */
[----:B--2---:R-:W-:Y:S01]  /*0630*/  IADD3 R26, PT, PT, R26, R28, R11 ;  /* 0x0000001c1a1a7210 */ /* 0x004fe20007ffe00b */
[----:B------:R-:W-:-:S05]  /*0640*/  IMAD.WIDE R10, R10, 0x4, R14 ;  /* 0x000000040a0a7825 */ /* 0x000fca00078e020e */
[----:B------:R0:W3:Y:S02]  /*0650*/  LDG.E R27, desc[UR10][R10.64] ;  /* 0x0000000a0a1b7981 */ /* 0x0000e4000c1e1900 */
[----:B0-----:R-:W-:-:S04]  /*0660*/  IMAD.WIDE R10, R23, 0x4, R14 ;  /* 0x00000004170a7825 */ /* 0x001fc800078e020e */
[--C-:B------:R-:W-:Y:S01]  /*0670*/  IMAD.WIDE R22, R22, 0x4, R14.reuse ;  /* 0x0000000416167825 */ /* 0x100fe200078e020e */
[----:B------:R0:W2:Y:S05]  /*0680*/  LDG.E R25, desc[UR10][R10.64] ;  /* 0x0000000a0a197981 */ /* 0x0000aa000c1e1900 */
[----:B------:R-:W2:Y:S01]  /*0690*/  LDG.E R22, desc[UR10][R22.64] ;  /* 0x0000000a16167981 */ /* 0x000ea2000c1e1900 */
        /* <DEDUP_REMOVED lines=13> */
[----:B------:R-:W-:Y:S02]  /*0770*/  IMAD.WIDE R14, R17, 0x4, R14 ;  /* 0x00000004110e7825 */ /* 0x000fe400078e020e */
[----:B------:R-:W4:Y:S04]  /*0780*/  LDG.E R17, desc[UR10][R10.64] ;  /* 0x0000000a0a117981 */ /* 0x000f28000c1e1900 */
[----:B------:R-:W4:Y:S01]  /*0790*/  LDG.E R14, desc[UR10][R14.64] ;  /* 0x0000000a0e0e7981 */ /* 0x000f22000c1e1900 */
[----:B------:R-:W-:-:S05]  /*07a0*/  VIADD R9, R9, 0x10 ;  /* 0x0000001009097836 */ /* 0x000fca0000000000 */
[----:B------:R-:W-:Y:S01]  /*07b0*/  ISETP.NE.AND P0, PT, R9, RZ, PT ;  /* 0x000000ff0900720c */ /* 0x000fe20003f05270 */
[----:B------:R-:W-:Y:S01]  /*07c0*/  VIADD R5, R5, 0x1000 ;  /* 0x0000100005057836 */ /* 0x000fe20000000000 */
[----:B------:R-:W-:Y:S02]  /*07d0*/  IADD3 R8, PT, PT, R8, 0x1000, RZ ;  /* 0x0000100008087810 */ /* 0x000fe40007ffe0ff */
[----:B---3--:R-:W-:-:S04]  /*07e0*/  IADD3 R24, PT, PT, R24, R27, R26 ;  /* 0x0000001b18187210 */ /* 0x008fc80007ffe01a */
[----:B--2---:R-:W-:-:S04]  /*07f0*/  IADD3 R22, PT, PT, R22, R25, R24 ;  /* 0x0000001916167210 */ /* 0x004fc80007ffe018 */
[----:B----4-:R-:W-:-:S04]  /*0800*/  IADD3 R20, PT, PT, R20, R23, R22 ;  /* 0x0000001714147210 */ /* 0x010fc80007ffe016 */
[----:B------:R-:W-:-:S04]  /*0810*/  IADD3 R18, PT, PT, R18, R21, R20 ;  /* 0x0000001512127210 */ /* 0x000fc80007ffe014 */
[----:B------:R-:W-:-:S04]  /*0820*/  IADD3 R18, PT, PT, R12, R19, R18 ;  /* 0x000000130c127210 */ /* 0x000fc80007ffe012 */
[----:B------:R-:W-:Y:S01]  /*0830*/  IADD3 R28, PT, PT, R14, R17, R18 ;  /* 0x000000110e1c7210 */ /* 0x000fe20007ffe012 */
[----:B------:R-:W-:Y:S06]  /*0840*/  @P0 BRA `(.L_x_182) ;  /* 0xfffffff800880947 */ /* 0x000fec000383ffff */
[----:B------:R-:W-:Y:S05]  /*0850*/  BSYNC.RECONVERGENT B3 ;  /* 0x0000000000037941 */ /* 0x000fea0003800200 */
.L_x_181:
[----:B------:R-:W-:-:S07]  /*0860*/  VIADD R5, R8, 0xfffff800 ;  /* 0xfffff80008057836 */ /* 0x000fce0000000000 */
.L_x_180:
[----:B------:R-:W-:Y:S05]  /*0870*/  BSYNC.RECONVERGENT B2 ;  /* 0x0000000000027941 */ /* 0x000fea0003800200 */
.L_x_179:
[----:B------:R-:W-:-:S13]  /*0880*/  ISETP.NE.AND P0, PT, R7, RZ, PT ;  /* 0x000000ff0700720c */ /* 0x000fda0003f05270 */
[----:B------:R-:W-:Y:S05]  /*0890*/  @!P0 BRA `(.L_x_178) ;  /* 0x00000004008c8947 */ /* 0x000fea0003800000 */
[----:B------:R-:W-:Y:S01]  /*08a0*/  ISETP.GE.U32.AND P0, PT, R7, 0x8, PT ;  /* 0x000000080700780c */ /* 0x000fe20003f06070 */
[----:B------:R-:W-:Y:S01]  /*08b0*/  BSSY.RECONVERGENT B2, `(.L_x_183) ;  /* 0x0000033000027945 */ /* 0x000fe20003800200 */
[----:B------:R-:W-:-:S04]  /*08c0*/  LOP3.LUT R20, R6, 0x7, RZ, 0xc0, !PT ;  /* 0x0000000706147812 */ /* 0x000fc800078ec0ff */
[----:B------:R-:W-:-:S07]  /*08d0*/  ISETP.NE.AND P1, PT, R20, RZ, PT ;  /* 0x000000ff1400720c */ /* 0x000fce0003f25270 */
[----:B------:R-:W-:Y:S06]  /*08e0*/  @!P0 BRA `(.L_x_184) ;  /* 0x0000000000bc8947 */ /* 0x000fec0003800000 */
[----:B------:R-:W1:Y:S01]  /*08f0*/  LDC.64 R10, c[0x0][0x380] ;  /* 0x0000e000ff0a7b82 */ /* 0x000e620000000a00 */
[----:B------:R-:W-:-:S05]  /*0900*/  IADD3 R7, PT, PT, R2, R5, RZ ;  /* 0x0000000502077210 */ /* 0x000fca0007ffe0ff */
[C---:B------:R-:W-:Y:S01]  /*0910*/  VIADD R15, R7.reuse, 0x100 ;  /* 0x00000100070f7836 */ /* 0x040fe20000000000 */
[C---:B------:R-:W-:Y:S01]  /*0920*/  IADD3 R25, PT, PT, R7.reuse, 0x300, RZ ;  /* 0x0000030007197810 */ /* 0x040fe20007ffe0ff */
[C---:B------:R-:W-:Y:S02]  /*0930*/  VIADD R27, R7.reuse, 0x200 ;  /* 0x00000200071b7836 */ /* 0x040fe40000000000 */
[C---:B------:R-:W-:Y:S02]  /*0940*/  VIADD R23, R7.reuse, 0x400 ;  /* 0x0000040007177836 */ /* 0x040fe40000000000 */
[C---:B------:R-:W-:Y:S01]  /*0950*/  VIADD R9, R7.reuse, 0x500 ;  /* 0x0000050007097836 */ /* 0x040fe20000000000 */
[C---:B------:R-:W-:Y:S01]  /*0960*/  IADD3 R17, PT, PT, R7.reuse, 0x600, RZ ;  /* 0x0000060007117810 */ /* 0x040fe20007ffe0ff */
[----:B0-----:R-:W-:Y:S02]  /*0970*/  VIADD R29, R7, 0x700 ;  /* 0x00000700071d7836 */ /* 0x001fe40000000000 */
[----:B-1----:R-:W-:-:S04]  /*0980*/  IMAD.WIDE.U32 R14, R15, 0x4, R10 ;  /* 0x000000040f0e7825 */ /* 0x002fc800078e000a */
[--C-:B------:R-:W-:Y:S02]  /*0990*/  IMAD.WIDE.U32 R12, R7, 0x4, R10.reuse ;  /* 0x00000004070c7825 */ /* 0x100fe400078e000a */
[----:B------:R-:W2:Y:S02]  /*09a0*/  LDG.E R15, desc[UR10][R14.64] ;  /* 0x0000000a0e0f7981 */ /* 0x000ea4000c1e1900 */
[--C-:B------:R-:W-:Y:S02]  /*09b0*/  IMAD.WIDE.U32 R26, R27, 0x4, R10.reuse ;  /* 0x000000041b1a7825 */ /* 0x100fe400078e000a */
[----:B------:R0:W3:Y:S02]  /*09c0*/  LDG.E R19, desc[UR10][R12.64] ;  /* 0x0000000a0c137981 */ /* 0x0000e4000c1e1900 */
[--C-:B------:R-:W-:Y:S02]  /*09d0*/  IMAD.WIDE.U32 R24, R25, 0x4, R10.reuse ;  /* 0x0000000419187825 */ /* 0x100fe400078e000a */
[----:B------:R-:W4:Y:S02]  /*09e0*/  LDG.E R21, desc[UR10][R26.64] ;  /* 0x0000000a1a157981 */ /* 0x000f24000c1e1900 */
[----:B------:R-:W-:-:S02]  /*09f0*/  IMAD.WIDE.U32 R22, R23, 0x4, R10 ;  /* 0x0000000417167825 */ /* 0x000fc400078e000a */
[----:B------:R4:W4:Y:S02]  /*0a00*/  LDG.E R7, desc[UR10][R24.64] ;  /* 0x0000000a18077981 */ /* 0x000924000c1e1900 */
[--C-:B------:R-:W-:Y:S02]  /*0a10*/  IMAD.WIDE.U32 R8, R9, 0x4, R10.reuse ;  /* 0x0000000409087825 */ /* 0x100fe400078e000a */
[----:B------:R-:W4:Y:S02]  /*0a20*/  LDG.E R23, desc[UR10][R22.64] ;  /* 0x0000000a16177981 */ /* 0x000f24000c1e1900 */
[--C-:B0-----:R-:W-:Y:S02]  /*0a30*/  IMAD.WIDE.U32 R12, R17, 0x4, R10.reuse ;  /* 0x00000004110c7825 */ /* 0x101fe400078e000a */
[----:B------:R-:W4:Y:S02]  /*0a40*/  LDG.E R9, desc[UR10][R8.64] ;  /* 0x0000000a08097981 */ /* 0x000f24000c1e1900 */
[----:B------:R-:W-:-:S02]  /*0a50*/  IMAD.WIDE.U32 R16, R29, 0x4, R10 ;  /* 0x000000041d107825 */ /* 0x000fc400078e000a */
[----:B------:R-:W4:Y:S01]  /*0a60*/  LDG.E R13, desc[UR10][R12.64] ;  /* 0x0000000a0c0d7981 */ /* 0x000f22000c1e1900 */
[----:B------:R-:W2:Y:S03]  /*0a70*/  LDC.64 R10, c[0x0][0x388] ;  /* 0x0000e200ff0a7b82 */ /* 0x000ea60000000a00 */
[----:B------:R-:W4:Y:S01]  /*0a80*/  LDG.E R17, desc[UR10][R16.64] ;  /* 0x0000000a10117981 */ /* 0x000f22000c1e1900 */
[----:B--2---:R-:W-:-:S04]  /*0a90*/  IMAD.WIDE R14, R15, 0x4, R10 ;  /* 0x000000040f0e7825 */ /* 0x004fc800078e020a */
[--C-:B---3--:R-:W-:Y:S02]  /*0aa0*/  IMAD.WIDE R18, R19, 0x4, R10.reuse ;  /* 0x0000000413127825 */ /* 0x108fe400078e020a */
[----:B------:R-:W2:Y:S02]  /*0ab0*/  LDG.E R14, desc[UR10][R14.64] ;  /* 0x0000000a0e0e7981 */ /* 0x000ea4000c1e1900 */
[--C-:B----4-:R-:W-:Y:S02]  /*0ac0*/  IMAD.WIDE R24, R21, 0x4, R10.reuse ;  /* 0x0000000415187825 */ /* 0x110fe400078e020a */
[----:B------:R-:W2:Y:S02]  /*0ad0*/  LDG.E R19, desc[UR10][R18.64] ;  /* 0x0000000a12137981 */ /* 0x000ea4000c1e1900 */
[--C-:B------:R-:W-:Y:S02]  /*0ae0*/  IMAD.WIDE R26, R7, 0x4, R10.reuse ;  /* 0x00000004071a7825 */ /* 0x100fe400078e020a */
[----:B------:R-:W3:Y:S02]  /*0af0*/  LDG.E R24, desc[UR10][R24.64] ;  /* 0x0000000a18187981 */ /* 0x000ee4000c1e1900 */
[----:B------:R-:W-:-:S02]  /*0b00*/  IMAD.WIDE R22, R23, 0x4, R10 ;  /* 0x0000000417167825 */ /* 0x000fc400078e020a */
[----:B------:R-:W3:Y:S02]  /*0b10*/  LDG.E R26, desc[UR10][R26.64] ;  /* 0x0000000a1a1a7981 */ /* 0x000ee4000c1e1900 */
[--C-:B------:R-:W-:Y:S02]  /*0b20*/  IMAD.WIDE R8, R9, 0x4, R10.reuse ;  /* 0x0000000409087825 */ /* 0x100fe400078e020a */
[----:B------:R-:W4:Y:S02]  /*0b30*/  LDG.E R22, desc[UR10][R22.64] ;  /* 0x0000000a16167981 */ /* 0x000f24000c1e1900 */
[--C-:B------:R-:W-:Y:S02]  /*0b40*/  IMAD.WIDE R12, R13, 0x4, R10.reuse ;  /* 0x000000040d0c7825 */ /* 0x100fe400078e020a */
[----:B------:R-:W4:Y:S02]  /*0b50*/  LDG.E R8, desc[UR10][R8.64] ;  /* 0x0000000a08087981 */ /* 0x000f24000c1e1900 */
[----:B------:R-:W-:-:S02]  /*0b60*/  IMAD.WIDE R10, R17, 0x4, R10 ;  /* 0x00000004110a7825 */ /* 0x000fc400078e020a */
[----:B------:R-:W4:Y:S04]  /*0b70*/  LDG.E R12, desc[UR10][R12.64] ;  /* 0x0000000a0c0c7981 */ /* 0x000f28000c1e1900 */
[----:B------:R-:W4:Y:S01]  /*0b80*/  LDG.E R10, desc[UR10][R10.64] ;  /* 0x0000000a0a0a7981 */ /* 0x000f22000c1e1900 */
[----:B------:R-:W-:Y:S02]  /*0b90*/  IADD3 R5, PT, PT, R5, 0x800, RZ ;  /* 0x0000080005057810 */ /* 0x000fe40007ffe0ff */
[----:B--2--5:R-:W-:-:S04]  /*0ba0*/  IADD3 R19, PT, PT, R14, R19, R28 ;  /* 0x000000130e137210 */ /* 0x024fc80007ffe01c */
[----:B---3--:R-:W-:-:S04]  /*0bb0*/  IADD3 R19, PT, PT, R26, R24, R19 ;  /* 0x000000181a137210 */ /* 0x008fc80007ffe013 */
[----:B----4-:R-:W-:-:S04]  /*0bc0*/  IADD3 R19, PT, PT, R8, R22, R19 ;  /* 0x0000001608137210 */ /* 0x010fc80007ffe013 */
[----:B------:R-:W-:-:S07]  /*0bd0*/  IADD3 R28, PT, PT, R10, R12, R19 ;  /* 0x0000000c0a1c7210 */ /* 0x000fce0007ffe013 */
.L_x_184:
[----:B------:R-:W-:Y:S05]  /*0be0*/  BSYNC.RECONVERGENT B2 ;  /* 0x0000000000027941 */ /* 0x000fea0003800200 */
.L_x_183:
[----:B------:R-:W-:Y:S05]  /*0bf0*/  @!P1 BRA `(.L_x_178) ;  /* 0x0000000000b49947 */ /* 0x000fea0003800000 */
[----:B------:R-:W-:Y:S01]  /*0c00*/  ISETP.GE.U32.AND P0, PT, R20, 0x4, PT ;  /* 0x000000041400780c */ /* 0x000fe20003f06070 */
[----:B------:R-:W-:Y:S01]  /*0c10*/  BSSY.RECONVERGENT B2, `(.L_x_185) ;  /* 0x000001d000027945 */ /* 0x000fe20003800200 */
[----:B------:R-:W-:-:S04]  /*0c20*/  LOP3.LUT R6, R6, 0x3, RZ, 0xc0, !PT ;  /* 0x0000000306067812 */ /* 0x000fc800078ec0ff */
[----:B------:R-:W-:-:S07]  /*0c30*/  ISETP.NE.AND P1, PT, R6, RZ, PT ;  /* 0x000000ff0600720c */ /* 0x000fce0003f25270 */
[----:B------:R-:W-:Y:S06]  /*0c40*/  @!P0 BRA `(.L_x_186) ;  /* 0x0000000000648947 */ /* 0x000fec0003800000 */
[----:B------:R-:W1:Y:S01]  /*0c50*/  LDC.64 R8, c[0x0][0x380] ;  /* 0x0000e000ff087b82 */ /* 0x000e620000000a00 */
[----:B------:R-:W-:-:S04]  /*0c60*/  IMAD.IADD R7, R2, 0x1, R5 ;  /* 0x0000000102077824 */ /* 0x000fc800078e0205 */
[C---:B------:R-:W-:Y:S01]  /*0c70*/  VIADD R19, R7.reuse, 0x200 ;  /* 0x0000020007137836 */ /* 0x040fe20000000000 */
[C---:B------:R-:W-:Y:S02]  /*0c80*/  IADD3 R11, PT, PT, R7.reuse, 0x100, RZ ;  /* 0x00000100070b7810 */ /* 0x040fe40007ffe0ff */
[C---:B------:R-:W-:Y:S01]  /*0c90*/  IADD3 R23, PT, PT, R7.reuse, 0x300, RZ ;  /* 0x0000030007177810 */ /* 0x040fe20007ffe0ff */
[----:B-1----:R-:W-:-:S04]  /*0ca0*/  IMAD.WIDE.U32 R14, R7, 0x4, R8 ;  /* 0x00000004070e7825 */ /* 0x002fc800078e0008 */
[--C-:B------:R-:W-:Y:S02]  /*0cb0*/  IMAD.WIDE.U32 R10, R11, 0x4, R8.reuse ;  /* 0x000000040b0a7825 */ /* 0x100fe400078e0008 */
[----:B------:R-:W2:Y:S02]  /*0cc0*/  LDG.E R15, desc[UR10][R14.64] ;  /* 0x0000000a0e0f7981 */ /* 0x000ea4000c1e1900 */
[--C-:B------:R-:W-:Y:S02]  /*0cd0*/  IMAD.WIDE.U32 R18, R19, 0x4, R8.reuse ;  /* 0x0000000413127825 */ /* 0x100fe400078e0008 */
[----:B------:R-:W3:Y:S02]  /*0ce0*/  LDG.E R11, desc[UR10][R10.64] ;  /* 0x0000000a0a0b7981 */ /* 0x000ee4000c1e1900 */
[----:B------:R-:W-:Y:S02]  /*0cf0*/  IMAD.WIDE.U32 R22, R23, 0x4, R8 ;  /* 0x0000000417167825 */ /* 0x000fe400078e0008 */
        /* <DEDUP_REMOVED lines=8> */
[----:B------:R-:W-:Y:S02]  /*0d80*/  IMAD.WIDE R8, R23, 0x4, R8 ;  /* 0x0000000417087825 */ /* 0x000fe400078e0208 */
[----:B------:R-:W3:Y:S04]  /*0d90*/  LDG.E R21, desc[UR10][R20.64] ;  /* 0x0000000a14157981 */ /* 0x000ee8000c1e1900 */
[----:B------:R-:W3:Y:S01]  /*0da0*/  LDG.E R8, desc[UR10][R8.64] ;  /* 0x0000000a08087981 */ /* 0x000ee2000c1e1900 */
[----:B------:R-:W-:Y:S01]  /*0db0*/  VIADD R5, R5, 0x400 ;  /* 0x0000040005057836 */ /* 0x000fe20000000000 */
[----:B--2--5:R-:W-:-:S04]  /*0dc0*/  IADD3 R28, PT, PT, R12, R17, R28 ;  /* 0x000000110c1c7210 */ /* 0x024fc80007ffe01c */
[----:B---3--:R-:W-:-:S07]  /*0dd0*/  IADD3 R28, PT, PT, R8, R21, R28 ;  /* 0x00000015081c7210 */ /* 0x008fce0007ffe01c */
.L_x_186:
[----:B------:R-:W-:Y:S05]  /*0de0*/  BSYNC.RECONVERGENT B2 ;  /* 0x0000000000027941 */ /* 0x000fea0003800200 */
.L_x_185:
[----:B------:R-:W-:Y:S05]  /*0df0*/  @!P1 BRA `(.L_x_178) ;  /* 0x0000000000349947 */ /* 0x000fea0003800000 */
[----:B------:R-:W1:Y:S01]  /*0e00*/  LDC.64 R8, c[0x0][0x380] ;  /* 0x0000e000ff087b82 */ /* 0x000e620000000a00 */
[----:B------:R-:W-:Y:S01]  /*0e10*/  IADD3 R5, PT, PT, R2, R5, RZ ;  /* 0x0000000502057210 */ /* 0x000fe20007ffe0ff */
[----:B------:R-:W-:-:S06]  /*0e20*/  IMAD.MOV R2, RZ, RZ, -R6 ;  /* 0x000000ffff027224 */ /* 0x000fcc00078e0a06 */
[----:B------:R-:W2:Y:S02]  /*0e30*/  LDC.64 R10, c[0x0][0x388] ;  /* 0x0000e200ff0a7b82 */ /* 0x000ea40000000a00 */
.L_x_187:
[----:B-1----:R-:W-:-:S06]  /*0e40*/  IMAD.WIDE.U32 R6, R5, 0x4, R8 ;  /* 0x0000000405067825 */ /* 0x002fcc00078e0008 */
[----:B------:R-:W2:Y:S01]  /*0e50*/  LDG.E R7, desc[UR10][R6.64] ;  /* 0x0000000a06077981 */ /* 0x000ea2000c1e1900 */
[----:B------:R-:W-:-:S04]  /*0e60*/  IADD3 R2, PT, PT, R2, 0x1, RZ ;  /* 0x0000000102027810 */ /* 0x000fc80007ffe0ff */
[----:B------:R-:W-:Y:S01]  /*0e70*/  ISETP.NE.AND P0, PT, R2, RZ, PT ;  /* 0x000000ff0200720c */ /* 0x000fe20003f05270 */
[----:B--2---:R-:W-:-:S06]  /*0e80*/  IMAD.WIDE R12, R7, 0x4, R10 ;  /* 0x00000004070c7825 */ /* 0x004fcc00078e020a */
[----:B------:R-:W2:Y:S01]  /*0e90*/  LDG.E R13, desc[UR10][R12.64] ;  /* 0x0000000a0c0d7981 */ /* 0x000ea2000c1e1900 */
[----:B------:R-:W-:Y:S01]  /*0ea0*/  VIADD R5, R5, 0x100 ;  /* 0x0000010005057836 */ /* 0x000fe20000000000 */
[----:B--2--5:R-:W-:-:S04]  /*0eb0*/  IADD3 R28, PT, PT, R13, R28, RZ ;  /* 0x0000001c0d1c7210 */ /* 0x024fc80007ffe0ff */
[----:B------:R-:W-:Y:S05]  /*0ec0*/  @P0 BRA `(.L_x_187) ;  /* 0xfffffffc00dc0947 */ /* 0x000fea000383ffff */
.L_x_178:
[----:B------:R-:W-:Y:S05]  /*0ed0*/  BSYNC.RECONVERGENT B1 ;  /* 0x0000000000017941 */ /* 0x000fea0003800200 */
.L_x_177:
[----:B------:R-:W-:-:S13]  /*0ee0*/  ISETP.GE.U32.AND P0, PT, R3, 0x100, PT ;  /* 0x000001000300780c */ /* 0x000fda0003f06070 */
[----:B------:R-:W-:Y:S05]  /*0ef0*/  @!P0 BRA `(.L_x_188) ;  /* 0x0000000000ac8947 */ /* 0x000fea0003800000 */
[----:B------:R-:W1:Y:S01]  /*0f00*/  S2R R9, SR_LANEID ;  /* 0x0000000000097919 */ /* 0x000e620000000000 */
[----:B-----5:R-:W2:Y:S01]  /*0f10*/  SHFL.DOWN PT, R2, R28, 0x1, 0x1f ;  /* 0x08201f001c027f89 */ /* 0x020ea200000e0000 */
[C---:B-1----:R-:W-:Y:S02]  /*0f20*/  ISETP.GT.AND P0, PT, R9.reuse, 0x1e, PT ;  /* 0x0000001e0900780c */ /* 0x042fe40003f04270 */
[C---:B------:R-:W-:Y:S02]  /*0f30*/  ISETP.NE.AND P1, PT, R9.reuse, RZ, PT ;  /* 0x000000ff0900720c */ /* 0x040fe40003f25270 */
[----:B--2---:R-:W-:Y:S02]  /*0f40*/  SEL R3, R2, RZ, !P0 ;  /* 0x000000ff02037207 */ /* 0x004fe40004000000 */
[----:B------:R-:W-:-:S03]  /*0f50*/  ISETP.GT.AND P0, PT, R9, 0x1d, PT ;  /* 0x0000001d0900780c */ /* 0x000fc60003f04270 */
[----:B------:R-:W-:-:S05]  /*0f60*/  IMAD.IADD R3, R3, 0x1, R28 ;  /* 0x0000000103037824 */ /* 0x000fca00078e021c */
[----:B------:R-:W1:Y:S01]  /*0f70*/  SHFL.DOWN PT, R2, R3, 0x2, 0x1f ;  /* 0x08401f0003027f89 */ /* 0x000e6200000e0000 */
[----:B------:R-:W-:Y:S01]  /*0f80*/  @!P1 MOV R7, 0x400 ;  /* 0x0000040000079802 */ /* 0x000fe20000000f00 */
[----:B------:R-:W2:Y:S01]  /*0f90*/  @!P1 S2R R8, SR_CgaCtaId ;  /* 0x0000000000089919 */ /* 0x000ea20000008800 */
[----:B-1----:R-:W-:Y:S02]  /*0fa0*/  SEL R2, R2, RZ, !P0 ;  /* 0x000000ff02027207 */ /* 0x002fe40004000000 */
[----:B------:R-:W-:Y:S02]  /*0fb0*/  ISETP.GT.AND P0, PT, R9, 0x1b, PT ;  /* 0x0000001b0900780c */ /* 0x000fe40003f04270 */
[----:B------:R-:W-:-:S05]  /*0fc0*/  IADD3 R2, PT, PT, R3, R2, RZ ;  /* 0x0000000203027210 */ /* 0x000fca0007ffe0ff */
[----:B------:R-:W1:Y:S01]  /*0fd0*/  SHFL.DOWN PT, R5, R2, 0x4, 0x1f ;  /* 0x08801f0002057f89 */ /* 0x000e6200000e0000 */
[----:B--2---:R-:W-:Y:S02]  /*0fe0*/  @!P1 LEA R7, R8, R7, 0x18 ;  /* 0x0000000708079211 */ /* 0x004fe400078ec0ff */
[----:B-1----:R-:W-:Y:S02]  /*0ff0*/  SEL R5, R5, RZ, !P0 ;  /* 0x000000ff05057207 */ /* 0x002fe40004000000 */
[----:B------:R-:W-:-:S03]  /*1000*/  ISETP.GT.AND P0, PT, R9, 0x17, PT ;  /* 0x000000170900780c */ /* 0x000fc60003f04270 */
[----:B------:R-:W-:Y:S01]  /*1010*/  IMAD.IADD R5, R2, 0x1, R5 ;  /* 0x0000000102057824 */ /* 0x000fe200078e0205 */
[----:B------:R-:W-:-:S04]  /*1020*/  @!P1 SHF.R.U32.HI R2, RZ, 0x3, R4 ;  /* 0x00000003ff029819 */ /* 0x000fc80000011604 */
[----:B------:R-:W1:Y:S01]  /*1030*/  SHFL.DOWN PT, R6, R5, 0x8, 0x1f ;  /* 0x09001f0005067f89 */ /* 0x000e6200000e0000 */
[----:B------:R-:W-:-:S05]  /*1040*/  @!P1 LOP3.LUT R2, R2, 0x7c, RZ, 0xc0, !PT ;  /* 0x0000007c02029812 */ /* 0x000fca00078ec0ff */
[----:B------:R-:W-:Y:S01]  /*1050*/  @!P1 IMAD.IADD R2, R2, 0x1, R7 ;  /* 0x0000000102029824 */ /* 0x000fe200078e0207 */
[----:B-1----:R-:W-:Y:S02]  /*1060*/  SEL R6, R6, RZ, !P0 ;  /* 0x000000ff06067207 */ /* 0x002fe40004000000 */
[----:B------:R-:W-:Y:S02]  /*1070*/  ISETP.GT.AND P0, PT, R9, 0xf, PT ;  /* 0x0000000f0900780c */ /* 0x000fe40003f04270 */
[----:B------:R-:W-:-:S05]  /*1080*/  IADD3 R6, PT, PT, R5, R6, RZ ;  /* 0x0000000605067210 */ /* 0x000fca0007ffe0ff */
[----:B------:R-:W1:Y:S02]  /*1090*/  SHFL.DOWN PT, R3, R6, 0x10, 0x1f ;  /* 0x0a001f0006037f89 */ /* 0x000e6400000e0000 */
[----:B-1----:R-:W-:Y:S02]  /*10a0*/  SEL R3, R3, RZ, !P0 ;  /* 0x000000ff03037207 */ /* 0x002fe40004000000 */
[----:B------:R-:W-:Y:S02]  /*10b0*/  ISETP.NE.AND P0, PT, R4, RZ, PT ;  /* 0x000000ff0400720c */ /* 0x000fe40003f05270 */
[----:B------:R-:W-:-:S05]  /*10c0*/  IADD3 R9, PT, PT, R6, R3, RZ ;  /* 0x0000000306097210 */ /* 0x000fca0007ffe0ff */
[----:B------:R2:W-:Y:S01]  /*10d0*/  @!P1 STS [R2+0x8], R9 ;  /* 0x0000080902009388 */ /* 0x0005e20000000800 */
[----:B------:R-:W-:Y:S06]  /*10e0*/  BAR.SYNC.DEFER_BLOCKING 0x0 ;  /* 0x0000000000007b1d */ /* 0x000fec0000010000 */
[----:B------:R-:W-:Y:S05]  /*10f0*/  @P0 BRA `(.L_x_189) ;  /* 0x0000001c009c0947 */ /* 0x000fea0003800000 */
[----:B------:R-:W1:Y:S01]  /*1100*/  S2UR UR5, SR_CgaCtaId ;  /* 0x00000000000579c3 */ /* 0x000e620000008800 */
[----:B------:R-:W-:Y:S02]  /*1110*/  UMOV UR4, 0x400 ;  /* 0x0000040000047882 */ /* 0x000fe40000000000 */
[----:B-1----:R-:W-:-:S09]  /*1120*/  ULEA UR4, UR5, UR4, 0x18 ;  /* 0x0000000405047291 */ /* 0x002fd2000f8ec0ff */
[----:B--2---:R-:W-:Y:S04]  /*1130*/  LDS R2, [UR4+0xc] ;  /* 0x00000c04ff027984 */ /* 0x004fe80008000800 */
[----:B------:R-:W1:Y:S04]  /*1140*/  LDS.128 R4, [UR4+0x10] ;  /* 0x00001004ff047984 */ /* 0x000e680008000c00 */
[----:B------:R-:W2:Y:S01]  /*1150*/  LDS.64 R10, [UR4+0x20] ;  /* 0x00002004ff0a7984 */ /* 0x000ea20008000a00 */
[----:B-1----:R-:W-:-:S04]  /*1160*/  IADD3 R2, PT, PT, R4, R2, R9 ;  /* 0x0000000204027210 */ /* 0x002fc80007ffe009 */
[----:B------:R-:W-:-:S04]  /*1170*/  IADD3 R2, PT, PT, R6, R2, R5 ;  /* 0x0000000206027210 */ /* 0x000fc80007ffe005 */
[----:B--2---:R-:W-:-:S05]  /*1180*/  IADD3 R2, PT, PT, R10, R2, R7 ;  /* 0x000000020a027210 */ /* 0x004fca0007ffe007 */
[----:B------:R-:W-:Y:S01]  /*1190*/  IMAD.IADD R9, R2, 0x1, R11 ;  /* 0x0000000102097824 */ /* 0x000fe200078e020b */
[----:B------:R-:W-:Y:S06]  /*11a0*/  BRA `(.L_x_189) ;  /* 0x0000001c00707947 */ /* 0x000fec0003800000 */
.L_x_188:
[----:B------:R-:W-:Y:S01]  /*11b0*/  LOP3.LUT R2, R4, 0x3e0, RZ, 0xc0, !PT ;  /* 0x000003e004027812 */ /* 0x000fe200078ec0ff */
[----:B------:R-:W1:Y:S03]  /*11c0*/  S2R R10, SR_LANEID ;  /* 0x00000000000a7919 */ /* 0x000e660000000000 */
[----:B------:R-:W-:Y:S02]  /*11d0*/  IADD3 R6, PT, PT, R2, 0x20, RZ ;  /* 0x0000002002067810 */ /* 0x000fe40007ffe0ff */
[----:B------:R-:W-:Y:S02]  /*11e0*/  LOP3.LUT R2, RZ, R2, RZ, 0x33, !PT ;  /* 0x00000002ff027212 */ /* 0x000fe400078e33ff */
[----:B------:R-:W-:-:S03]  /*11f0*/  ISETP.GT.U32.AND P0, PT, R6, R3, PT ;  /* 0x000000030600720c */ /* 0x000fc60003f04070 */
[----:B------:R-:W-:-:S05]  /*1200*/  IMAD.IADD R2, R3, 0x1, R2 ;  /* 0x0000000103027824 */ /* 0x000fca00078e0202 */
[----:B------:R-:W-:-:S05]  /*1210*/  SEL R5, R2, 0x1f, P0 ;  /* 0x0000001f02057807 */ /* 0x000fca0000000000 */
[----:B-----5:R-:W2:Y:S01]  /*1220*/  SHFL.DOWN PT, R2, R28, 0x1, R5 ;  /* 0x082000001c027989 */ /* 0x020ea200000e0005 */
[CC--:B-1----:R-:W-:Y:S01]  /*1230*/  ISETP.GE.AND P0, PT, R10.reuse, R5.reuse, PT ;  /* 0x000000050a00720c */ /* 0x0c2fe20003f06270 */
[C---:B------:R-:W-:Y:S01]  /*1240*/  VIADD R8, R10.reuse, 0x2 ;  /* 0x000000020a087836 */ /* 0x040fe20000000000 */
[----:B------:R-:W-:Y:S02]  /*1250*/  ISETP.NE.AND P1, PT, R10, RZ, PT ;  /* 0x000000ff0a00720c */ /* 0x000fe40003f25270 */
[----:B--2---:R-:W-:Y:S02]  /*1260*/  SEL R7, R2, RZ, !P0 ;  /* 0x000000ff02077207 */ /* 0x004fe40004000000 */
[----:B------:R-:W-:Y:S01]  /*1270*/  ISETP.GT.AND P0, PT, R8, R5, PT ;  /* 0x000000050800720c */ /* 0x000fe20003f04270 */
[----:B------:R-:W-:Y:S01]  /*1280*/  VIADD R8, R10, 0x4 ;  /* 0x000000040a087836 */ /* 0x000fe20000000000 */
[----:B------:R-:W-:-:S07]  /*1290*/  IADD3 R2, PT, PT, R7, R28, RZ ;  /* 0x0000001c07027210 */ /* 0x000fce0007ffe0ff */
[----:B------:R-:W1:Y:S01]  /*12a0*/  @!P1 S2R R12, SR_CgaCtaId ;  /* 0x00000000000c9919 */ /* 0x000e620000008800 */
[----:B------:R-:W-:Y:S01]  /*12b0*/  @!P1 MOV R9, 0x400 ;  /* 0x0000040000099802 */ /* 0x000fe20000000f00 */
[----:B------:R-:W2:Y:S02]  /*12c0*/  SHFL.DOWN PT, R6, R2, 0x2, R5 ;  /* 0x0840000002067989 */ /* 0x000ea400000e0005 */
[----:B--2---:R-:W-:Y:S02]  /*12d0*/  SEL R7, R6, RZ, !P0 ;  /* 0x000000ff06077207 */ /* 0x004fe40004000000 */
[----:B------:R-:W-:Y:S02]  /*12e0*/  ISETP.GT.AND P0, PT, R8, R5, PT ;  /* 0x000000050800720c */ /* 0x000fe40003f04270 */
[----:B------:R-:W-:Y:S01]  /*12f0*/  IADD3 R6, PT, PT, R2, R7, RZ ;  /* 0x0000000702067210 */ /* 0x000fe20007ffe0ff */
[----:B------:R-:W-:Y:S01]  /*1300*/  VIADD R2, R10, 0x8 ;  /* 0x000000080a027836 */ /* 0x000fe20000000000 */
[----:B-1----:R-:W-:Y:S01]  /*1310*/  @!P1 LEA R12, R12, R9, 0x18 ;  /* 0x000000090c0c9211 */ /* 0x002fe200078ec0ff */
[----:B------:R-:W-:-:S02]  /*1320*/  VIADD R10, R10, 0x10 ;  /* 0x000000100a0a7836 */ /* 0x000fc40000000000 */
[----:B------:R-:W1:Y:S02]  /*1330*/  SHFL.DOWN PT, R7, R6, 0x4, R5 ;  /* 0x0880000006077989 */ /* 0x000e6400000e0005 */
[----:B-1----:R-:W-:Y:S02]  /*1340*/  SEL R7, R7, RZ, !P0 ;  /* 0x000000ff07077207 */ /* 0x002fe40004000000 */
[----:B------:R-:W-:Y:S02]  /*1350*/  ISETP.GT.AND P0, PT, R2, R5, PT ;  /* 0x000000050200720c */ /* 0x000fe40003f04270 */
[----:B------:R-:W-:-:S05]  /*1360*/  IADD3 R8, PT, PT, R6, R7, RZ ;  /* 0x0000000706087210 */ /* 0x000fca0007ffe0ff */
[----:B------:R-:W1:Y:S02]  /*1370*/  SHFL.DOWN PT, R7, R8, 0x8, R5 ;  /* 0x0900000008077989 */ /* 0x000e6400000e0005 */
[----:B-1----:R-:W-:Y:S02]  /*1380*/  SEL R7, R7, RZ, !P0 ;  /* 0x000000ff07077207 */ /* 0x002fe40004000000 */
[----:B------:R-:W-:Y:S02]  /*1390*/  ISETP.GT.AND P0, PT, R10, R5, PT ;  /* 0x000000050a00720c */ /* 0x000fe40003f04270 */
[----:B------:R-:W-:Y:S02]  /*13a0*/  IADD3 R2, PT, PT, R8, R7, RZ ;  /* 0x0000000708027210 */ /* 0x000fe40007ffe0ff */
[----:B------:R-:W-:-:S03]  /*13b0*/  @!P1 SHF.R.U32.HI R7, RZ, 0x3, R4 ;  /* 0x00000003ff079819 */ /* 0x000fc60000011604 */
[----:B------:R-:W1:Y:S01]  /*13c0*/  SHFL.DOWN PT, R6, R2, 0x10, R5 ;  /* 0x0a00000002067989 */ /* 0x000e6200000e0005 */
[----:B------:R-:W-:-:S04]  /*13d0*/  @!P1 LOP3.LUT R7, R7, 0x7c, RZ, 0xc0, !PT ;  /* 0x0000007c07079812 */ /* 0x000fc800078ec0ff */
[----:B------:R-:W-:Y:S02]  /*13e0*/  @!P1 IADD3 R12, PT, PT, R7, R12, RZ ;  /* 0x0000000c070c9210 */ /* 0x000fe40007ffe0ff */
[----:B-1----:R-:W-:Y:S02]  /*13f0*/  SEL R9, R6, RZ, !P0 ;  /* 0x000000ff06097207 */ /* 0x002fe40004000000 */
[----:B------:R-:W-:-:S03]  /*1400*/  ISETP.NE.AND P0, PT, R4, RZ, PT ;  /* 0x000000ff0400720c */ /* 0x000fc60003f05270 */
[----:B------:R-:W-:-:S05]  /*1410*/  IMAD.IADD R9, R2, 0x1, R9 ;  /* 0x0000000102097824 */ /* 0x000fca00078e0209 */
[----:B------:R1:W-:Y:S01]  /*1420*/  @!P1 STS [R12+0x8], R9 ;  /* 0x000008090c009388 */ /* 0x0003e20000000800 */
[----:B------:R-:W-:Y:S06]  /*1430*/  BAR.SYNC.DEFER_BLOCKING 0x0 ;  /* 0x0000000000007b1d */ /* 0x000fec0000010000 */
[----:B------:R-:W-:Y:S05]  /*1440*/  @P0 BRA `(.L_x_189) ;  /* 0x0000001800c80947 */ /* 0x000fea0003800000 */
[----:B------:R-:W2:Y:S01]  /*1450*/  S2UR UR5, SR_CgaCtaId ;  /* 0x00000000000579c3 */ /* 0x000ea20000008800 */
[----:B------:R-:W-:Y:S01]  /*1460*/  UMOV UR4, 0x400 ;  /* 0x0000040000047882 */ /* 0x000fe20000000000 */
[C---:B------:R-:W-:Y:S02]  /*1470*/  ISETP.GT.U32.AND P2, PT, R3.reuse, 0x40, PT ;  /* 0x000000400300780c */ /* 0x040fe40003f44070 */
[C---:B------:R-:W-:Y:S02]  /*1480*/  ISETP.GT.U32.AND P1, PT, R3.reuse, 0x20, PT ;  /* 0x000000200300780c */ /* 0x040fe40003f24070 */
[----:B------:R-:W-:Y:S01]  /*1490*/  ISETP.GT.U32.AND P3, PT, R3, 0x80, PT ;  /* 0x000000800300780c */ /* 0x000fe20003f64070 */
[----:B--2---:R-:W-:-:S09]  /*14a0*/  ULEA UR4, UR5, UR4, 0x18 ;  /* 0x0000000405047291 */ /* 0x004fd2000f8ec0ff */
[----:B------:R-:W2:Y:S04]  /*14b0*/  LDS.128 R4, [UR4+0x10] ;  /* 0x00001004ff047984 */ /* 0x000ea80008000c00 */
[----:B------:R-:W3:Y:S04]  /*14c0*/  LDS R2, [UR4+0xc] ;  /* 0x00000c04ff027984 */ /* 0x000ee80008000800 */
[----:B------:R-:W4:Y:S01]  /*14d0*/  LDS.64 R10, [UR4+0x20] ;  /* 0x00002004ff0a7984 */ /* 0x000f220008000a00 */
[----:B--2---:R-:W-:Y:S02]  /*14e0*/  SEL R4, R4, RZ, P2 ;  /* 0x000000ff04047207 */ /* 0x004fe40001000000 */
[----:B------:R-:W-:-:S02]  /*14f0*/  ISETP.GT.U32.AND P2, PT, R3, 0x60, PT ;  /* 0x000000600300780c */ /* 0x000fc40003f44070 */
[----:B---3--:R-:W-:Y:S02]  /*1500*/  SEL R2, R2, RZ, P1 ;  /* 0x000000ff02027207 */ /* 0x008fe40000800000 */
[----:B------:R-:W-:Y:S02]  /*1510*/  SEL R5, R5, RZ, P2 ;  /* 0x000000ff05057207 */ /* 0x000fe40001000000 */
[----:B------:R-:W-:Y:S02]  /*1520*/  IADD3 R2, PT, PT, R4, R2, R9 ;  /* 0x0000000204027210 */ /* 0x000fe40007ffe009 */
[C---:B------:R-:W-:Y:S02]  /*1530*/  ISETP.GT.U32.AND P1, PT, R3.reuse, 0xa0, PT ;  /* 0x000000a00300780c */ /* 0x040fe40003f24070 */
[----:B------:R-:W-:Y:S02]  /*1540*/  SEL R6, R6, RZ, P3 ;  /* 0x000000ff06067207 */ /* 0x000fe40001800000 */
[----:B------:R-:W-:-:S02]  /*1550*/  ISETP.GT.U32.AND P2, PT, R3, 0xc0, PT ;  /* 0x000000c00300780c */ /* 0x000fc40003f44070 */
[----:B------:R-:W-:Y:S02]  /*1560*/  ISETP.GT.U32.AND P3, PT, R3, 0xe0, PT ;  /* 0x000000e00300780c */ /* 0x000fe40003f64070 */
[----:B------:R-:W-:Y:S02]  /*1570*/  SEL R7, R7, RZ, P1 ;  /* 0x000000ff07077207 */ /* 0x000fe40000800000 */
[----:B------:R-:W-:Y:S02]  /*1580*/  IADD3 R2, PT, PT, R6, R2, R5 ;  /* 0x0000000206027210 */ /* 0x000fe40007ffe005 */
[----:B----4-:R-:W-:Y:S02]  /*1590*/  SEL R10, R10, RZ, P2 ;  /* 0x000000ff0a0a7207 */ /* 0x010fe40001000000 */
[----:B------:R-:W-:Y:S02]  /*15a0*/  SEL R11, R11, RZ, P3 ;  /* 0x000000ff0b0b7207 */ /* 0x000fe40001800000 */
[----:B------:R-:W-:-:S04]  /*15b0*/  IADD3 R2, PT, PT, R10, R2, R7 ;  /* 0x000000020a027210 */ /* 0x000fc80007ffe007 */
[----:B-1----:R-:W-:Y:S01]  /*15c0*/  IADD3 R9, PT, PT, R2, R11, RZ ;  /* 0x0000000b02097210 */ /* 0x002fe20007ffe0ff */
[----:B------:R-:W-:Y:S06]  /*15d0*/  BRA `(.L_x_189) ;  /* 0x0000001800647947 */ /* 0x000fec0003800000 */
.L_x_174:
[----:B------:R-:W0:Y:S01]  /*15e0*/  S2R R4, SR_TID.X ;  /* 0x0000000000047919 */ /* 0x000e220000002100 */
[----:B------:R-:W1:Y:S01]  /*15f0*/  LDCU.128 UR12, c[0x0][0x380] ;  /* 0x00007000ff0c77ac */ /* 0x000e620008000c00 */
[----:B------:R-:W2:Y:S01]  /*1600*/  LDCU UR4, c[0x0][0x3b4] ;  /* 0x00007680ff0477ac */ /* 0x000ea20008000800 */
[----:B-1----:R-:W-:Y:S01]  /*1610*/  MOV R6, UR12 ;  /* 0x0000000c00067c02 */ /* 0x002fe20008000f00 */
[----:B------:R-:W-:Y:S02]  /*1620*/  IMAD.U32 R7, RZ, RZ, UR13 ;  /* 0x0000000dff077e24 */ /* 0x000fe4000f8e00ff */
[----:B0-----:R-:W-:-:S04]  /*1630*/  IMAD.IADD R29, R2, 0x1, R4 ;  /* 0x00000001021d7824 */ /* 0x001fc800078e0204 */
[----:B------:R-:W-:-:S05]  /*1640*/  IMAD.WIDE.U32 R28, R29, 0x4, R6 ;  /* 0x000000041d1c7825 */ /* 0x000fca00078e0006 */
[----:B------:R-:W3:Y:S04]  /*1650*/  LDG.E R11, desc[UR10][R28.64] ;  /* 0x0000000a1c0b7981 */ /* 0x000ee8000c1e1900 */
[----:B------:R-:W4:Y:S04]  /*1660*/  LDG.E R13, desc[UR10][R28.64+0x400] ;  /* 0x0004000a1c0d7981 */ /* 0x000f28000c1e1900 */
[----:B------:R-:W5:Y:S04]  /*1670*/  LDG.E R12, desc[UR10][R28.64+0x800] ;  /* 0x0008000a1c0c7981 */ /* 0x000f68000c1e1900 */
[----:B------:R-:W2:Y:S04]  /*1680*/  LDG.E R15, desc[UR10][R28.64+0xc00] ;  /* 0x000c000a1c0f7981 */ /* 0x000ea8000c1e1900 */
        /* <DEDUP_REMOVED lines=11> */
[----:B------:R-:W2:Y:S01]  /*1740*/  LDG.E R22, desc[UR10][R28.64+0x3c00] ;  /* 0x003c000a1c167981 */ /* 0x000ea2000c1e1900 */
[----:B------:R-:W-:Y:S01]  /*1750*/  MOV R8, UR14 ;  /* 0x0000000e00087c02 */ /* 0x000fe20008000f00 */
[----:B------:R-:W-:-:S04]  /*1760*/  IMAD.U32 R9, RZ, RZ, UR15 ;  /* 0x0000000fff097e24 */ /* 0x000fc8000f8e00ff */
[----:B---3--:R-:W-:-:S05]  /*1770*/  IMAD.WIDE R10, R11, 0x4, R8 ;  /* 0x000000040b0a7825 */ /* 0x008fca00078e0208 */
[----:B------:R4:W3:Y:S02]  /*1780*/  LDG.E R5, desc[UR10][R10.64] ;  /* 0x0000000a0a057981 */ /* 0x0008e4000c1e1900 */
[----:B----4-:R-:W-:-:S04]  /*1790*/  IMAD.WIDE R10, R13, 0x4, R8 ;  /* 0x000000040d0a7825 */ /* 0x010fc800078e0208 */
[--C-:B-----5:R-:W-:Y:S02]  /*17a0*/  IMAD.WIDE R12, R12, 0x4, R8.reuse ;  /* 0x000000040c0c7825 */ /* 0x120fe400078e0208 */
[----:B------:R-:W3:Y:S04]  /*17b0*/  LDG.E R10, desc[UR10][R10.64] ;  /* 0x0000000a0a0a7981 */ /* 0x000ee8000c1e1900 */
[----:B------:R2:W3:Y:S02]  /*17c0*/  LDG.E R11, desc[UR10][R12.64] ;  /* 0x0000000a0c0b7981 */ /* 0x0004e4000c1e1900 */
[----:B--2---:R-:W-:-:S04]  /*17d0*/  IMAD.WIDE R12, R15, 0x4, R8 ;  /* 0x000000040f0c7825 */ /* 0x004fc800078e0208 */
[--C-:B------:R-:W-:Y:S02]  /*17e0*/  IMAD.WIDE R14, R14, 0x4, R8.reuse ;  /* 0x000000040e0e7825 */ /* 0x100fe400078e0208 */
[----:B------:R-:W2:Y:S02]  /*17f0*/  LDG.E R12, desc[UR10][R12.64] ;  /* 0x0000000a0c0c7981 */ /* 0x000ea4000c1e1900 */
[----:B------:R-:W-:-:S06]  /*1800*/  IMAD.WIDE R18, R18, 0x4, R8 ;  /* 0x0000000412127825 */ /* 0x000fcc00078e0208 */
[----:B------:R-:W4:Y:S04]  /*1810*/  LDG.E R18, desc[UR10][R18.64] ;  /* 0x0000000a12127981 */ /* 0x000f28000c1e1900 */
[----:B------:R0:W2:Y:S02]  /*1820*/  LDG.E R13, desc[UR10][R14.64] ;  /* 0x0000000a0e0d7981 */ /* 0x0000a4000c1e1900 */
[----:B0-----:R-:W-:-:S04]  /*1830*/  IMAD.WIDE R14, R17, 0x4, R8 ;  /* 0x00000004110e7825 */ /* 0x001fc800078e0208 */
[--C-:B------:R-:W-:Y:S02]  /*1840*/  IMAD.WIDE R16, R16, 0x4, R8.reuse ;  /* 0x0000000410107825 */ /* 0x100fe400078e0208 */
[----:B------:R-:W5:Y:S04]  /*1850*/  LDG.E R14, desc[UR10][R14.64] ;  /* 0x0000000a0e0e7981 */ /* 0x000f68000c1e1900 */
[----:B------:R0:W5:Y:S02]  /*1860*/  LDG.E R15, desc[UR10][R16.64] ;  /* 0x0000000a100f7981 */ /* 0x000164000c1e1900 */
[----:B0-----:R-:W-:-:S04]  /*1870*/  IMAD.WIDE R16, R21, 0x4, R8 ;  /* 0x0000000415107825 */ /* 0x001fc800078e0208 */
[--C-:B------:R-:W-:Y:S01]  /*1880*/  IMAD.WIDE R20, R20, 0x4, R8.reuse ;  /* 0x0000000414147825 */ /* 0x100fe200078e0208 */
[----:B------:R0:W4:Y:S05]  /*1890*/  LDG.E R19, desc[UR10][R16.64] ;  /* 0x0000000a10137981 */ /* 0x00012a000c1e1900 */
[----:B------:R-:W4:Y:S01]  /*18a0*/  LDG.E R20, desc[UR10][R20.64] ;  /* 0x0000000a14147981 */ /* 0x000f22000c1e1900 */
[----:B0-----:R-:W-:-:S05]  /*18b0*/  IMAD.WIDE R16, R27, 0x4, R8 ;  /* 0x000000041b107825 */ /* 0x001fca00078e0208 */
[----:B------:R0:W4:Y:S02]  /*18c0*/  LDG.E R21, desc[UR10][R16.64] ;  /* 0x0000000a10157981 */ /* 0x000124000c1e1900 */
        /* <DEDUP_REMOVED lines=9> */
[----:B------:R-:W4:Y:S01]  /*1960*/  LDG.E R22, desc[UR10][R16.64] ;  /* 0x0000000a10167981 */ /* 0x000f22000c1e1900 */
[----:B---3--:R-:W-:-:S04]  /*1970*/  IADD3 R5, PT, PT, R11, R10, R5 ;  /* 0x0000000a0b057210 */ /* 0x008fc80007ffe005 */
[----:B--2---:R-:W-:Y:S02]  /*1980*/  IADD3 R5, PT, PT, R13, R12, R5 ;  /* 0x0000000c0d057210 */ /* 0x004fe40007ffe005 */
[----:B------:R-:W-:-:S05]  /*1990*/  MOV R13, UR4 ;  /* 0x00000004000d7c02 */ /* 0x000fca0008000f00 */
[----:B------:R-:W-:-:S05]  /*19a0*/  IMAD.SHL.U32 R10, R13, 0x1000, RZ ;  /* 0x000010000d0a7824 */ /* 0x000fca00078e00ff */
[----:B------:R-:W-:Y:S02]  /*19b0*/  ISETP.GE.U32.AND P0, PT, R3, R10, PT ;  /* 0x0000000a0300720c */ /* 0x000fe40003f06070 */
[----:B-----5:R-:W-:-:S04]  /*19c0*/  IADD3 R5, PT, PT, R15, R14, R5 ;  /* 0x0000000e0f057210 */ /* 0x020fc80007ffe005 */
[----:B----4-:R-:W-:-:S04]  /*19d0*/  IADD3 R5, PT, PT, R19, R18, R5 ;  /* 0x0000001213057210 */ /* 0x010fc80007ffe005 */
[----:B------:R-:W-:-:S04]  /*19e0*/  IADD3 R20, PT, PT, R21, R20, R5 ;  /* 0x0000001415147210 */ /* 0x000fc80007ffe005 */
[----:B------:R-:W-:-:S04]  /*19f0*/  IADD3 R20, PT, PT, R25, R23, R20 ;  /* 0x0000001719147210 */ /* 0x000fc80007ffe014 */
[----:B------:R-:W-:-:S04]  /*1a00*/  IADD3 R27, PT, PT, R27, R26, R20 ;  /* 0x0000001a1b1b7210 */ /* 0x000fc80007ffe014 */
[----:B------:R-:W-:Y:S01]  /*1a10*/  IADD3 R20, PT, PT, R22, R27, RZ ;  /* 0x0000001b16147210 */ /* 0x000fe20007ffe0ff */
[----:B------:R-:W-:Y:S06]  /*1a20*/  @!P0 BRA `(.L_x_190) ;  /* 0x0000001000a88947 */ /* 0x000fec0003800000 */
[----:B------:R-:W-:Y:S01]  /*1a30*/  UIADD3 UR8, UPT, UPT, UR5, -0x1000, URZ ;  /* 0xfffff00005087890 */ /* 0x000fe2000fffe0ff */
[----:B------:R-:W-:Y:S01]  /*1a40*/  IMAD R5, R13, 0x1000, R2 ;  /* 0x000010000d057824 */ /* 0x000fe200078e0202 */
[----:B------:R-:W-:Y:S01]  /*1a50*/  LOP3.LUT R3, RZ, R4, RZ, 0x33, !PT ;  /* 0x00000004ff037212 */ /* 0x000fe200078e33ff */
[----:B------:R-:W-:Y:S01]  /*1a60*/  UMOV UR4, URZ ;  /* 0x000000ff00047c82 */ /* 0x000fe20008000000 */
[----:B------:R-:W-:Y:S02]  /*1a70*/  IADD3 R12, PT, PT, R2, R10, RZ ;  /* 0x0000000a020c7210 */ /* 0x000fe40007ffe0ff */
[----:B------:R-:W-:Y:S02]  /*1a80*/  ISETP.GT.U32.AND P0, PT, R5, UR8, PT ;  /* 0x0000000805007c0c */ /* 0x000fe4000bf04070 */
[----:B------:R-:W-:Y:S02]  /*1a90*/  IADD3 R11, PT, PT, -R10, UR5, R3 ;  /* 0x000000050a0b7c10 */ /* 0x000fe4000fffe103 */
[----:B------:R-:W-:-:S03]  /*1aa0*/  IADD3 R3, PT, PT, R12, 0x800, R4 ;  /* 0x000008000c037810 */ /* 0x000fc60007ffe004 */
[----:B------:R-:W-:Y:S01]  /*1ab0*/  IMAD.IADD R10, R11, 0x1, -R2 ;  /* 0x000000010b0a7824 */ /* 0x000fe200078e0a02 */
[----:B------:R-:W-:-:S05]  /*1ac0*/  MOV R11, R12 ;  /* 0x0000000c000b7202 */ /* 0x000fca0000000f00 */
[----:B------:R-:W-:Y:S05]  /*1ad0*/  @P0 BRA `(.L_x_191) ;  /* 0x0000000400280947 */ /* 0x000fea0003800000 */
[----:B------:R-:W0:Y:S01]  /*1ae0*/  LDC.64 R6, c[0x0][0x380] ;  /* 0x0000e000ff067b82 */ /* 0x000e220000000a00 */
[----:B------:R-:W1:Y:S07]  /*1af0*/  LDCU.64 UR6, c[0x0][0x3b0] ;  /* 0x00007600ff0677ac */ /* 0x000e6e0008000a00 */
[----:B------:R-:W2:Y:S02]  /*1b00*/  LDC.64 R8, c[0x0][0x388] ;  /* 0x0000e200ff087b82 */ /* 0x000ea40000000a00 */
.L_x_192:
[----:B------:R-:W-:-:S04]  /*1b10*/  IMAD.IADD R25, R4, 0x1, R5 ;  /* 0x0000000104197824 */ /* 0x000fc800078e0205 */
[----:B0-----:R-:W-:-:S05]  /*1b20*/  IMAD.WIDE.U32 R24, R25, 0x4, R6 ;  /* 0x0000000419187825 */ /* 0x001fca00078e0006 */
[----:B------:R-:W2:Y:S04]  /*1b30*/  LDG.E R15, desc[UR10][R24.64] ;  /* 0x0000000a180f7981 */ /* 0x000ea8000c1e1900 */
[----:B------:R-:W3:Y:S04]  /*1b40*/  LDG.E R19, desc[UR10][R24.64+0x400] ;  /* 0x0004000a18137981 */ /* 0x000ee8000c1e1900 */
[----:B------:R-:W4:Y:S04]  /*1b50*/  LDG.E R21, desc[UR10][R24.64+0xc00] ;  /* 0x000c000a18157981 */ /* 0x000f28000c1e1900 */
[----:B------:R-:W5:Y:S04]  /*1b60*/  LDG.E R17, desc[UR10][R24.64+0x800] ;  /* 0x0008000a18117981 */ /* 0x000f68000c1e1900 */
[----:B------:R-:W5:Y:S04]  /*1b70*/  LDG.E R22, desc[UR10][R24.64+0x1000] ;  /* 0x0010000a18167981 */ /* 0x000f68000c1e1900 */
[----:B------:R-:W5:Y:S04]  /*1b80*/  LDG.E R13, desc[UR10][R24.64+0x1400] ;  /* 0x0014000a180d7981 */ /* 0x000f68000c1e1900 */
[----:B------:R-:W5:Y:S01]  /*1b90*/  LDG.E R27, desc[UR10][R24.64+0x1c00] ;  /* 0x001c000a181b7981 */ /* 0x000f62000c1e1900 */
[----:B--2---:R-:W-:-:S04]  /*1ba0*/  IMAD.WIDE R14, R15, 0x4, R8 ;  /* 0x000000040f0e7825 */ /* 0x004fc800078e0208 */
[--C-:B---3--:R-:W-:Y:S01]  /*1bb0*/  IMAD.WIDE R18, R19, 0x4, R8.reuse ;  /* 0x0000000413127825 */ /* 0x108fe200078e0208 */
[----:B------:R4:W2:Y:S05]  /*1bc0*/  LDG.E R2, desc[UR10][R14.64] ;  /* 0x0000000a0e027981 */ /* 0x0008aa000c1e1900 */
[----:B------:R-:W2:Y:S01]  /*1bd0*/  LDG.E R18, desc[UR10][R18.64] ;  /* 0x0000000a12127981 */ /* 0x000ea2000c1e1900 */
[----:B----4-:R-:W-:-:S03]  /*1be0*/  IMAD.WIDE R14, R21, 0x4, R8 ;  /* 0x00000004150e7825 */ /* 0x010fc600078e0208 */
[----:B------:R-:W3:Y:S01]  /*1bf0*/  LDG.E R21, desc[UR10][R24.64+0x1800] ;  /* 0x0018000a18157981 */ /* 0x000ee2000c1e1900 */
[----:B-----5:R-:W-:-:S03]  /*1c00*/  IMAD.WIDE R16, R17, 0x4, R8 ;  /* 0x0000000411107825 */ /* 0x020fc600078e0208 */
[----:B------:R0:W4:Y:S04]  /*1c10*/  LDG.E R19, desc[UR10][R14.64] ;  /* 0x0000000a0e137981 */ /* 0x000128000c1e1900 */
[----:B------:R-:W4:Y:S01]  /*1c20*/  LDG.E R17, desc[UR10][R16.64] ;  /* 0x0000000a10117981 */ /* 0x000f22000c1e1900 */
[----:B------:R-:W-:-:S04]  /*1c30*/  IMAD.WIDE R22, R22, 0x4, R8 ;  /* 0x0000000416167825 */ /* 0x000fc800078e0208 */
[--C-:B0-----:R-:W-:Y:S02]  /*1c40*/  IMAD.WIDE R14, R13, 0x4, R8.reuse ;  /* 0x000000040d0e7825 */ /* 0x101fe400078e0208 */
[----:B------:R-:W5:Y:S04]  /*1c50*/  LDG.E R13, desc[UR10][R22.64] ;  /* 0x0000000a160d7981 */ /* 0x000f68000c1e1900 */
[----:B------:R0:W5:Y:S02]  /*1c60*/  LDG.E R16, desc[UR10][R14.64] ;  /* 0x0000000a0e107981 */ /* 0x000164000c1e1900 */
[----:B0-----:R-:W-:-:S06]  /*1c70*/  IMAD.WIDE R14, R27, 0x4, R8 ;  /* 0x000000041b0e7825 */ /* 0x001fcc00078e0208 */
[----:B------:R-:W5:Y:S04]  /*1c80*/  LDG.E R15, desc[UR10][R14.64] ;  /* 0x0000000a0e0f7981 */ /* 0x000f68000c1e1900 */
[----:B------:R-:W5:Y:S01]  /*1c90*/  LDG.E R14, desc[UR10][R24.64+0x2000] ;  /* 0x0020000a180e7981 */ /* 0x000f62000c1e1900 */
[----:B--2---:R-:W-:-:S03]  /*1ca0*/  IADD3 R20, PT, PT, R18, R2, R20 ;  /* 0x0000000212147210 */ /* 0x004fc60007ffe014 */
[----:B------:R-:W2:Y:S01]  /*1cb0*/  LDG.E R18, desc[UR10][R24.64+0x2400] ;  /* 0x0024000a18127981 */ /* 0x000ea2000c1e1900 */
[----:B---3--:R-:W-:-:S03]  /*1cc0*/  IMAD.WIDE R22, R21, 0x4, R8 ;  /* 0x0000000415167825 */ /* 0x008fc600078e0208 */
[----:B------:R-:W3:Y:S04]  /*1cd0*/  LDG.E R21, desc[UR10][R24.64+0x3000] ;  /* 0x0030000a18157981 */ /* 0x000ee8000c1e1900 */
[----:B------:R-:W3:Y:S01]  /*1ce0*/  LDG.E R2, desc[UR10][R22.64] ;  /* 0x0000000a16027981 */ /* 0x000ee2000c1e1900 */
[----:B----4-:R-:W-:-:S03]  /*1cf0*/  IADD3 R17, PT, PT, R19, R17, R20 ;  /* 0x0000001113117210 */ /* 0x010fc60007ffe014 */
[----:B------:R-:W4:Y:S04]  /*1d00*/  LDG.E R20, desc[UR10][R24.64+0x2c00] ;  /* 0x002c000a18147981 */ /* 0x000f28000c1e1900 */
[----:B------:R-:W4:Y:S04]  /*1d10*/  LDG.E R23, desc[UR10][R24.64+0x2800] ;  /* 0x0028000a18177981 */ /* 0x000f28000c1e1900 */
[----:B------:R-:W4:Y:S01]  /*1d20*/  LDG.E R22, desc[UR10][R24.64+0x3400] ;  /* 0x0034000a18167981 */ /* 0x000f22000c1e1900 */
[----:B-----5:R-:W-:-:S03]  /*1d30*/  IADD3 R13, PT, PT, R16, R13, R17 ;  /* 0x0000000d100d7210 */ /* 0x020fc60007ffe011 */
[----:B------:R-:W5:Y:S04]  /*1d40*/  LDG.E R17, desc[UR10][R24.64+0x3800] ;  /* 0x0038000a18117981 */ /* 0x000f68000c1e1900 */
[----:B------:R-:W5:Y:S01]  /*1d50*/  LDG.E R16, desc[UR10][R24.64+0x3c00] ;  /* 0x003c000a18107981 */ /* 0x000f62000c1e1900 */
[----:B--2---:R-:W-:-:S06]  /*1d60*/  IMAD.WIDE R18, R18, 0x4, R8 ;  /* 0x0000000412127825 */ /* 0x004fcc00078e0208 */
[----:B------:R-:W2:Y:S01]  /*1d70*/  LDG.E R18, desc[UR10][R18.64] ;  /* 0x0000000a12127981 */ /* 0x000ea2000c1e1900 */
[----:B---3--:R-:W-:Y:S01]  /*1d80*/  IADD3 R2, PT, PT, R15, R2, R13 ;  /* 0x000000020f027210 */ /* 0x008fe20007ffe00d */
[----:B------:R-:W-:-:S05]  /*1d90*/  IMAD.WIDE R14, R14, 0x4, R8 ;  /* 0x000000040e0e7825 */ /* 0x000fca00078e0208 */
[----:B------:R4:W2:Y:S02]  /*1da0*/  LDG.E R13, desc[UR10][R14.64] ;  /* 0x0000000a0e0d7981 */ /* 0x0008a4000c1e1900 */
[----:B----4-:R-:W-:-:S05]  /*1db0*/  IMAD.WIDE R14, R23, 0x4, R8 ;  /* 0x00000004170e7825 */ /* 0x010fca00078e0208 */
[----:B------:R0:W3:Y:S02]  /*1dc0*/  LDG.E R19, desc[UR10][R14.64] ;  /* 0x0000000a0e137981 */ /* 0x0000e4000c1e1900 */
[----:B0-----:R-:W-:-:S05]  /*1dd0*/  IMAD.WIDE R14, R20, 0x4, R8 ;  /* 0x00000004140e7825 */ /* 0x001fca00078e0208 */
[----:B------:R0:W3:Y:S02]  /*1de0*/  LDG.E R20, desc[UR10][R14.64] ;  /* 0x0000000a0e147981 */ /* 0x0000e4000c1e1900 */
[----:B0-----:R-:W-:-:S05]  /*1df0*/  IMAD.WIDE R14, R21, 0x4, R8 ;  /* 0x00000004150e7825 */ /* 0x001fca00078e0208 */
[----:B------:R0:W4:Y:S02]  /*1e00*/  LDG.E R21, desc[UR10][R14.64] ;  /* 0x0000000a0e157981 */ /* 0x000124000c1e1900 */
[----:B0-----:R-:W-:-:S05]  /*1e10*/  IMAD.WIDE R14, R22, 0x4, R8 ;  /* 0x00000004160e7825 */ /* 0x001fca00078e0208 */
[----:B------:R5:W4:Y:S02]  /*1e20*/  LDG.E R22, desc[UR10][R14.64] ;  /* 0x0000000a0e167981 */ /* 0x000b24000c1e1900 */
[----:B-----5:R-:W-:-:S04]  /*1e30*/  IMAD.WIDE R14, R17, 0x4, R8 ;  /* 0x00000004110e7825 */ /* 0x020fc800078e0208 */
[----:B------:R-:W-:Y:S01]  /*1e40*/  IMAD.WIDE R16, R16, 0x4, R8 ;  /* 0x0000000410107825 */ /* 0x000fe200078e0208 */
[----:B------:R-:W5:Y:S05]  /*1e50*/  LDG.E R23, desc[UR10][R14.64] ;  /* 0x0000000a0e177981 */ /* 0x000f6a000c1e1900 */
[----:B------:R-:W5:Y:S01]  /*1e60*/  LDG.E R16, desc[UR10][R16.64] ;  /* 0x0000000a10107981 */ /* 0x000f62000c1e1900 */
[----:B-1----:R-:W-:Y:S01]  /*1e70*/  UMOV UR5, UR6 ;  /* 0x0000000600057c82 */ /* 0x002fe20008000000 */
[----:B--2---:R-:W-:Y:S02]  /*1e80*/  IADD3 R2, PT, PT, R18, R13, R2 ;  /* 0x0000000d12027210 */ /* 0x004fe40007ffe002 */
[----:B------:R-:W-:-:S02]  /*1e90*/  MOV R13, UR7 ;  /* 0x00000007000d7c02 */ /* 0x000fc40008000f00 */
[----:B------:R-:W-:-:S03]  /*1ea0*/  IADD3 R18, PT, PT, -R5, UR5, RZ ;  /* 0x0000000505127c10 */ /* 0x000fc6000fffe1ff */
[----:B------:R-:W-:-:S05]  /*1eb0*/  IMAD.SHL.U32 R24, R13, 0x1000, RZ ;  /* 0x000010000d187824 */ /* 0x000fca00078e00ff */
[----:B------:R-:W-:Y:S01]  /*1ec0*/  ISETP.GE.U32.AND P0, PT, R18, R24, PT ;  /* 0x000000181200720c */ /* 0x000fe20003f06070 */
[----:B------:R-:W-:Y:S01]  /*1ed0*/  IMAD.IADD R10, R10, 0x1, -R24 ;  /* 0x000000010a0a7824 */ /* 0x000fe200078e0a18 */
[C---:B------:R-:W-:Y:S02]  /*1ee0*/  IADD3 R11, PT, PT, R24.reuse, R11, RZ ;  /* 0x0000000b180b7210 */ /* 0x040fe40007ffe0ff */
[----:B------:R-:W-:Y:S02]  /*1ef0*/  IADD3 R3, PT, PT, R24, R3, RZ ;  /* 0x0000000318037210 */ /* 0x000fe40007ffe0ff */
[----:B---3--:R-:W-:-:S04]  /*1f00*/  IADD3 R2, PT, PT, R20, R19, R2 ;  /* 0x0000001314027210 */ /* 0x008fc80007ffe002 */
[----:B----4-:R-:W-:-:S04]  /*1f10*/  IADD3 R2, PT, PT, R22, R21, R2 ;  /* 0x0000001516027210 */ /* 0x010fc80007ffe002 */
[----:B-----5:R-:W-:Y:S01]  /*1f20*/  IADD3 R20, PT, PT, R16, R23, R2 ;  /* 0x0000001710147210 */ /* 0x020fe20007ffe002 */
[----:B------:R-:W-:Y:S06]  /*1f30*/  @!P0 BRA `(.L_x_190) ;  /* 0x0000000c00648947 */ /* 0x000fec0003800000 */
[----:B------:R-:W-:Y:S01]  /*1f40*/  IMAD R5, R13, 0x1000, R5 ;  /* 0x000010000d057824 */ /* 0x000fe200078e0205 */
[----:B------:R-:W-:-:S04]  /*1f50*/  UIADD3 UR4, UPT, UPT, UR4, 0x1, URZ ;  /* 0x0000000104047890 */ /* 0x000fc8000fffe0ff */
[----:B------:R-:W-:-:S13]  /*1f60*/  ISETP.GT.U32.AND P0, PT, R5, UR8, PT ;  /* 0x0000000805007c0c */ /* 0x000fda000bf04070 */
[----:B------:R-:W-:Y:S05]  /*1f70*/  @!P0 BRA `(.L_x_192) ;  /* 0xfffffff800e48947 */ /* 0x000fea000383ffff */
.L_x_191:
[----:B------:R-:W-:Y:S01]  /*1f80*/  IADD3 R15, PT, PT, -R5, UR5, RZ ;  /* 0x00000005050f7c10 */ /* 0x000fe2000fffe1ff */
[----:B------:R-:W-:Y:S03]  /*1f90*/  BSSY.RECONVERGENT B1, `(.L_x_190) ;  /* 0x00000d3000017945 */ /* 0x000fe60003800200 */
[----:B------:R-:W-:-:S04]  /*1fa0*/  ISETP.GE.AND P0, PT, R4, R15, PT ;  /* 0x0000000f0400720c */ /* 0x000fc80003f06270 */
[----:B------:R-:W-:-:S13]  /*1fb0*/  ISETP.GE.U32.OR P0, PT, R5, UR5, P0 ;  /* 0x0000000505007c0c */ /* 0x000fda0008706470 */
[----:B------:R-:W-:Y:S05]  /*1fc0*/  @P0 BRA `(.L_x_193) ;  /* 0x0000000c003c0947 */ /* 0x000fea0003800000 */
[-C--:B------:R-:W-:Y:S01]  /*1fd0*/  LOP3.LUT R15, RZ, R4.reuse, RZ, 0x33, !PT ;  /* 0x00000004ff0f7212 */ /* 0x080fe200078e33ff */
[----:B------:R-:W-:Y:S01]  /*1fe0*/  IMAD R13, R13, UR4, RZ ;  /* 0x000000040d0d7c24 */ /* 0x000fe2000f8e02ff */
[----:B------:R-:W-:Y:S01]  /*1ff0*/  BSSY.RECONVERGENT B2, `(.L_x_194) ;  /* 0x000006b000027945 */ /* 0x000fe20003800200 */
[----:B------:R-:W-:Y:S02]  /*2000*/  MOV R14, R4 ;  /* 0x00000004000e7202 */ /* 0x000fe40000000f00 */
[----:B------:R-:W-:-:S05]  /*2010*/  IADD3 R2, PT, PT, -R12, UR5, R15 ;  /* 0x000000050c027c10 */ /* 0x000fca000fffe10f */
[----:B------:R-:W-:-:S05]  /*2020*/  IMAD R2, R13, -0x1000, R2 ;  /* 0xfffff0000d027824 */ /* 0x000fca00078e0202 */
[C---:B------:R-:W-:Y:S02]  /*2030*/  ISETP.GE.U32.AND P0, PT, R2.reuse, 0xf00, PT ;  /* 0x00000f000200780c */ /* 0x040fe40003f06070 */
[----:B------:R-:W-:-:S04]  /*2040*/  LEA.HI R12, R2, 0x1, RZ, 0x18 ;  /* 0x00000001020c7811 */ /* 0x000fc800078fc0ff */
[----:B------:R-:W-:-:S07]  /*2050*/  LOP3.LUT R13, R12, 0xf, RZ, 0xc0, !PT ;  /* 0x0000000f0c0d7812 */ /* 0x000fce00078ec0ff */
[----:B------:R-:W-:Y:S05]  /*2060*/  @!P0 BRA `(.L_x_195) ;  /* 0x00000004008c8947 */ /* 0x000fea0003800000 */
[----:B------:R-:W-:Y:S01]  /*2070*/  LEA.HI R2, R10, 0x1, RZ, 0x18 ;  /* 0x000000010a027811 */ /* 0x000fe200078fc0ff */
[----:B------:R-:W-:Y:S01]  /*2080*/  BSSY.RECONVERGENT B3, `(.L_x_196) ;  /* 0x0000060000037945 */ /* 0x000fe20003800200 */
[----:B------:R-:W-:Y:S02]  /*2090*/  LOP3.LUT R14, R4, 0x800, RZ, 0xfc, !PT ;  /* 0x00000800040e7812 */ /* 0x000fe400078efcff */
[----:B------:R-:W-:-:S05]  /*20a0*/  LOP3.LUT R2, R2, 0x1fffff0, RZ, 0xc0, !PT ;  /* 0x01fffff002027812 */ /* 0x000fca00078ec0ff */
[----:B------:R-:W-:-:S07]  /*20b0*/  IMAD.MOV R2, RZ, RZ, -R2 ;  /* 0x000000ffff027224 */ /* 0x000fce00078e0a02 */
.L_x_197:
[C---:B------:R-:W-:Y:S01]  /*20c0*/  IADD3 R25, PT, PT, R3.reuse, -0x800, RZ ;  /* 0xfffff80003197810 */ /* 0x040fe20007ffe0ff */
[----:B------:R-:W-:-:S04]  /*20d0*/  VIADD R17, R3, 0xfffff900 ;  /* 0xfffff90003117836 */ /* 0x000fc80000000000 */
[----:B------:R-:W-:-:S04]  /*20e0*/  IMAD.WIDE.U32 R24, R25, 0x4, R6 ;  /* 0x0000000419187825 */ /* 0x000fc800078e0006 */
[--C-:B------:R-:W-:Y:S01]  /*20f0*/  IMAD.WIDE.U32 R16, R17, 0x4, R6.reuse ;  /* 0x0000000411107825 */ /* 0x100fe200078e0006 */
[C---:B------:R-:W-:Y:S01]  /*2100*/  IADD3 R27, PT, PT, R3.reuse, -0x600, RZ ;  /* 0xfffffa00031b7810 */ /* 0x040fe20007ffe0ff */
[----:B------:R-:W2:Y:S04]  /*2110*/  LDG.E R24, desc[UR10][R24.64] ;  /* 0x0000000a18187981 */ /* 0x000ea8000c1e1900 */
[----:B------:R0:W3:Y:S01]  /*2120*/  LDG.E R21, desc[UR10][R16.64] ;  /* 0x0000000a10157981 */ /* 0x0000e2000c1e1900 */
[----:B------:R-:W-:Y:S02]  /*2130*/  VIADD R15, R3, 0xfffffb00 ;  /* 0xfffffb00030f7836 */ /* 0x000fe40000000000 */
[----:B------:R-:W-:-:S06]  /*2140*/  IMAD.WIDE.U32 R26, R27, 0x4, R6 ;  /* 0x000000041b1a7825 */ /* 0x000fcc00078e0006 */
[----:B------:R-:W4:Y:S01]  /*2150*/  LDG.E R26, desc[UR10][R26.64] ;  /* 0x0000000a1a1a7981 */ /* 0x000f22000c1e1900 */
[----:B0-----:R-:W-:-:S05]  /*2160*/  IMAD.WIDE.U32 R16, R15, 0x4, R6 ;  /* 0x000000040f107825 */ /* 0x001fca00078e0006 */
[----:B------:R0:W5:Y:S01]  /*2170*/  LDG.E R19, desc[UR10][R16.64] ;  /* 0x0000000a10137981 */ /* 0x000162000c1e1900 */
[C---:B------:R-:W-:Y:S01]  /*2180*/  IADD3 R23, PT, PT, R3.reuse, -0x400, RZ ;  /* 0xfffffc0003177810 */ /* 0x040fe20007ffe0ff */
[----:B------:R-:W-:-:S04]  /*2190*/  VIADD R15, R3, 0xfffffd00 ;  /* 0xfffffd00030f7836 */ /* 0x000fc80000000000 */
[----:B------:R-:W-:-:S04]  /*21a0*/  IMAD.WIDE.U32 R22, R23, 0x4, R6 ;  /* 0x0000000417167825 */ /* 0x000fc800078e0006 */
[----:B0-----:R-:W-:Y:S01]  /*21b0*/  IMAD.WIDE.U32 R16, R15, 0x4, R6 ;  /* 0x000000040f107825 */ /* 0x001fe200078e0006 */
[----:B------:R-:W5:Y:S04]  /*21c0*/  LDG.E R18, desc[UR10][R22.64] ;  /* 0x0000000a16127981 */ /* 0x000f68000c1e1900 */
[----:B------:R2:W5:Y:S02]  /*21d0*/  LDG.E R15, desc[UR10][R16.64] ;  /* 0x0000000a100f7981 */ /* 0x000564000c1e1900 */
[----:B--2---:R-:W-:-:S04]  /*21e0*/  IMAD.WIDE R16, R24, 0x4, R8 ;  /* 0x0000000418107825 */ /* 0x004fc800078e0208 */
[--C-:B---3--:R-:W-:Y:S02]  /*21f0*/  IMAD.WIDE R22, R21, 0x4, R8.reuse ;  /* 0x0000000415167825 */ /* 0x108fe400078e0208 */
[----:B------:R5:W2:Y:S04]  /*2200*/  LDG.E R21, desc[UR10][R16.64] ;  /* 0x0000000a10157981 */ /* 0x000aa8000c1e1900 */
[----:B------:R-:W2:Y:S01]  /*2210*/  LDG.E R22, desc[UR10][R22.64] ;  /* 0x0000000a16167981 */ /* 0x000ea2000c1e1900 */
[----:B----4-:R-:W-:-:S04]  /*2220*/  IMAD.WIDE R26, R26, 0x4, R8 ;  /* 0x000000041a1a7825 */ /* 0x010fc800078e0208 */
[--C-:B-----5:R-:W-:Y:S02]  /*2230*/  IMAD.WIDE R16, R19, 0x4, R8.reuse ;  /* 0x0000000413107825 */ /* 0x120fe400078e0208 */
[----:B------:R-:W3:Y:S04]  /*2240*/  LDG.E R26, desc[UR10][R26.64] ;  /* 0x0000000a1a1a7981 */ /* 0x000ee8000c1e1900 */
[----:B------:R0:W3:Y:S01]  /*2250*/  LDG.E R27, desc[UR10][R16.64] ;  /* 0x0000000a101b7981 */ /* 0x0000e2000c1e1900 */
[----:B------:R-:W-:-:S04]  /*2260*/  IMAD.WIDE R18, R18, 0x4, R8 ;  /* 0x0000000412127825 */ /* 0x000fc800078e0208 */
[----:B0-----:R-:W-:Y:S02]  /*2270*/  IMAD.WIDE R16, R15, 0x4, R8 ;  /* 0x000000040f107825 */ /* 0x001fe400078e0208 */
[----:B------:R-:W4:Y:S04]  /*2280*/  LDG.E R15, desc[UR10][R18.64] ;  /* 0x0000000a120f7981 */ /* 0x000f28000c1e1900 */
[----:B------:R0:W4:Y:S01]  /*2290*/  LDG.E R19, desc[UR10][R16.64] ;  /* 0x0000000a10137981 */ /* 0x000122000c1e1900 */
[C---:B------:R-:W-:Y:S01]  /*22a0*/  IADD3 R25, PT, PT, R3.reuse, -0x200, RZ ;  /* 0xfffffe0003197810 */ /* 0x040fe20007ffe0ff */
[----:B------:R-:W-:-:S04]  /*22b0*/  VIADD R29, R3, 0xffffff00 ;  /* 0xffffff00031d7836 */ /* 0x000fc80000000000 */
[----:B0-----:R-:W-:-:S04]  /*22c0*/  IMAD.WIDE.U32 R16, R25, 0x4, R6 ;  /* 0x0000000419107825 */ /* 0x001fc800078e0006 */
[----:B------:R-:W-:Y:S01]  /*22d0*/  IMAD.WIDE.U32 R24, R29, 0x4, R6 ;  /* 0x000000041d187825 */ /* 0x000fe200078e0006 */
[----:B------:R0:W5:Y:S01]  /*22e0*/  LDG.E R18, desc[UR10][R16.64] ;  /* 0x0000000a10127981 */ /* 0x000162000c1e1900 */
[----:B------:R-:W-:-:S04]  /*22f0*/  IADD3 R23, PT, PT, R3, 0x100, RZ ;  /* 0x0000010003177810 */ /* 0x000fc80007ffe0ff */
[----:B------:R1:W5:Y:S01]  /*2300*/  LDG.E R24, desc[UR10][R24.64] ;  /* 0x0000000a18187981 */ /* 0x000362000c1e1900 */
[----:B------:R-:W-:Y:S02]  /*2310*/  VIADD R29, R3, 0x200 ;  /* 0x00000200031d7836 */ /* 0x000fe40000000000 */
[----:B0-----:R-:W-:-:S04]  /*2320*/  IMAD.WIDE.U32 R16, R23, 0x4, R6 ;  /* 0x0000000417107825 */ /* 0x001fc800078e0006 */
[C---:B-1----:R-:W-:Y:S01]  /*2330*/  VIADD R25, R3.reuse, 0x400 ;  /* 0x0000040003197836 */ /* 0x042fe20000000000 */
[----:B--2---:R-:W-:Y:S01]  /*2340*/  IADD3 R28, PT, PT, R22, R21, R20 ;  /* 0x00000015161c7210 */ /* 0x004fe20007ffe014 */
[--C-:B------:R-:W-:Y:S01]  /*2350*/  IMAD.WIDE.U32 R20, R3, 0x4, R6.reuse ;  /* 0x0000000403147825 */ /* 0x100fe200078e0006 */
[----:B------:R0:W2:Y:S04]  /*2360*/  LDG.E R22, desc[UR10][R16.64] ;  /* 0x0000000a10167981 */ /* 0x0000a8000c1e1900 */
[----:B------:R-:W2:Y:S01]  /*2370*/  LDG.E R23, desc[UR10][R20.64] ;  /* 0x0000000a14177981 */ /* 0x000ea2000c1e1900 */
[----:B0-----:R-:W-:-:S05]  /*2380*/  IMAD.WIDE.U32 R16, R29, 0x4, R6 ;  /* 0x000000041d107825 */ /* 0x001fca00078e0006 */
[----:B------:R0:W2:Y:S01]  /*2390*/  LDG.E R21, desc[UR10][R16.64] ;  /* 0x0000000a10157981 */ /* 0x0000a2000c1e1900 */
[----:B---3--:R-:W-:Y:S02]  /*23a0*/  IADD3 R26, PT, PT, R27, R26, R28 ;  /* 0x0000001a1b1a7210 */ /* 0x008fe40007ffe01c */
[----:B------:R-:W-:-:S05]  /*23b0*/  IADD3 R27, PT, PT, R3, 0x300, RZ ;  /* 0x00000300031b7810 */ /* 0x000fca0007ffe0ff */
[----:B0-----:R-:W-:-:S05]  /*23c0*/  IMAD.WIDE.U32 R16, R27, 0x4, R6 ;  /* 0x000000041b107825 */ /* 0x001fca00078e0006 */
[----:B------:R0:W3:Y:S01]  /*23d0*/  LDG.E R20, desc[UR10][R16.64] ;  /* 0x0000000a10147981 */ /* 0x0000e2000c1e1900 */
[----:B------:R-:W-:Y:S02]  /*23e0*/  VIADD R27, R3, 0x600 ;  /* 0x00000600031b7836 */ /* 0x000fe40000000000 */
[----:B0-----:R-:W-:Y:S01]  /*23f0*/  IMAD.WIDE.U32 R16, R25, 0x4, R6 ;  /* 0x0000000419107825 */ /* 0x001fe200078e0006 */
[----:B------:R-:W-:Y:S02]  /*2400*/  IADD3 R25, PT, PT, R3, 0x500, RZ ;  /* 0x0000050003197810 */ /* 0x000fe40007ffe0ff */
[----:B----4-:R-:W-:Y:S02]  /*2410*/  IADD3 R15, PT, PT, R19, R15, R26 ;  /* 0x0000000f130f7210 */ /* 0x010fe40007ffe01a */
[----:B------:R0:W4:Y:S01]  /*2420*/  LDG.E R19, desc[UR10][R16.64] ;  /* 0x0000000a10137981 */ /* 0x000122000c1e1900 */
[----:B------:R-:W-:-:S06]  /*2430*/  IMAD.WIDE.U32 R26, R27, 0x4, R6 ;  /* 0x000000041b1a7825 */ /* 0x000fcc00078e0006 */
[----:B------:R-:W4:Y:S01]  /*2440*/  LDG.E R26, desc[UR10][R26.64] ;  /* 0x0000000a1a1a7981 */ /* 0x000f22000c1e1900 */
[----:B0-----:R-:W-:-:S05]  /*2450*/  IMAD.WIDE.U32 R16, R25, 0x4, R6 ;  /* 0x0000000419107825 */ /* 0x001fca00078e0006 */
[----:B------:R5:W4:Y:S02]  /*2460*/  LDG.E R25, desc[UR10][R16.64] ;  /* 0x0000000a10197981 */ /* 0x000b24000c1e1900 */
[----:B-----5:R-:W-:-:S05]  /*2470*/  IMAD.WIDE R16, R18, 0x4, R8 ;  /* 0x0000000412107825 */ /* 0x020fca00078e0208 */
[----:B------:R0:W5:Y:S02]  /*2480*/  LDG.E R18, desc[UR10][R16.64] ;  /* 0x0000000a10127981 */ /* 0x000164000c1e1900 */
[----:B0-----:R-:W-:-:S05]  /*2490*/  IMAD.WIDE R16, R24, 0x4, R8 ;  /* 0x0000000418107825 */ /* 0x001fca00078e0208 */
[----:B------:R2:W5:Y:S01]  /*24a0*/  LDG.E R24, desc[UR10][R16.64] ;  /* 0x0000000a10187981 */ /* 0x000562000c1e1900 */
[----:B------:R-:W-:Y:S01]  /*24b0*/  IADD3 R27, PT, PT, R3, 0x700, RZ ;  /* 0x00000700031b7810 */ /* 0x000fe20007ffe0ff */
[----:B--2---:R-:W-:-:S05]  /*24c0*/  IMAD.WIDE R16, R23, 0x4, R8 ;  /* 0x0000000417107825 */ /* 0x004fca00078e0208 */
[----:B------:R0:W2:Y:S02]  /*24d0*/  LDG.E R23, desc[UR10][R16.64] ;  /* 0x0000000a10177981 */ /* 0x0000a4000c1e1900 */
[----:B0-----:R-:W-:-:S05]  /*24e0*/  IMAD.WIDE R16, R22, 0x4, R8 ;  /* 0x0000000416107825 */ /* 0x001fca00078e0208 */
[----:B------:R0:W2:Y:S02]  /*24f0*/  LDG.E R22, desc[UR10][R16.64] ;  /* 0x0000000a10167981 */ /* 0x0000a4000c1e1900 */
[----:B0-----:R-:W-:-:S05]  /*2500*/  IMAD.WIDE R16, R21, 0x4, R8 ;  /* 0x0000000415107825 */ /* 0x001fca00078e0208 */
[----:B------:R3:W2:Y:S02]  /*2510*/  LDG.E R21, desc[UR10][R16.64] ;  /* 0x0000000a10157981 */ /* 0x0006a4000c1e1900 */
[----:B---3--:R-:W-:-:S05]  /*2520*/  IMAD.WIDE R16, R20, 0x4, R8 ;  /* 0x0000000414107825 */ /* 0x008fca00078e0208 */
[----:B------:R4:W3:Y:S02]  /*2530*/  LDG.E R20, desc[UR10][R16.64] ;  /* 0x0000000a10147981 */ /* 0x0008e4000c1e1900 */
[----:B----4-:R-:W-:-:S05]  /*2540*/  IMAD.WIDE R16, R19, 0x4, R8 ;  /* 0x0000000413107825 */ /* 0x010fca00078e0208 */
[----:B------:R0:W4:Y:S02]  /*2550*/  LDG.E R19, desc[UR10][R16.64] ;  /* 0x0000000a10137981 */ /* 0x000124000c1e1900 */
[----:B0-----:R-:W-:-:S05]  /*2560*/  IMAD.WIDE R16, R25, 0x4, R8 ;  /* 0x0000000419107825 */ /* 0x001fca00078e0208 */
[----:B------:R0:W4:Y:S02]  /*2570*/  LDG.E R25, desc[UR10][R16.64] ;  /* 0x0000000a10197981 */ /* 0x000124000c1e1900 */
[----:B0-----:R-:W-:-:S05]  /*2580*/  IMAD.WIDE R16, R26, 0x4, R8 ;  /* 0x000000041a107825 */ /* 0x001fca00078e0208 */
[----:B------:R0:W4:Y:S02]  /*2590*/  LDG.E R26, desc[UR10][R16.64] ;  /* 0x0000000a101a7981 */ /* 0x000124000c1e1900 */
[----:B0-----:R-:W-:-:S05]  /*25a0*/  IMAD.WIDE.U32 R16, R27, 0x4, R6 ;  /* 0x000000041b107825 */ /* 0x001fca00078e0006 */
[----:B------:R-:W2:Y:S01]  /*25b0*/  LDG.E R27, desc[UR10][R16.64] ;  /* 0x0000000a101b7981 */ /* 0x000ea2000c1e1900 */
[----:B------:R-:W-:Y:S01]  /*25c0*/  VIADD R2, R2, 0x10 ;  /* 0x0000001002027836 */ /* 0x000fe20000000000 */
[----:B-----5:R-:W-:-:S04]  /*25d0*/  IADD3 R15, PT, PT, R24, R18, R15 ;  /* 0x00000012180f7210 */ /* 0x020fc80007ffe00f */
[----:B------:R-:W-:Y:S01]  /*25e0*/  ISETP.NE.AND P0, PT, R2, RZ, PT ;  /* 0x000000ff0200720c */ /* 0x000fe20003f05270 */
[----:B--2---:R-:W-:-:S05]  /*25f0*/  IMAD.WIDE R16, R27, 0x4, R8 ;  /* 0x000000041b107825 */ /* 0x004fca00078e0208 */
[----:B------:R-:W2:Y:S01]  /*2600*/  LDG.E R27, desc[UR10][R16.64] ;  /* 0x0000000a101b7981 */ /* 0x000ea2000c1e1900 */
[----:B------:R-:W-:-:S04]  /*2610*/  IADD3 R15, PT, PT, R22, R23, R15 ;  /* 0x00000017160f7210 */ /* 0x000fc80007ffe00f */
[----:B---3--:R-:W-:-:S04]  /*2620*/  IADD3 R20, PT, PT, R20, R21, R15 ;  /* 0x0000001514147210 */ /* 0x008fc80007ffe00f */
[----:B----4-:R-:W-:Y:S01]  /*2630*/  IADD3 R19, PT, PT, R25, R19, R20 ;  /* 0x0000001319137210 */ /* 0x010fe20007ffe014 */
[----:B------:R-:W-:Y:S01]  /*2640*/  VIADD R3, R3, 0x1000 ;  /* 0x0000100003037836 */ /* 0x000fe20000000000 */
[----:B------:R-:W-:Y:S02]  /*2650*/  IADD3 R14, PT, PT, R14, 0x1000, RZ ;  /* 0x000010000e0e7810 */ /* 0x000fe40007ffe0ff */
[----:B--2---:R-:W-:Y:S01]  /*2660*/  IADD3 R20, PT, PT, R27, R26, R19 ;  /* 0x0000001a1b147210 */ /* 0x004fe20007ffe013 */
[----:B------:R-:W-:Y:S06]  /*2670*/  @P0 BRA `(.L_x_197) ;  /* 0xfffffff800900947 */ /* 0x000fec000383ffff */
[----:B------:R-:W-:Y:S05]  /*2680*/  BSYNC.RECONVERGENT B3 ;  /* 0x0000000000037941 */ /* 0x000fea0003800200 */
.L_x_196:
[----:B------:R-:W-:-:S07]  /*2690*/  IADD3 R14, PT, PT, R14, -0x800, RZ ;  /* 0xfffff8000e0e7810 */ /* 0x000fce0007ffe0ff */
.L_x_195:
[----:B------:R-:W-:Y:S05]  /*26a0*/  BSYNC.RECONVERGENT B2 ;  /* 0x0000000000027941 */ /* 0x000fea0003800200 */
.L_x_194:
[----:B------:R-:W-:-:S13]  /*26b0*/  ISETP.NE.AND P0, PT, R13, RZ, PT ;  /* 0x000000ff0d00720c */ /* 0x000fda0003f05270 */
[----:B------:R-:W-:Y:S05]  /*26c0*/  @!P0 BRA `(.L_x_193) ;  /* 0x00000004007c8947 */ /* 0x000fea0003800000 */
[----:B------:R-:W-:Y:S01]  /*26d0*/  ISETP.GE.U32.AND P0, PT, R13, 0x8, PT ;  /* 0x000000080d00780c */ /* 0x000fe20003f06070 */
[----:B------:R-:W-:Y:S01]  /*26e0*/  BSSY.RECONVERGENT B2, `(.L_x_198) ;  /* 0x0000031000027945 */ /* 0x000fe20003800200 */
[----:B------:R-:W-:-:S04]  /*26f0*/  LOP3.LUT R2, R12, 0x7, RZ, 0xc0, !PT ;  /* 0x000000070c027812 */ /* 0x000fc800078ec0ff */
[----:B------:R-:W-:-:S07]  /*2700*/  ISETP.NE.AND P1, PT, R2, RZ, PT ;  /* 0x000000ff0200720c */ /* 0x000fce0003f25270 */
[----:B------:R-:W-:Y:S06]  /*2710*/  @!P0 BRA `(.L_x_199) ;  /* 0x0000000000b48947 */ /* 0x000fec0003800000 */
[----:B------:R-:W-:-:S04]  /*2720*/  IMAD.IADD R3, R14, 0x1, R5 ;  /* 0x000000010e037824 */ /* 0x000fc800078e0205 */
[C-C-:B------:R-:W-:Y:S01]  /*2730*/  IMAD.WIDE.U32 R24, R3.reuse, 0x4, R6.reuse ;  /* 0x0000000403187825 */ /* 0x140fe200078e0006 */
[C---:B------:R-:W-:Y:S02]  /*2740*/  IADD3 R31, PT, PT, R3.reuse, 0x100, RZ ;  /* 0x00000100031f7810 */ /* 0x040fe40007ffe0ff */
[C---:B------:R-:W-:Y:S01]  /*2750*/  IADD3 R19, PT, PT, R3.reuse, 0x300, RZ ;  /* 0x0000030003137810 */ /* 0x040fe20007ffe0ff */
[----:B------:R-:W-:Y:S02]  /*2760*/  VIADD R29, R3, 0x200 ;  /* 0x00000200031d7836 */ /* 0x000fe40000000000 */
[--C-:B------:R-:W-:Y:S01]  /*2770*/  IMAD.WIDE.U32 R30, R31, 0x4, R6.reuse ;  /* 0x000000041f1e7825 */ /* 0x100fe200078e0006 */
[----:B------:R-:W2:Y:S01]  /*2780*/  LDG.E R25, desc[UR10][R24.64] ;  /* 0x0000000a18197981 */ /* 0x000ea2000c1e1900 */
[----:B------:R-:W-:Y:S02]  /*2790*/  IADD3 R27, PT, PT, R3, 0x500, RZ ;  /* 0x00000500031b7810 */ /* 0x000fe40007ffe0ff */
[--C-:B------:R-:W-:Y:S01]  /*27a0*/  IMAD.WIDE.U32 R28, R29, 0x4, R6.reuse ;  /* 0x000000041d1c7825 */ /* 0x100fe200078e0006 */
[----:B------:R-:W3:Y:S03]  /*27b0*/  LDG.E R23, desc[UR10][R30.64] ;  /* 0x0000000a1e177981 */ /* 0x000ee6000c1e1900 */
[----:B------:R-:W-:Y:S01]  /*27c0*/  VIADD R17, R3, 0x400 ;  /* 0x0000040003117836 */ /* 0x000fe20000000000 */
[----:B------:R-:W4:Y:S01]  /*27d0*/  LDG.E R22, desc[UR10][R28.64] ;  /* 0x0000000a1c167981 */ /* 0x000f22000c1e1900 */
[----:B------:R-:W-:-:S04]  /*27e0*/  IMAD.WIDE.U32 R18, R19, 0x4, R6 ;  /* 0x0000000413127825 */ /* 0x000fc800078e0006 */
[--C-:B------:R-:W-:Y:S01]  /*27f0*/  IMAD.WIDE.U32 R16, R17, 0x4, R6.reuse ;  /* 0x0000000411107825 */ /* 0x100fe200078e0006 */
[----:B------:R0:W5:Y:S03]  /*2800*/  LDG.E R24, desc[UR10][R18.64] ;  /* 0x0000000a12187981 */ /* 0x000166000c1e1900 */
[C---:B------:R-:W-:Y:S01]  /*2810*/  VIADD R13, R3.reuse, 0x600 ;  /* 0x00000600030d7836 */ /* 0x040fe20000000000 */
[----:B------:R-:W-:Y:S01]  /*2820*/  IADD3 R3, PT, PT, R3, 0x700, RZ ;  /* 0x0000070003037810 */ /* 0x000fe20007ffe0ff */
[--C-:B------:R-:W-:Y:S01]  /*2830*/  IMAD.WIDE.U32 R26, R27, 0x4, R6.reuse ;  /* 0x000000041b1a7825 */ /* 0x100fe200078e0006 */
[----:B------:R1:W5:Y:S03]  /*2840*/  LDG.E R15, desc[UR10][R16.64] ;  /* 0x0000000a100f7981 */ /* 0x000366000c1e1900 */
[----:B0-----:R-:W-:-:S02]  /*2850*/  IMAD.WIDE.U32 R18, R13, 0x4, R6 ;  /* 0x000000040d127825 */ /* 0x001fc400078e0006 */
[----:B------:R-:W5:Y:S02]  /*2860*/  LDG.E R13, desc[UR10][R26.64] ;  /* 0x0000000a1a0d7981 */ /* 0x000f64000c1e1900 */
[----:B-1----:R-:W-:Y:S02]  /*2870*/  IMAD.WIDE.U32 R16, R3, 0x4, R6 ;  /* 0x0000000403107825 */ /* 0x002fe400078e0006 */
[----:B------:R2:W5:Y:S04]  /*2880*/  LDG.E R3, desc[UR10][R18.64] ;  /* 0x0000000a12037981 */ /* 0x000568000c1e1900 */
[----:B------:R3:W5:Y:S01]  /*2890*/  LDG.E R21, desc[UR10][R16.64] ;  /* 0x0000000a10157981 */ /* 0x000762000c1e1900 */
[----:B--2---:R-:W-:-:S04]  /*28a0*/  IMAD.WIDE R18, R25, 0x4, R8 ;  /* 0x0000000419127825 */ /* 0x004fc800078e0208 */
[--C-:B---3--:R-:W-:Y:S01]  /*28b0*/  IMAD.WIDE R16, R23, 0x4, R8.reuse ;  /* 0x0000000417107825 */ /* 0x108fe200078e0208 */
[----:B------:R5:W2:Y:S03]  /*28c0*/  LDG.E R25, desc[UR10][R18.64] ;  /* 0x0000000a12197981 */ /* 0x000aa6000c1e1900 */
[--C-:B----4-:R-:W-:Y:S01]  /*28d0*/  IMAD.WIDE R22, R22, 0x4, R8.reuse ;  /* 0x0000000416167825 */ /* 0x110fe200078e0208 */
[----:B------:R0:W2:Y:S03]  /*28e0*/  LDG.E R26, desc[UR10][R16.64] ;  /* 0x0000000a101a7981 */ /* 0x0000a6000c1e1900 */
[----:B-----5:R-:W-:-:S04]  /*28f0*/  IMAD.WIDE R18, R24, 0x4, R8 ;  /* 0x0000000418127825 */ /* 0x020fc800078e0208 */
[--C-:B0-----:R-:W-:Y:S01]  /*2900*/  IMAD.WIDE R16, R15, 0x4, R8.reuse ;  /* 0x000000040f107825 */ /* 0x101fe200078e0208 */
[----:B------:R-:W3:Y:S04]  /*2910*/  LDG.E R24, desc[UR10][R18.64] ;  /* 0x0000000a12187981 */ /* 0x000ee8000c1e1900 */
[----:B------:R0:W3:Y:S02]  /*2920*/  LDG.E R15, desc[UR10][R22.64] ;  /* 0x0000000a160f7981 */ /* 0x0000e4000c1e1900 */
[--C-:B0-----:R-:W-:Y:S02]  /*2930*/  IMAD.WIDE R22, R13, 0x4, R8.reuse ;  /* 0x000000040d167825 */ /* 0x101fe400078e0208 */
[----:B------:R0:W4:Y:S02]  /*2940*/  LDG.E R13, desc[UR10][R16.64] ;  /* 0x0000000a100d7981 */ /* 0x000124000c1e1900 */
[----:B------:R-:W-:-:S05]  /*2950*/  IMAD.WIDE R18, R21, 0x4, R8 ;  /* 0x0000000415127825 */ /* 0x000fca00078e0208 */
[----:B------:R-:W5:Y:S01]  /*2960*/  LDG.E R21, desc[UR10][R18.64] ;  /* 0x0000000a12157981 */ /* 0x000f62000c1e1900 */
[----:B0-----:R-:W-:-:S03]  /*2970*/  IMAD.WIDE R16, R3, 0x4, R8 ;  /* 0x0000000403107825 */ /* 0x001fc600078e0208 */
[----:B------:R-:W4:Y:S04]  /*2980*/  LDG.E R3, desc[UR10][R22.64] ;  /* 0x0000000a16037981 */ /* 0x000f28000c1e1900 */
[----:B------:R-:W5:Y:S01]  /*2990*/  LDG.E R28, desc[UR10][R16.64] ;  /* 0x0000000a101c7981 */ /* 0x000f62000c1e1900 */
[----:B------:R-:W-:Y:S01]  /*29a0*/  VIADD R14, R14, 0x800 ;  /* 0x000008000e0e7836 */ /* 0x000fe20000000000 */
[----:B--2---:R-:W-:-:S04]  /*29b0*/  IADD3 R25, PT, PT, R26, R25, R20 ;  /* 0x000000191a197210 */ /* 0x004fc80007ffe014 */
[----:B---3--:R-:W-:-:S04]  /*29c0*/  IADD3 R24, PT, PT, R24, R15, R25 ;  /* 0x0000000f18187210 */ /* 0x008fc80007ffe019 */
[----:B----4-:R-:W-:-:S04]  /*29d0*/  IADD3 R3, PT, PT, R3, R13, R24 ;  /* 0x0000000d03037210 */ /* 0x010fc80007ffe018 */
[----:B-----5:R-:W-:-:S07]  /*29e0*/  IADD3 R20, PT, PT, R21, R28, R3 ;  /* 0x0000001c15147210 */ /* 0x020fce0007ffe003 */
.L_x_199:
[----:B------:R-:W-:Y:S05]  /*29f0*/  BSYNC.RECONVERGENT B2 ;  /* 0x0000000000027941 */ /* 0x000fea0003800200 */
.L_x_198:
[----:B------:R-:W-:Y:S05]  /*2a00*/  @!P1 BRA `(.L_x_193) ;  /* 0x0000000000ac9947 */ /* 0x000fea0003800000 */
[----:B------:R-:W-:Y:S01]  /*2a10*/  ISETP.GE.U32.AND P0, PT, R2, 0x4, PT ;  /* 0x000000040200780c */ /* 0x000fe20003f06070 */
[----:B------:R-:W-:Y:S01]  /*2a20*/  BSSY.RECONVERGENT B2, `(.L_x_200) ;  /* 0x000001a000027945 */ /* 0x000fe20003800200 */
[----:B------:R-:W-:-:S11]  /*2a30*/  LOP3.LUT P1, RZ, R12, 0x3, RZ, 0xc0, !PT ;  /* 0x000000030cff7812 */ /* 0x000fd6000782c0ff */
[----:B------:R-:W-:Y:S05]  /*2a40*/  @!P0 BRA `(.L_x_201) ;  /* 0x00000000005c8947 */ /* 0x000fea0003800000 */
[----:B------:R-:W-:-:S04]  /*2a50*/  IADD3 R5, PT, PT, R14, R5, RZ ;  /* 0x000000050e057210 */ /* 0x000fc80007ffe0ff */
[C---:B------:R-:W-:Y:S01]  /*2a60*/  IADD3 R23, PT, PT, R5.reuse, 0x200, RZ ;  /* 0x0000020005177810 */ /* 0x040fe20007ffe0ff */
[C---:B------:R-:W-:Y:S02]  /*2a70*/  VIADD R3, R5.reuse, 0x100 ;  /* 0x0000010005037836 */ /* 0x040fe40000000000 */
[----:B------:R-:W-:-:S04]  /*2a80*/  IMAD.WIDE.U32 R16, R5, 0x4, R6 ;  /* 0x0000000405107825 */ /* 0x000fc800078e0006 */
[----:B------:R-:W-:Y:S02]  /*2a90*/  VIADD R27, R5, 0x300 ;  /* 0x00000300051b7836 */ /* 0x000fe40000000000 */
[--C-:B------:R-:W-:Y:S01]  /*2aa0*/  IMAD.WIDE.U32 R2, R3, 0x4, R6.reuse ;  /* 0x0000000403027825 */ /* 0x100fe200078e0006 */
[----:B------:R-:W2:Y:S03]  /*2ab0*/  LDG.E R17, desc[UR10][R16.64] ;  /* 0x0000000a10117981 */ /* 0x000ea6000c1e1900 */
[--C-:B------:R-:W-:Y:S02]  /*2ac0*/  IMAD.WIDE.U32 R22, R23, 0x4, R6.reuse ;  /* 0x0000000417167825 */ /* 0x100fe400078e0006 */
[----:B------:R-:W3:Y:S02]  /*2ad0*/  LDG.E R3, desc[UR10][R2.64] ;  /* 0x0000000a02037981 */ /* 0x000ee4000c1e1900 */
[----:B------:R-:W-:-:S02]  /*2ae0*/  IMAD.WIDE.U32 R26, R27, 0x4, R6 ;  /* 0x000000041b1a7825 */ /* 0x000fc400078e0006 */
        /* <DEDUP_REMOVED lines=10> */
[----:B------:R-:W-:-:S02]  /*2b90*/  IADD3 R14, PT, PT, R14, 0x400, RZ ;  /* 0x000004000e0e7810 */ /* 0x000fc40007ffe0ff */
[----:B--2---:R-:W-:-:S04]  /*2ba0*/  IADD3 R20, PT, PT, R12, R19, R20 ;  /* 0x000000130c147210 */ /* 0x004fc80007ffe014 */
[----:B---3--:R-:W-:-:S07]  /*2bb0*/  IADD3 R20, PT, PT, R28, R25, R20 ;  /* 0x000000191c147210 */ /* 0x008fce0007ffe014 */
.L_x_201:
[----:B------:R-:W-:Y:S05]  /*2bc0*/  BSYNC.RECONVERGENT B2 ;  /* 0x0000000000027941 */ /* 0x000fea0003800200 */
.L_x_200:
[----:B------:R-:W-:Y:S05]  /*2bd0*/  @!P1 BRA `(.L_x_193) ;  /* 0x0000000000389947 */ /* 0x000fea0003800000 */
[----:B------:R-:W-:Y:S01]  /*2be0*/  LOP3.LUT R2, R10, 0xffff, RZ, 0xc0, !PT ;  /* 0x0000ffff0a027812 */ /* 0x000fe200078ec0ff */
[----:B------:R-:W-:-:S03]  /*2bf0*/  IMAD.IADD R5, R14, 0x1, R11 ;  /* 0x000000010e057824 */ /* 0x000fc600078e020b */
[----:B------:R-:W-:-:S04]  /*2c00*/  LEA.HI R2, R2, 0x1, RZ, 0x18 ;  /* 0x0000000102027811 */ /* 0x000fc800078fc0ff */
[----:B------:R-:W-:-:S04]  /*2c10*/  LOP3.LUT R2, R2, 0x3, RZ, 0xc0, !PT ;  /* 0x0000000302027812 */ /* 0x000fc800078ec0ff */
[----:B------:R-:W-:-:S07]  /*2c20*/  IADD3 R12, PT, PT, -R2, RZ, RZ ;  /* 0x000000ff020c7210 */ /* 0x000fce0007ffe1ff */
.L_x_202:
[----:B------:R-:W-:-:S06]  /*2c30*/  IMAD.WIDE.U32 R2, R5, 0x4, R6 ;  /* 0x0000000405027825 */ /* 0x000fcc00078e0006 */
[----:B------:R-:W2:Y:S01]  /*2c40*/  LDG.E R3, desc[UR10][R2.64] ;  /* 0x0000000a02037981 */ /* 0x000ea2000c1e1900 */
[----:B------:R-:W-:-:S05]  /*2c50*/  VIADD R12, R12, 0x1 ;  /* 0x000000010c0c7836 */ /* 0x000fca0000000000 */
[----:B------:R-:W-:Y:S01]  /*2c60*/  ISETP.NE.AND P0, PT, R12, RZ, PT ;  /* 0x000000ff0c00720c */ /* 0x000fe20003f05270 */
[----:B--2---:R-:W-:-:S06]  /*2c70*/  IMAD.WIDE R10, R3, 0x4, R8 ;  /* 0x00000004030a7825 */ /* 0x004fcc00078e0208 */
[----:B------:R-:W2:Y:S01]  /*2c80*/  LDG.E R11, desc[UR10][R10.64] ;  /* 0x0000000a0a0b7981 */ /* 0x000ea2000c1e1900 */
[----:B------:R-:W-:Y:S01]  /*2c90*/  IADD3 R5, PT, PT, R5, 0x100, RZ ;  /* 0x0000010005057810 */ /* 0x000fe20007ffe0ff */
[----:B--2---:R-:W-:-:S04]  /*2ca0*/  IMAD.IADD R20, R11, 0x1, R20 ;  /* 0x000000010b147824 */ /* 0x004fc800078e0214 */
[----:B------:R-:W-:Y:S05]  /*2cb0*/  @P0 BRA `(.L_x_202) ;  /* 0xfffffffc00dc0947 */ /* 0x000fea000383ffff */
.L_x_193:
[----:B------:R-:W-:Y:S05]  /*2cc0*/  BSYNC.RECONVERGENT B1 ;  /* 0x0000000000017941 */ /* 0x000fea0003800200 */
.L_x_190:
[----:B------:R-:W0:Y:S01]  /*2cd0*/  S2R R9, SR_LANEID ;  /* 0x0000000000097919 */ /* 0x000e220000000000 */
[----:B------:R-:W1:Y:S01]  /*2ce0*/  SHFL.DOWN PT, R2, R20, 0x1, 0x1f ;  /* 0x08201f0014027f89 */ /* 0x000e6200000e0000 */
[C---:B0-----:R-:W-:Y:S02]  /*2cf0*/  ISETP.GT.AND P0, PT, R9.reuse, 0x1e, PT ;  /* 0x0000001e0900780c */ /* 0x041fe40003f04270 */
[C---:B------:R-:W-:Y:S02]  /*2d00*/  ISETP.NE.AND P1, PT, R9.reuse, RZ, PT ;  /* 0x000000ff0900720c */ /* 0x040fe40003f25270 */
[----:B-1----:R-:W-:Y:S02]  /*2d10*/  SEL R3, R2, RZ, !P0 ;  /* 0x000000ff02037207 */ /* 0x002fe40004000000 */
[----:B------:R-:W-:Y:S02]  /*2d20*/  ISETP.GT.AND P0, PT, R9, 0x1d, PT ;  /* 0x0000001d0900780c */ /* 0x000fe40003f04270 */
[----:B------:R-:W-:-:S05]  /*2d30*/  IADD3 R3, PT, PT, R3, R20, RZ ;  /* 0x0000001403037210 */ /* 0x000fca0007ffe0ff */
[----:B------:R-:W0:Y:S02]  /*2d40*/  SHFL.DOWN PT, R2, R3, 0x2, 0x1f ;  /* 0x08401f0003027f89 */ /* 0x000e2400000e0000 */
        /* <DEDUP_REMOVED lines=8> */
[----:B------:R-:W-:Y:S02]  /*2dd0*/  ISETP.GT.AND P0, PT, R9, 0x17, PT ;  /* 0x000000170900780c */ /* 0x000fe40003f04270 */
[----:B------:R-:W-:Y:S02]  /*2de0*/  IADD3 R5, PT, PT, R2, R5, RZ ;  /* 0x0000000502057210 */ /* 0x000fe40007ffe0ff */
[----:B------:R-:W-:-:S03]  /*2df0*/  @!P1 SHF.R.U32.HI R2, RZ, 0x3, R4 ;  /* 0x00000003ff029819 */ /* 0x000fc60000011604 */
[----:B------:R-:W0:Y:S01]  /*2e00*/  SHFL.DOWN PT, R6, R5, 0x8, 0x1f ;  /* 0x09001f0005067f89 */ /* 0x000e2200000e0000 */
[----:B------:R-:W-:-:S04]  /*2e10*/  @!P1 LOP3.LUT R2, R2, 0x7c, RZ, 0xc0, !PT ;  /* 0x0000007c02029812 */ /* 0x000fc800078ec0ff */
[----:B------:R-:W-:Y:S02]  /*2e20*/  @!P1 IADD3 R2, PT, PT, R2, R7, RZ ;  /* 0x0000000702029210 */ /* 0x000fe40007ffe0ff */
        /* <DEDUP_REMOVED lines=13> */
[----:B---3--:R-:W-:Y:S04]  /*2f00*/  LDS R2, [UR4+0xc] ;  /* 0x00000c04ff027984 */ /* 0x008fe80008000800 */
[----:B------:R-:W0:Y:S04]  /*2f10*/  LDS.128 R4, [UR4+0x10] ;  /* 0x00001004ff047984 */ /* 0x000e280008000c00 */
[----:B------:R-:W1:Y:S01]  /*2f20*/  LDS.64 R10, [UR4+0x20] ;  /* 0x00002004ff0a7984 */ /* 0x000e620008000a00 */
[----:B0-----:R-:W-:-:S04]  /*2f30*/  IADD3 R2, PT, PT, R4, R2, R9 ;  /* 0x0000000204027210 */ /* 0x001fc80007ffe009 */
[----:B------:R-:W-:-:S04]  /*2f40*/  IADD3 R2, PT, PT, R6, R2, R5 ;  /* 0x0000000206027210 */ /* 0x000fc80007ffe005 */
[----:B-1----:R-:W-:-:S04]  /*2f50*/  IADD3 R2, PT, PT, R10, R2, R7 ;  /* 0x000000020a027210 */ /* 0x002fc80007ffe007 */
[----:B------:R-:W-:-:S07]  /*2f60*/  IADD3 R9, PT, PT, R2, R11, RZ ;  /* 0x0000000b02097210 */ /* 0x000fce0007ffe0ff */
.L_x_189:
[----:B------:R-:W-:Y:S05]  /*2f70*/  BSYNC.RECONVERGENT B0 ;  /* 0x0000000000007941 */ /* 0x000fea0003800200 */
.L_x_173:
[----:B------:R-:W-:Y:S05]  /*2f80*/  @P0 EXIT ;  /* 0x000000000000094d */ /* 0x000fea0003800000 */
[----:B--23--:R-:W2:Y:S02]  /*2f90*/  LDC.64 R2, c[0x0][0x390] ;  /* 0x0000e400ff027b82 */ /* 0x00cea40000000a00 */
[----:B--2---:R-:W-:-:S05]  /*2fa0*/  IMAD.WIDE.U32 R2, R0, 0x4, R2 ;  /* 0x0000000400027825 */ /* 0x004fca00078e0002 */
[----:B------:R-:W-:Y:S01]  /*2fb0*/  STG.E desc[UR10][R2.64], R9 ;  /* 0x0000000902007986 */ /* 0x000fe2000c10190a */
[----:B------:R-:W-:Y:S05]  /*2fc0*/  EXIT ;  /* 0x000000000000794d */ /* 0x000fea0003800000 */
.L_x_203:
        /* <DEDUP_REMOVED lines=11> */
.L_x_240:


//--------------------- .text._ZN3cub18CUB_300001_SM_10006detail6reduce28DeviceReduceSingleTileKernelINS2_10policy_hubIijN4cuda3std3__44plusIiEEE10Policy1000EN6thrust24THRUST_300001_SM_1000_NS20permutation_iteratorINSD_6detail15normal_iteratorINSD_10device_ptrIiEEEESJ_EEPijS9_iiNS7_10__identityEEEvT0_T1_T2_T3_T4_T6_ --------------------------
	.section	.text._ZN3cub18CUB_300001_SM_10006detail6reduce28DeviceReduceSingleTileKernelINS2_10policy_hubIijN4cuda3std3__44plusIiEEE10Policy1000EN6thrust24THRUST_300001_SM_1000_NS20permutation_iteratorINSD_6detail15normal_iteratorINSD_10device_ptrIiEEEESJ_EEPijS9_iiNS7_10__identityEEEvT0_T1_T2_T3_T4_T6_,"ax",@progbits
	.align	128
        .global         _ZN3cub18CUB_300001_SM_10006detail6reduce28DeviceReduceSingleTileKernelINS2_10policy_hubIijN4cuda3std3__44plusIiEEE10Policy1000EN6thrust24THRUST_300001_SM_1000_NS20permutation_iteratorINSD_6detail15normal_iteratorINSD_10device_ptrIiEEEESJ_EEPijS9_iiNS7_10__identityEEEvT0_T1_T2_T3_T4_T6_
        .type           _ZN3cub18CUB_300001_SM_10006detail6reduce28DeviceReduceSingleTileKernelINS2_10policy_hubIijN4cuda3std3__44plusIiEEE10Policy1000EN6thrust24THRUST_300001_SM_1000_NS20permutation_iteratorINSD_6detail15normal_iteratorINSD_10device_ptrIiEEEESJ_EEPijS9_iiNS7_10__identityEEEvT0_T1_T2_T3_T4_T6_,@function
        .size           _ZN3cub18CUB_300001_SM_10006detail6reduce28DeviceReduceSingleTileKernelINS2_10policy_hubIijN4cuda3std3__44plusIiEEE10Policy1000EN6thrust24THRUST_300001_SM_1000_NS20permutation_iteratorINSD_6detail15normal_iteratorINSD_10device_ptrIiEEEESJ_EEPijS9_iiNS7_10__identityEEEvT0_T1_T2_T3_T4_T6_,(.L_x_241 - _ZN3cub18CUB_300001_SM_10006detail6reduce28DeviceReduceSingleTileKernelINS2_10policy_hubIijN4cuda3std3__44plusIiEEE10Policy1000EN6thrust24THRUST_300001_SM_1000_NS20permutation_iteratorINSD_6detail15normal_iteratorINSD_10device_ptrIiEEEESJ_EEPijS9_iiNS7_10__identityEEEvT0_T1_T2_T3_T4_T6_)
        .other          _ZN3cub18CUB_300001_SM_10006detail6reduce28DeviceReduceSingleTileKernelINS2_10policy_hubIijN4cuda3std3__44plusIiEEE10Policy1000EN6thrust24THRUST_300001_SM_1000_NS20permutation_iteratorINSD_6detail15normal_iteratorINSD_10device_ptrIiEEEESJ_EEPijS9_iiNS7_10__identityEEEvT0_T1_T2_T3_T4_T6_,@"STO_CUDA_ENTRY STV_DEFAULT"
_ZN3cub18CUB_300001_SM_10006detail6reduce28DeviceReduceSingleTileKernelINS2_10policy_hubIijN4cuda3std3__44plusIiEEE10Policy1000EN6thrust24THRUST_300001_SM_1000_NS20permutation_iteratorINSD_6detail15normal_iteratorINSD_10device_ptrIiEEEESJ_EEPijS9_iiNS7_10__identityEEEvT0_T1_T2_T3_T4_T6_:
.text._ZN3cub18CUB_300001_SM_10006detail6reduce28DeviceReduceSingleTileKernelINS2_10policy_hubIijN4cuda3std3__44plusIiEEE10Policy1000EN6thrust24THRUST_300001_SM_1000_NS20permutation_iteratorINSD_6detail15normal_iteratorINSD_10device_ptrIiEEEESJ_EEPijS9_iiNS7_10__identityEEEvT0_T1_T2_T3_T4_T6_:
        /* <DEDUP_REMOVED lines=13> */
.L_x_204:
[----:B------:R-:W-:Y:S01]  /*00d0*/  ISETP.GT.U32.AND P0, PT, R3, 0xfff, PT ;  /* 0x00000fff0300780c */ /* 0x000fe20003f04070 */
[----:B------:R-:W-:-:S12]  /*00e0*/  BSSY.RECONVERGENT B0, `(.L_x_205) ;  /* 0x00002a5000007945 */ /* 0x000fd80003800200 */
        /* <DEDUP_REMOVED lines=13> */
[----:B------:R-:W-:-:S07]  /*01c0*/  IADD3 R2, PT, PT, R0, 0x100, RZ ;  /* 0x0000010000027810 */ /* 0x000fce0007ffe0ff */
.L_x_208:
[----:B------:R-:W-:Y:S05]  /*01d0*/  BSYNC.RECONVERGENT B1 ;  /* 0x0000000000017941 */ /* 0x000fea0003800200 */
.L_x_207:
[----:B------:R-:W-:Y:S01]  /*01e0*/  ISETP.GE.U32.AND P0, PT, R2, R3, PT ;  /* 0x000000030200720c */ /* 0x000fe20003f06070 */
[----:B------:R-:W-:-:S12]  /*01f0*/  BSSY.RECONVERGENT B1, `(.L_x_209) ;  /* 0x00000a1000017945 */ /* 0x000fd80003800200 */
[----:B------:R-:W-:Y:S05]  /*0200*/  @P0 BRA `(.L_x_210) ;  /* 0x00000008007c0947 */ /* 0x000fea0003800000 */
[----:B------:R-:W-:Y:S01]  /*0210*/  LOP3.LUT R4, RZ, R2, RZ, 0x33, !PT ;  /* 0x00000002ff047212 */ /* 0x000fe200078e33ff */
[----:B------:R-:W-:Y:S04]  /*0220*/  BSSY.RECONVERGENT B2, `(.L_x_211) ;  /* 0x000004c000027945 */ /* 0x000fe80003800200 */
[----:B0-----:R-:W-:-:S05]  /*0230*/  IMAD.IADD R6, R4, 0x1, R3 ;  /* 0x0000000104067824 */ /* 0x001fca00078e0203 */
        /* <DEDUP_REMOVED lines=9> */
[----:B------:R-:W-:-:S04]  /*02d0*/  IADD3 R14, P1, PT, R8, 0x2000, RZ ;  /* 0x00002000080e7810 */ /* 0x000fc80007f3e0ff */
[----:B------:R-:W-:-:S09]  /*02e0*/  IADD3.X R15, PT, PT, RZ, R9, RZ, P1, !PT ;  /* 0x00000009ff0f7210 */ /* 0x000fd20000ffe4ff */
.L_x_213:
        /* <DEDUP_REMOVED lines=26> */
[--C-:B------:R-:W-:Y:S02]  /*0490*/  IMAD.WIDE R26, R27, 0x4, R16.reuse ;  /* 0x000000041b1a7825 */ /* 0x100fe400078e0210 */
[----:B------:R-:W4:Y:S02]  /*04a0*/  LDG.E R18, desc[UR6][R18.64] ;  /* 0x0000000612127981 */ /* 0x000f24000c1e1900 */
[----:B------:R-:W-:-:S04]  /*04b0*/  IMAD.WIDE R32, R33, 0x4, R16 ;  /* 0x0000000421207825 */ /* 0x000fc800078e0210 */
[--C-:B------:R-:W-:Y:S02]  /*04c0*/  IMAD.WIDE R30, R31, 0x4, R16.reuse ;  /* 0x000000041f1e7825 */ /* 0x100fe400078e0210 */
[----:B------:R-:W4:Y:S02]  /*04d0*/  LDG.E R32, desc[UR6][R32.64] ;  /* 0x0000000620207981 */ /* 0x000f24000c1e1900 */
[--C-:B0-----:R-:W-:Y:S02]  /*04e0*/  IMAD.WIDE R34, R37, 0x4, R16.reuse ;  /* 0x0000000425227825 */ /* 0x101fe400078e0210 */
[----:B------:R0:W4:Y:S02]  /*04f0*/  LDG.E R19, desc[UR6][R26.64] ;  /* 0x000000061a137981 */ /* 0x000124000c1e1900 */
[--C-:B------:R-:W-:Y:S02]  /*0500*/  IMAD.WIDE R28, R29, 0x4, R16.reuse ;  /* 0x000000041d1c7825 */ /* 0x100fe400078e0210 */
[----:B------:R-:W4:Y:S04]  /*0510*/  LDG.E R31, desc[UR6][R30.64] ;  /* 0x000000061e1f7981 */ /* 0x000f28000c1e1900 */
[----:B------:R1:W4:Y:S01]  /*0520*/  LDG.E R21, desc[UR6][R28.64] ;  /* 0x000000061c157981 */ /* 0x000322000c1e1900 */
[----:B0-----:R-:W-:-:S03]  /*0530*/  IMAD.WIDE R26, R8, 0x4, R16 ;  /* 0x00000004081a7825 */ /* 0x001fc600078e0210 */
[----:B------:R-:W4:Y:S01]  /*0540*/  LDG.E R34, desc[UR6][R34.64] ;  /* 0x0000000622227981 */ /* 0x000f22000c1e1900 */
[----:B------:R-:W-:-:S03]  /*0550*/  IMAD.WIDE R8, R9, 0x4, R16 ;  /* 0x0000000409087825 */ /* 0x000fc600078e0210 */
[----:B------:R-:W4:Y:S01]  /*0560*/  LDG.E R23, desc[UR6][R26.64] ;  /* 0x000000061a177981 */ /* 0x000f22000c1e1900 */
[----:B-1----:R-:W-:-:S03]  /*0570*/  IMAD.WIDE R28, R10, 0x4, R16 ;  /* 0x000000040a1c7825 */ /* 0x002fc600078e0210 */
[----:B------:R0:W4:Y:S01]  /*0580*/  LDG.E R24, desc[UR6][R8.64] ;  /* 0x0000000608187981 */ /* 0x000122000c1e1900 */
[----:B------:R-:W-:-:S03]  /*0590*/  IMAD.WIDE R10, R11, 0x4, R16 ;  /* 0x000000040b0a7825 */ /* 0x000fc600078e0210 */
[----:B------:R-:W4:Y:S04]  /*05a0*/  LDG.E R37, desc[UR6][R28.64] ;  /* 0x000000061c257981 */ /* 0x000f28000c1e1900 */
[----:B------:R-:W4:Y:S01]  /*05b0*/  LDG.E R10, desc[UR6][R10.64] ;  /* 0x000000060a0a7981 */ /* 0x000f22000c1e1900 */
[----:B0-----:R-:W-:-:S04]  /*05c0*/  IMAD.WIDE R8, R12, 0x4, R16 ;  /* 0x000000040c087825 */ /* 0x001fc800078e0210 */
[----:B------:R-:W-:Y:S02]  /*05d0*/  IMAD.WIDE R16, R13, 0x4, R16 ;  /* 0x000000040d107825 */ /* 0x000fe400078e0210 */
[----:B------:R-:W4:Y:S04]  /*05e0*/  LDG.E R13, desc[UR6][R8.64] ;  /* 0x00000006080d7981 */ /* 0x000f28000c1e1900 */
[----:B------:R-:W4:Y:S01]  /*05f0*/  LDG.E R16, desc[UR6][R16.64] ;  /* 0x0000000610107981 */ /* 0x000f22000c1e1900 */
[----:B------:R-:W-:-:S05]  /*0600*/  VIADD R6, R6, 0x10 ;  /* 0x0000001006067836 */ /* 0x000fca0000000000 */
[----:B------:R-:W-:Y:S02]  /*0610*/  ISETP.NE.AND P1, PT, R6, RZ, PT ;  /* 0x000000ff0600720c */ /* 0x000fe40003f25270 */
[----:B------:R-:W-:Y:S02]  /*0620*/  IADD3 R14, P2, PT, R14, 0x4000, RZ ;  /* 0x000040000e0e7810 */ /* 0x000fe40007f5e0ff */
[----:B------:R-:W-:-:S03]  /*0630*/  IADD3 R2, PT, PT, R2, 0x1000, RZ ;  /* 0x0000100002027810 */ /* 0x000fc60007ffe0ff */
        /* <DEDUP_REMOVED lines=10> */
.L_x_212:
[----:B------:R-:W-:Y:S05]  /*06e0*/  BSYNC.RECONVERGENT B2 ;  /* 0x0000000000027941 */ /* 0x000fea0003800200 */
.L_x_211:
[----:B------:R-:W-:Y:S05]  /*06f0*/  @!P0 BRA `(.L_x_210) ;  /* 0x0000000400408947 */ /* 0x000fea0003800000 */
[----:B------:R-:W-:Y:S01]  /*0700*/  ISETP.GE.U32.AND P0, PT, R5, 0x8, PT ;  /* 0x000000080500780c */ /* 0x000fe20003f06070 */
[----:B------:R-:W-:Y:S01]  /*0710*/  BSSY.RECONVERGENT B2, `(.L_x_214) ;  /* 0x0000024000027945 */ /* 0x000fe20003800200 */
[----:B------:R-:W-:-:S04]  /*0720*/  LOP3.LUT R6, R4, 0x7, RZ, 0xc0, !PT ;  /* 0x0000000704067812 */ /* 0x000fc800078ec0ff */
[----:B------:R-:W-:-:S07]  /*0730*/  ISETP.NE.AND P1, PT, R6, RZ, PT ;  /* 0x000000ff0600720c */ /* 0x000fce0003f25270 */
[----:B------:R-:W-:Y:S06]  /*0740*/  @!P0 BRA `(.L_x_215) ;  /* 0x0000000000808947 */ /* 0x000fec0003800000 */
[----:B------:R-:W0:Y:S02]  /*0750*/  LDC.64 R8, c[0x0][0x380] ;  /* 0x0000e000ff087b82 */ /* 0x000e240000000a00 */
[----:B0-----:R-:W-:-:S06]  /*0760*/  IMAD.WIDE.U32 R22, R2, 0x4, R8 ;  /* 0x0000000402167825 */ /* 0x001fcc00078e0008 */
[----:B------:R-:W0:Y:S01]  /*0770*/  LDC.64 R8, c[0x0][0x388] ;  /* 0x0000e200ff087b82 */ /* 0x000e220000000a00 */
        /* <DEDUP_REMOVED lines=29> */
.L_x_215:
[----:B------:R-:W-:Y:S05]  /*0950*/  BSYNC.RECONVERGENT B2 ;  /* 0x0000000000027941 */ /* 0x000fea0003800200 */
.L_x_214:
        /* <DEDUP_REMOVED lines=8> */
[----:B0-----:R-:W-:-:S05]  /*09e0*/  IMAD.WIDE.U32 R4, R2, 0x4, R4 ;  /* 0x0000000402047825 */ /* 0x001fca00078e0004 */
        /* <DEDUP_REMOVED lines=15> */
.L_x_217:
[----:B------:R-:W-:Y:S05]  /*0ae0*/  BSYNC.RECONVERGENT B2 ;  /* 0x0000000000027941 */ /* 0x000fea0003800200 */
.L_x_216:
[----:B------:R-:W-:Y:S05]  /*0af0*/  @!P1 BRA `(.L_x_210) ;  /* 0x0000000000409947 */ /* 0x000fea0003800000 */
[----:B------:R-:W0:Y:S08]  /*0b00*/  LDC.64 R4, c[0x0][0x380] ;  /* 0x0000e000ff047b82 */ /* 0x000e300000000a00 */
[----:B------:R-:W1:Y:S01]  /*0b10*/  LDC.64 R10, c[0x0][0x388] ;  /* 0x0000e200ff0a7b82 */ /* 0x000e620000000a00 */
[----:B0-----:R-:W-:-:S04]  /*0b20*/  IMAD.WIDE.U32 R4, R2, 0x4, R4 ;  /* 0x0000000402047825 */ /* 0x001fc800078e0004 */
[----:B------:R-:W-:Y:S01]  /*0b30*/  IMAD.MOV.U32 R9, RZ, RZ, R5 ;  /* 0x000000ffff097224 */ /* 0x000fe200078e0005 */
[----:B------:R-:W-:Y:S01]  /*0b40*/  MOV R6, R4 ;  /* 0x0000000400067202 */ /* 0x000fe20000000f00 */
[----:B------:R-:W-:-:S07]  /*0b50*/  IMAD.MOV R2, RZ, RZ, -R16 ;  /* 0x000000ffff027224 */ /* 0x000fce00078e0a10 */
.L_x_218:
[----:B------:R-:W-:-:S05]  /*0b60*/  MOV R8, R6 ;  /* 0x0000000600087202 */ /* 0x000fca0000000f00 */
[----:B------:R-:W1:Y:S01]  /*0b70*/  LDG.E R5, desc[UR6][R8.64] ;  /* 0x0000000608057981 */ /* 0x000e62000c1e1900 */
[----:B------:R-:W-:-:S05]  /*0b80*/  VIADD R2, R2, 0x1 ;  /* 0x0000000102027836 */ /* 0x000fca0000000000 */
[----:B------:R-:W-:Y:S01]  /*0b90*/  ISETP.NE.AND P0, PT, R2, RZ, PT ;  /* 0x000000ff0200720c */ /* 0x000fe20003f05270 */
[----:B-1----:R-:W-:-:S06]  /*0ba0*/  IMAD.WIDE R4, R5, 0x4, R10 ;  /* 0x0000000405047825 */ /* 0x002fcc00078e020a */
[----:B------:R-:W2:Y:S01]  /*0bb0*/  LDG.E R4, desc[UR6][R4.64] ;  /* 0x0000000604047981 */ /* 0x000ea2000c1e1900 */
[----:B------:R-:W-:-:S05]  /*0bc0*/  IADD3 R6, P1, PT, R6, 0x400, RZ ;  /* 0x0000040006067810 */ /* 0x000fca0007f3e0ff */
[----:B------:R-:W-:Y:S01]  /*0bd0*/  IMAD.X R9, RZ, RZ, R9, P1 ;  /* 0x000000ffff097224 */ /* 0x000fe200008e0609 */
[----:B--2--5:R-:W-:Y:S01]  /*0be0*/  IADD3 R7, PT, PT, R4, R7, RZ ;  /* 0x0000000704077210 */ /* 0x024fe20007ffe0ff */
[----:B------:R-:W-:Y:S06]  /*0bf0*/  @P0 BRA `(.L_x_218) ;  /* 0xfffffffc00d80947 */ /* 0x000fec000383ffff */
.L_x_210:
[----:B------:R-:W-:Y:S05]  /*0c00*/  BSYNC.RECONVERGENT B1 ;  /* 0x0000000000017941 */ /* 0x000fea0003800200 */
.L_x_209:
[----:B------:R-:W-:-:S13]  /*0c10*/  ISETP.GE.U32.AND P0, PT, R3, 0x100, PT ;  /* 0x000001000300780c */ /* 0x000fda0003f06070 */
        /* <DEDUP_REMOVED lines=17> */
[----:B------:R-:W-:Y:S02]  /*0d30*/  ISETP.GT.AND P0, PT, R8, 0x17, PT ;  /* 0x000000170800780c */ /* 0x000fe40003f04270 */
[----:B------:R-:W-:Y:S02]  /*0d40*/  IADD3 R4, PT, PT, R3, R4, RZ ;  /* 0x0000000403047210 */ /* 0x000fe40007ffe0ff */
[----:B------:R-:W-:-:S03]  /*0d50*/  @!P1 SHF.R.U32.HI R3, RZ, 0x3, R0 ;  /* 0x00000003ff039819 */ /* 0x000fc60000011600 */
        /* <DEDUP_REMOVED lines=8> */
[----:B------:R-:W-:Y:S02]  /*0de0*/  ISETP.NE.AND P0, PT, R0, RZ, PT ;  /* 0x000000ff0000720c */ /* 0x000fe40003f05270 */
[----:B------:R-:W-:-:S05]  /*0df0*/  IADD3 R9, PT, PT, R5, R2, RZ ;  /* 0x0000000205097210 */ /* 0x000fca0007ffe0ff */
[----:B------:R1:W-:Y:S01]  /*0e00*/  @!P1 STS [R6+0x8], R9 ;  /* 0x0000080906009388 */ /* 0x0003e20000000800 */
[----:B------:R-:W-:Y:S06]  /*0e10*/  BAR.SYNC.DEFER_BLOCKING 0x0 ;  /* 0x0000000000007b1d */ /* 0x000fec0000010000 */
[----:B------:R-:W-:Y:S05]  /*0e20*/  @P0 BRA `(.L_x_220) ;  /* 0x0000001c00400947 */ /* 0x000fea0003800000 */
[----:B------:R-:W0:Y:S01]  /*0e30*/  S2UR UR5, SR_CgaCtaId ;  /* 0x00000000000579c3 */ /* 0x000e220000008800 */
[----:B------:R-:W-:Y:S02]  /*0e40*/  UMOV UR4, 0x400 ;  /* 0x0000040000047882 */ /* 0x000fe40000000000 */
[----:B0-----:R-:W-:-:S09]  /*0e50*/  ULEA UR4, UR5, UR4, 0x18 ;  /* 0x0000000405047291 */ /* 0x001fd2000f8ec0ff */
[----:B------:R-:W-:Y:S04]  /*0e60*/  LDS R0, [UR4+0xc] ;  /* 0x00000c04ff007984 */ /* 0x000fe80008000800 */
[----:B-1----:R-:W0:Y:S04]  /*0e70*/  LDS.128 R4, [UR4+0x10] ;  /* 0x00001004ff047984 */ /* 0x002e280008000c00 */
[----:B------:R-:W1:Y:S01]  /*0e80*/  LDS.64 R2, [UR4+0x20] ;  /* 0x00002004ff027984 */ /* 0x000e620008000a00 */
[----:B0-----:R-:W-:-:S04]  /*0e90*/  IADD3 R0, PT, PT, R4, R0, R9 ;  /* 0x0000000004007210 */ /* 0x001fc80007ffe009 */
[----:B------:R-:W-:-:S04]  /*0ea0*/  IADD3 R0, PT, PT, R6, R0, R5 ;  /* 0x0000000006007210 */ /* 0x000fc80007ffe005 */
[----:B-1----:R-:W-:-:S05]  /*0eb0*/  IADD3 R0, PT, PT, R2, R0, R7 ;  /* 0x0000000002007210 */ /* 0x002fca0007ffe007 */
[----:B------:R-:W-:Y:S01]  /*0ec0*/  IMAD.IADD R9, R0, 0x1, R3 ;  /* 0x0000000100097824 */ /* 0x000fe200078e0203 */
[----:B------:R-:W-:Y:S06]  /*0ed0*/  BRA `(.L_x_220) ;  /* 0x0000001c00147947 */ /* 0x000fec0003800000 */
.L_x_219:
[----:B------:R-:W-:Y:S01]  /*0ee0*/  LOP3.LUT R2, R0, 0x3e0, RZ, 0xc0, !PT ;  /* 0x000003e000027812 */ /* 0x000fe200078ec0ff */
[----:B------:R-:W1:Y:S04]  /*0ef0*/  S2R R13, SR_LANEID ;  /* 0x00000000000d7919 */ /* 0x000e680000000000 */
[----:B------:R-:W-:Y:S01]  /*0f00*/  VIADD R4, R2, 0x20 ;  /* 0x0000002002047836 */ /* 0x000fe20000000000 */
[----:B------:R-:W-:-:S04]  /*0f10*/  LOP3.LUT R2, RZ, R2, RZ, 0x33, !PT ;  /* 0x00000002ff027212 */ /* 0x000fc800078e33ff */
[-C--:B------:R-:W-:Y:S02]  /*0f20*/  ISETP.GT.U32.AND P0, PT, R4, R3.reuse, PT ;  /* 0x000000030400720c */ /* 0x080fe40003f04070 */
[----:B------:R-:W-:-:S04]  /*0f30*/  IADD3 R2, PT, PT, R2, R3, RZ ;  /* 0x0000000302027210 */ /* 0x000fc80007ffe0ff */
        /* <DEDUP_REMOVED lines=15> */
[----:B------:R-:W-:Y:S01]  /*1030*/  IADD3 R9, PT, PT, R5, R4, RZ ;  /* 0x0000000405097210 */ /* 0x000fe20007ffe0ff */
[----:B------:R-:W0:Y:S01]  /*1040*/  @!P1 S2R R11, SR_CgaCtaId ;  /* 0x00000000000b9919 */ /* 0x000e220000008800 */
[----:B------:R-:W-:-:S03]  /*1050*/  IADD3 R5, PT, PT, R13, 0x8, RZ ;  /* 0x000000080d057810 */ /* 0x000fc60007ffe0ff */
[----:B------:R-:W1:Y:S02]  /*1060*/  SHFL.DOWN PT, R4, R9, 0x4, R2 ;  /* 0x0880000009047989 */ /* 0x000e6400000e0002 */
[----:B-1----:R-:W-:Y:S02]  /*1070*/  SEL R4, R4, RZ, !P0 ;  /* 0x000000ff04047207 */ /* 0x002fe40004000000 */
[----:B------:R-:W-:Y:S02]  /*1080*/  ISETP.GT.AND P0, PT, R5, R2, PT ;  /* 0x000000020500720c */ /* 0x000fe40003f04270 */
[----:B0-----:R-:W-:Y:S01]  /*1090*/  @!P1 LEA R11, R11, R8, 0x18 ;  /* 0x000000080b0b9211 */ /* 0x001fe200078ec0ff */
[----:B------:R-:W-:Y:S02]  /*10a0*/  IMAD.IADD R7, R9, 0x1, R4 ;  /* 0x0000000109077824 */ /* 0x000fe400078e0204 */
[----:B------:R-:W-:Y:S01]  /*10b0*/  VIADD R9, R13, 0x10 ;  /* 0x000000100d097836 */ /* 0x000fe20000000000 */
[----:B------:R-:W-:-:S02]  /*10c0*/  @!P1 IADD3 R6, PT, PT, R6, R11, RZ ;  /* 0x0000000b06069210 */ /* 0x000fc40007ffe0ff */
        /* <DEDUP_REMOVED lines=15> */
[----:B------:R-:W-:Y:S01]  /*11c0*/  ISETP.GT.U32.AND P3, PT, R3, 0x80, PT ;  /* 0x000000800300780c */ /* 0x000fe20003f64070 */
[----:B-1----:R-:W-:-:S09]  /*11d0*/  ULEA UR4, UR5, UR4, 0x18 ;  /* 0x0000000405047291 */ /* 0x002fd2000f8ec0ff */
[----:B0-----:R-:W0:Y:S04]  /*11e0*/  LDS.128 R4, [UR4+0x10] ;  /* 0x00001004ff047984 */ /* 0x001e280008000c00 */
[----:B------:R-:W1:Y:S04]  /*11f0*/  LDS R0, [UR4+0xc] ;  /* 0x00000c04ff007984 */ /* 0x000e680008000800 */
[----:B------:R-:W2:Y:S01]  /*1200*/  LDS.64 R10, [UR4+0x20] ;  /* 0x00002004ff0a7984 */ /* 0x000ea20008000a00 */
[----:B0-----:R-:W-:Y:S02]  /*1210*/  SEL R4, R4, RZ, P2 ;  /* 0x000000ff04047207 */ /* 0x001fe40001000000 */
[----:B------:R-:W-:-:S02]  /*1220*/  ISETP.GT.U32.AND P2, PT, R3, 0x60, PT ;  /* 0x000000600300780c */ /* 0x000fc40003f44070 */
[----:B-1----:R-:W-:Y:S02]  /*1230*/  SEL R0, R0, RZ, P1 ;  /* 0x000000ff00007207 */ /* 0x002fe40000800000 */
        /* <DEDUP_REMOVED lines=8> */
[----:B--2---:R-:W-:Y:S02]  /*12c0*/  SEL R10, R10, RZ, P2 ;  /* 0x000000ff0a0a7207 */ /* 0x004fe40001000000 */
[----:B------:R-:W-:Y:S02]  /*12d0*/  SEL R11, R11, RZ, P3 ;  /* 0x000000ff0b0b7207 */ /* 0x000fe40001800000 */
[----:B------:R-:W-:-:S05]  /*12e0*/  IADD3 R0, PT, PT, R10, R0, R7 ;  /* 0x000000000a007210 */ /* 0x000fca0007ffe007 */
[----:B------:R-:W-:Y:S01]  /*12f0*/  IMAD.IADD R9, R0, 0x1, R11 ;  /* 0x0000000100097824 */ /* 0x000fe200078e020b */
[----:B------:R-:W-:Y:S06]  /*1300*/  BRA `(.L_x_220) ;  /* 0x0000001800087947 */ /* 0x000fec0003800000 */
.L_x_206:
[----:B------:R-:W0:Y:S01]  /*1310*/  S2R R0, SR_TID.X ;  /* 0x0000000000007919 */ /* 0x000e220000002100 */
[----:B------:R-:W1:Y:S02]  /*1320*/  LDCU.128 UR8, c[0x0][0x380] ;  /* 0x00007000ff0877ac */ /* 0x000e640008000c00 */
[----:B-1----:R-:W-:Y:S01]  /*1330*/  MOV R14, UR8 ;  /* 0x00000008000e7c02 */ /* 0x002fe20008000f00 */
[----:B------:R-:W-:-:S04]  /*1340*/  IMAD.U32 R15, RZ, RZ, UR9 ;  /* 0x00000009ff0f7e24 */ /* 0x000fc8000f8e00ff */
[----:B0-----:R-:W-:-:S05]  /*1350*/  IMAD.WIDE.U32 R4, R0, 0x4, R14 ;  /* 0x0000000400047825 */ /* 0x001fca00078e000e */
        /* <DEDUP_REMOVED lines=16> */
[----:B------:R-:W-:Y:S01]  /*1460*/  MOV R17, UR11 ;  /* 0x0000000b00117c02 */ /* 0x000fe20008000f00 */
[----:B------:R-:W-:-:S04]  /*1470*/  IMAD.U32 R16, RZ, RZ, UR10 ;  /* 0x0000000aff107e24 */ /* 0x000fc8000f8e00ff */
[----:B--2---:R-:W-:-:S04]  /*1480*/  IMAD.WIDE R26, R27, 0x4, R16 ;  /* 0x000000041b1a7825 */ /* 0x004fc800078e0210 */
[--C-:B---3--:R-:W-:Y:S02]  /*1490*/  IMAD.WIDE R6, R7, 0x4, R16.reuse ;  /* 0x0000000407067825 */ /* 0x108fe400078e0210 */
[----:B------:R-:W2:Y:S02]  /*14a0*/  LDG.E R27, desc[UR6][R26.64] ;  /* 0x000000061a1b7981 */ /* 0x000ea4000c1e1900 */
[--C-:B----4-:R-:W-:Y:S02]  /*14b0*/  IMAD.WIDE R36, R37, 0x4, R16.reuse ;  /* 0x0000000425247825 */ /* 0x110fe400078e0210 */
[----:B------:R1:W2:Y:S02]  /*14c0*/  LDG.E R2, desc[UR6][R6.64] ;  /* 0x0000000606027981 */ /* 0x0002a4000c1e1900 */
[--C-:B-----5:R-:W-:Y:S02]  /*14d0*/  IMAD.WIDE R34, R35, 0x4, R16.reuse ;  /* 0x0000000423227825 */ /* 0x120fe400078e0210 */
[----:B------:R3:W2:Y:S02]  /*14e0*/  LDG.E R20, desc[UR6][R36.64] ;  /* 0x0000000624147981 */ /* 0x0006a4000c1e1900 */
[----:B------:R-:W-:-:S02]  /*14f0*/  IMAD.WIDE R28, R29, 0x4, R16 ;  /* 0x000000041d1c7825 */ /* 0x000fc400078e0210 */
[----:B------:R-:W4:Y:S02]  /*1500*/  LDG.E R34, desc[UR6][R34.64] ;  /* 0x0000000622227981 */ /* 0x000f24000c1e1900 */
[--C-:B0-----:R-:W-:Y:S02]  /*1510*/  IMAD.WIDE R4, R10, 0x4, R16.reuse ;  /* 0x000000040a047825 */ /* 0x101fe400078e0210 */
[----:B------:R-:W4:Y:S02]  /*1520*/  LDG.E R29, desc[UR6][R28.64] ;  /* 0x000000061c1d7981 */ /* 0x000f24000c1e1900 */
[--C-:B-1----:R-:W-:Y:S02]  /*1530*/  IMAD.WIDE R6, R8, 0x4, R16.reuse ;  /* 0x0000000408067825 */ /* 0x102fe400078e0210 */
[----:B------:R-:W5:Y:S02]  /*1540*/  LDG.E R4, desc[UR6][R4.64] ;  /* 0x0000000604047981 */ /* 0x000f64000c1e1900 */
[----:B------:R-:W-:-:S02]  /*1550*/  IMAD.WIDE R8, R9, 0x4, R16 ;  /* 0x0000000409087825 */ /* 0x000fc400078e0210 */
[----:B------:R-:W5:Y:S02]  /*1560*/  LDG.E R7, desc[UR6][R6.64] ;  /* 0x0000000606077981 */ /* 0x000f64000c1e1900 */
[--C-:B------:R-:W-:Y:S02]  /*1570*/  IMAD.WIDE R10, R11, 0x4, R16.reuse ;  /* 0x000000040b0a7825 */ /* 0x100fe400078e0210 */
[----:B------:R-:W5:Y:S02]  /*1580*/  LDG.E R8, desc[UR6][R8.64] ;  /* 0x0000000608087981 */ /* 0x000f64000c1e1900 */
[--C-:B------:R-:W-:Y:S02]  /*1590*/  IMAD.WIDE R12, R13, 0x4, R16.reuse ;  /* 0x000000040d0c7825 */ /* 0x100fe400078e0210 */
[----:B------:R-:W5:Y:S02]  /*15a0*/  LDG.E R11, desc[UR6][R10.64] ;  /* 0x000000060a0b7981 */ /* 0x000f64000c1e1900 */
[----:B------:R-:W-:-:S02]  /*15b0*/  IMAD.WIDE R18, R19, 0x4, R16 ;  /* 0x0000000413127825 */ /* 0x000fc400078e0210 */
[----:B------:R-:W5:Y:S04]  /*15c0*/  LDG.E R12, desc[UR6][R12.64] ;  /* 0x000000060c0c7981 */ /* 0x000f68000c1e1900 */
[----:B------:R-:W5:Y:S01]  /*15d0*/  LDG.E R19, desc[UR6][R18.64] ;  /* 0x0000000612137981 */ /* 0x000f62000c1e1900 */
[----:B------:R-:W-:-:S04]  /*15e0*/  IMAD.WIDE R32, R33, 0x4, R16 ;  /* 0x0000000421207825 */ /* 0x000fc800078e0210 */
[--C-:B------:R-:W-:Y:S02]  /*15f0*/  IMAD.WIDE R30, R31, 0x4, R16.reuse ;  /* 0x000000041f1e7825 */ /* 0x100fe400078e0210 */
[----:B------:R-:W5:Y:S02]  /*1600*/  LDG.E R32, desc[UR6][R32.64] ;  /* 0x0000000620207981 */ /* 0x000f64000c1e1900 */
[--C-:B------:R-:W-:Y:S02]  /*1610*/  IMAD.WIDE R24, R25, 0x4, R16.reuse ;  /* 0x0000000419187825 */ /* 0x100fe400078e0210 */
[----:B------:R-:W5:Y:S02]  /*1620*/  LDG.E R31, desc[UR6][R30.64] ;  /* 0x000000061e1f7981 */ /* 0x000f64000c1e1900 */
[--C-:B---3--:R-:W-:Y:S02]  /*1630*/  IMAD.WIDE R36, R21, 0x4, R16.reuse ;  /* 0x0000000415247825 */ /* 0x108fe400078e0210 */
[----:B------:R-:W3:Y:S02]  /*1640*/  LDG.E R24, desc[UR6][R24.64] ;  /* 0x0000000618187981 */ /* 0x000ee4000c1e1900 */
[----:B------:R-:W-:-:S02]  /*1650*/  IMAD.WIDE R22, R23, 0x4, R16 ;  /* 0x0000000417167825 */ /* 0x000fc400078e0210 */
[----:B------:R-:W3:Y:S04]  /*1660*/  LDG.E R37, desc[UR6][R36.64] ;  /* 0x0000000624257981 */ /* 0x000ee8000c1e1900 */
[----:B------:R-:W3:Y:S01]  /*1670*/  LDG.E R22, desc[UR6][R22.64] ;  /* 0x0000000616167981 */ /* 0x000ee2000c1e1900 */
[----:B------:R-:W-:Y:S01]  /*1680*/  UMOV UR4, 0x1000 ;  /* 0x0000100000047882 */ /* 0x000fe20000000000 */
[----:B--2---:R-:W-:-:S04]  /*1690*/  IADD3 R2, PT, PT, R27, R20, R2 ;  /* 0x000000141b027210 */ /* 0x004fc80007ffe002 */
[----:B----4-:R-:W-:-:S04]  /*16a0*/  IADD3 R2, PT, PT, R29, R34, R2 ;  /* 0x000000221d027210 */ /* 0x010fc80007ffe002 */
[----:B-----5:R-:W-:-:S04]  /*16b0*/  IADD3 R2, PT, PT, R7, R4, R2 ;  /* 0x0000000407027210 */ /* 0x020fc80007ffe002 */
[----:B------:R-:W-:-:S04]  /*16c0*/  IADD3 R2, PT, PT, R11, R8, R2 ;  /* 0x000000080b027210 */ /* 0x000fc80007ffe002 */
[----:B------:R-:W-:Y:S01]  /*16d0*/  IADD3 R12, PT, PT, R19, R12, R2 ;  /* 0x0000000c130c7210 */ /* 0x000fe20007ffe002 */
[----:B------:R-:W-:-:S05]  /*16e0*/  VIADD R2, R3, 0xfffff000 ;  /* 0xfffff00003027836 */ /* 0x000fca0000000000 */
[----:B------:R-:W-:Y:S02]  /*16f0*/  ISETP.GE.U32.AND P0, PT, R2, 0x1000, PT ;  /* 0x000010000200780c */ /* 0x000fe40003f06070 */
[----:B------:R-:W-:-:S04]  /*1700*/  IADD3 R12, PT, PT, R31, R32, R12 ;  /* 0x000000201f0c7210 */ /* 0x000fc80007ffe00c */
[----:B---3--:R-:W-:-:S05]  /*1710*/  IADD3 R7, PT, PT, R37, R24, R12 ;  /* 0x0000001825077210 */ /* 0x008fca0007ffe00c */
[----:B------:R-:W-:Y:S02]  /*1720*/  IMAD.IADD R7, R22, 0x1, R7 ;  /* 0x0000000116077824 */ /* 0x000fe400078e0207 */
[----:B------:R-:W-:Y:S05]  /*1730*/  @!P0 BRA `(.L_x_221) ;  /* 0x0000000400108947 */ /* 0x000fea0003800000 */
[----:B------:R-:W0:Y:S01]  /*1740*/  LDC R3, c[0x0][0x398] ;  /* 0x0000e600ff037b82 */ /* 0x000e220000000800 */
[----:B------:R-:W-:-:S07]  /*1750*/  UMOV UR4, 0x1000 ;  /* 0x0000100000047882 */ /* 0x000fce0000000000 */
[----:B------:R-:W1:Y:S08]  /*1760*/  LDC.64 R14, c[0x0][0x380] ;  /* 0x0000e000ff0e7b82 */ /* 0x000e700000000a00 */
[----:B------:R-:W2:Y:S02]  /*1770*/  LDC.64 R16, c[0x0][0x388] ;  /* 0x0000e200ff107b82 */ /* 0x000ea40000000a00 */
.L_x_223:
[----:B------:R-:W-:-:S05]  /*1780*/  IADD3 R31, PT, PT, R0, UR4, RZ ;  /* 0x00000004001f7c10 */ /* 0x000fca000fffe0ff */
        /* <DEDUP_REMOVED lines=21> */
[----:B------:R3:W2:Y:S02]  /*18e0*/  LDG.E R4, desc[UR6][R22.64] ;  /* 0x0000000616047981 */ /* 0x0006a4000c1e1900 */
[--C-:B-----5:R-:W-:Y:S02]  /*18f0*/  IMAD.WIDE R34, R35, 0x4, R16.reuse ;  /* 0x0000000423227825 */ /* 0x120fe400078e0210 */
[----:B------:R-:W4:Y:S02]  /*1900*/  LDG.E R36, desc[UR6][R36.64] ;  /* 0x0000000624247981 */ /* 0x000f24000c1e1900 */
[----:B-1----:R-:W-:-:S02]  /*1910*/  IMAD.WIDE R30, R10, 0x4, R16 ;  /* 0x000000040a1e7825 */ /* 0x002fc400078e0210 */
[----:B------:R-:W4:Y:S02]  /*1920*/  LDG.E R35, desc[UR6][R34.64] ;  /* 0x0000000622237981 */ /* 0x000f24000c1e1900 */
[--C-:B---3--:R-:W-:Y:S02]  /*1930*/  IMAD.WIDE R22, R8, 0x4, R16.reuse ;  /* 0x0000000408167825 */ /* 0x108fe400078e0210 */
[----:B------:R-:W3:Y:S02]  /*1940*/  LDG.E R30, desc[UR6][R30.64] ;  /* 0x000000061e1e7981 */ /* 0x000ee4000c1e1900 */
[--C-:B------:R-:W-:Y:S02]  /*1950*/  IMAD.WIDE R28, R29, 0x4, R16.reuse ;  /* 0x000000041d1c7825 */ /* 0x100fe400078e0210 */
[----:B------:R1:W3:Y:S02]  /*1960*/  LDG.E R10, desc[UR6][R22.64] ;  /* 0x00000006160a7981 */ /* 0x0002e4000c1e1900 */
[----:B------:R-:W-:-:S02]  /*1970*/  IMAD.WIDE R26, R27, 0x4, R16 ;  /* 0x000000041b1a7825 */ /* 0x000fc400078e0210 */
[----:B------:R-:W5:Y:S02]  /*1980*/  LDG.E R28, desc[UR6][R28.64] ;  /* 0x000000061c1c7981 */ /* 0x000f64000c1e1900 */
[--C-:B------:R-:W-:Y:S02]  /*1990*/  IMAD.WIDE R24, R25, 0x4, R16.reuse ;  /* 0x0000000419187825 */ /* 0x100fe400078e0210 */
[----:B------:R-:W5:Y:S02]  /*19a0*/  LDG.E R33, desc[UR6][R26.64] ;  /* 0x000000061a217981 */ /* 0x000f64000c1e1900 */
[--C-:B-1----:R-:W-:Y:S02]  /*19b0*/  IMAD.WIDE R22, R6, 0x4, R16.reuse ;  /* 0x0000000406167825 */ /* 0x102fe400078e0210 */
[----:B------:R1:W5:Y:S02]  /*19c0*/  LDG.E R6, desc[UR6][R24.64] ;  /* 0x0000000618067981 */ /* 0x000364000c1e1900 */
[----:B------:R-:W-:-:S06]  /*19d0*/  IMAD.WIDE R8, R9, 0x4, R16 ;  /* 0x0000000409087825 */ /* 0x000fcc00078e0210 */
[----:B------:R-:W5:Y:S01]  /*19e0*/  LDG.E R8, desc[UR6][R8.64] ;  /* 0x0000000608087981 */ /* 0x000f62000c1e1900 */
[----:B-1----:R-:W-:-:S03]  /*19f0*/  IMAD.WIDE R24, R5, 0x4, R16 ;  /* 0x0000000405187825 */ /* 0x002fc600078e0210 */
[----:B------:R-:W5:Y:S01]  /*1a00*/  LDG.E R5, desc[UR6][R22.64] ;  /* 0x0000000616057981 */ /* 0x000f62000c1e1900 */
[----:B------:R-:W-:-:S04]  /*1a10*/  IMAD.WIDE R12, R13, 0x4, R16 ;  /* 0x000000040d0c7825 */ /* 0x000fc800078e0210 */
[--C-:B------:R-:W-:Y:S02]  /*1a20*/  IMAD.WIDE R26, R11, 0x4, R16.reuse ;  /* 0x000000040b1a7825 */ /* 0x100fe400078e0210 */
[----:B------:R-:W5:Y:S02]  /*1a30*/  LDG.E R11, desc[UR6][R24.64] ;  /* 0x00000006180b7981 */ /* 0x000f64000c1e1900 */
[--C-:B------:R-:W-:Y:S02]  /*1a40*/  IMAD.WIDE R18, R19, 0x4, R16.reuse ;  /* 0x0000000413127825 */ /* 0x100fe400078e0210 */
[----:B------:R-:W5:Y:S02]  /*1a50*/  LDG.E R31, desc[UR6][R26.64] ;  /* 0x000000061a1f7981 */ /* 0x000f64000c1e1900 */
[----:B------:R-:W-:Y:S02]  /*1a60*/  IMAD.WIDE R20, R21, 0x4, R16 ;  /* 0x0000000415147825 */ /* 0x000fe400078e0210 */
[----:B------:R-:W5:Y:S04]  /*1a70*/  LDG.E R12, desc[UR6][R12.64] ;  /* 0x000000060c0c7981 */ /* 0x000f68000c1e1900 */
[----:B------:R-:W5:Y:S04]  /*1a80*/  LDG.E R18, desc[UR6][R18.64] ;  /* 0x0000000612127981 */ /* 0x000f68000c1e1900 */
[----:B------:R-:W5:Y:S01]  /*1a90*/  LDG.E R21, desc[UR6][R20.64] ;  /* 0x0000000614157981 */ /* 0x000f62000c1e1900 */
[----:B--2---:R-:W-:-:S04]  /*1aa0*/  IADD3 R4, PT, PT, R32, R4, R7 ;  /* 0x0000000420047210 */ /* 0x004fc80007ffe007 */
[----:B----4-:R-:W-:Y:S01]  /*1ab0*/  IADD3 R35, PT, PT, R35, R36, R4 ;  /* 0x0000002423237210 */ /* 0x010fe20007ffe004 */
[----:B0-----:R-:W-:-:S03]  /*1ac0*/  VIADD R4, R3, -UR4 ;  /* 0x8000000403047c36 */ /* 0x001fc60008000000 */
[----:B---3--:R-:W-:Y:S02]  /*1ad0*/  IADD3 R10, PT, PT, R10, R30, R35 ;  /* 0x0000001e0a0a7210 */ /* 0x008fe40007ffe023 */
[----:B------:R-:W-:Y:S02]  /*1ae0*/  ISETP.GE.U32.AND P0, PT, R4, 0x1000, PT ;  /* 0x000010000400780c */ /* 0x000fe40003f06070 */
[----:B-----5:R-:W-:-:S04]  /*1af0*/  IADD3 R10, PT, PT, R33, R28, R10 ;  /* 0x0000001c210a7210 */ /* 0x020fc80007ffe00a */
[----:B------:R-:W-:-:S04]  /*1b00*/  IADD3 R5, PT, PT, R5, R6, R10 ;  /* 0x0000000605057210 */ /* 0x000fc80007ffe00a */
[----:B------:R-:W-:-:S04]  /*1b10*/  IADD3 R5, PT, PT, R8, R11, R5 ;  /* 0x0000000b08057210 */ /* 0x000fc80007ffe005 */
[----:B------:R-:W-:-:S04]  /*1b20*/  IADD3 R5, PT, PT, R12, R31, R5 ;  /* 0x0000001f0c057210 */ /* 0x000fc80007ffe005 */
[----:B------:R-:W-:Y:S01]  /*1b30*/  IADD3 R7, PT, PT, R21, R18, R5 ;  /* 0x0000001215077210 */ /* 0x000fe20007ffe005 */
[----:B------:R-:W-:Y:S06]  /*1b40*/  @!P0 BRA `(.L_x_222) ;  /* 0x0000000c00508947 */ /* 0x000fec0003800000 */
[----:B------:R-:W-:-:S06]  /*1b50*/  UIADD3 UR4, UPT, UPT, UR4, 0x1000, URZ ;  /* 0x0000100004047890 */ /* 0x000fcc000fffe0ff */
[----:B------:R-:W-:-:S13]  /*1b60*/  ISETP.LT.U32.AND P0, PT, R2, UR4, PT ;  /* 0x0000000402007c0c */ /* 0x000fda000bf01070 */
[----:B------:R-:W-:Y:S05]  /*1b70*/  @!P0 BRA `(.L_x_223) ;  /* 0xfffffffc00008947 */ /* 0x000fea000383ffff */
.L_x_221:
[----:B------:R-:W-:Y:S01]  /*1b80*/  VIADD R5, R3, -UR4 ;  /* 0x8000000403057c36 */ /* 0x000fe20008000000 */
[----:B------:R-:W-:Y:S04]  /*1b90*/  BSSY.RECONVERGENT B1, `(.L_x_222) ;  /* 0x00000cf000017945 */ /* 0x000fe80003800200 */
[----:B------:R-:W-:-:S04]  /*1ba0*/  ISETP.GE.AND P0, PT, R0, R5, PT ;  /* 0x000000050000720c */ /* 0x000fc80003f06270 */
[----:B------:R-:W-:-:S13]  /*1bb0*/  ISETP.LE.U32.OR P0, PT, R3, UR4, P0 ;  /* 0x0000000403007c0c */ /* 0x000fda0008703470 */
[----:B------:R-:W-:Y:S05]  /*1bc0*/  @P0 BRA `(.L_x_224) ;  /* 0x0000000c002c0947 */ /* 0x000fea0003800000 */
[-C--:B------:R-:W-:Y:S01]  /*1bd0*/  LOP3.LUT R2, RZ, R0.reuse, RZ, 0x33, !PT ;  /* 0x00000000ff027212 */ /* 0x080fe200078e33ff */
[----:B------:R-:W-:Y:S01]  /*1be0*/  BSSY.RECONVERGENT B2, `(.L_x_225) ;  /* 0x000006a000027945 */ /* 0x000fe20003800200 */
[----:B------:R-:W-:Y:S02]  /*1bf0*/  MOV R5, R0 ;  /* 0x0000000000057202 */ /* 0x000fe40000000f00 */
[----:B------:R-:W-:-:S04]  /*1c00*/  IADD3 R2, PT, PT, R3, -UR4, R2 ;  /* 0x8000000403027c10 */ /* 0x000fc8000fffe002 */
[C---:B------:R-:W-:Y:S02]  /*1c10*/  ISETP.GE.U32.AND P0, PT, R2.reuse, 0xf00, PT ;  /* 0x00000f000200780c */ /* 0x040fe40003f06070 */
[----:B------:R-:W-:-:S04]  /*1c20*/  LEA.HI R3, R2, 0x1, RZ, 0x18 ;  /* 0x0000000102037811 */ /* 0x000fc800078fc0ff */
[----:B------:R-:W-:-:S07]  /*1c30*/  LOP3.LUT R4, R3, 0xf, RZ, 0xc0, !PT ;  /* 0x0000000f03047812 */ /* 0x000fce00078ec0ff */
[----:B------:R-:W-:Y:S05]  /*1c40*/  @!P0 BRA `(.L_x_226) ;  /* 0x00000004008c8947 */ /* 0x000fea0003800000 */
[----:B------:R-:W-:Y:S01]  /*1c50*/  LOP3.LUT R6, R3, 0x1fffff0, RZ, 0xc0, !PT ;  /* 0x01fffff003067812 */ /* 0x000fe200078ec0ff */
[----:B------:R-:W-:Y:S01]  /*1c60*/  BSSY.RECONVERGENT B3, `(.L_x_227) ;  /* 0x0000060000037945 */ /* 0x000fe20003800200 */
[C---:B------:R-:W-:Y:S01]  /*1c70*/  LOP3.LUT R5, R0.reuse, 0x800, RZ, 0xfc, !PT ;  /* 0x0000080000057812 */ /* 0x040fe200078efcff */
[----:B------:R-:W-:Y:S02]  /*1c80*/  VIADD R2, R0, UR4 ;  /* 0x0000000400027c36 */ /* 0x000fe40008000000 */
[----:B------:R-:W-:-:S07]  /*1c90*/  IMAD.MOV R6, RZ, RZ, -R6 ;  /* 0x000000ffff067224 */ /* 0x000fce00078e0a06 */
.L_x_228:
[C---:B------:R-:W-:Y:S01]  /*1ca0*/  IADD3 R19, PT, PT, R2.reuse, 0x100, RZ ;  /* 0x0000010002137810 */ /* 0x040fe20007ffe0ff */
[C---:B------:R-:W-:Y:S02]  /*1cb0*/  VIADD R23, R2.reuse, 0x200 ;  /* 0x0000020002177836 */ /* 0x040fe40000000000 */
[C---:B------:R-:W-:Y:S02]  /*1cc0*/  VIADD R29, R2.reuse, 0x300 ;  /* 0x00000300021d7836 */ /* 0x040fe40000000000 */
[----:B------:R-:W-:Y:S01]  /*1cd0*/  IMAD.WIDE.U32 R18, R19, 0x4, R14 ;  /* 0x0000000413127825 */ /* 0x000fe200078e000e */
[----:B------:R-:W-:-:S03]  /*1ce0*/  IADD3 R9, PT, PT, R2, 0x400, RZ ;  /* 0x0000040002097810 */ /* 0x000fc60007ffe0ff */
[C-C-:B------:R-:W-:Y:S01]  /*1cf0*/  IMAD.WIDE.U32 R12, R2.reuse, 0x4, R14.reuse ;  /* 0x00000004020c7825 */ /* 0x140fe200078e000e */
[----:B------:R0:W2:Y:S03]  /*1d00*/  LDG.E R21, desc[UR6][R18.64] ;  /* 0x0000000612157981 */ /* 0x0000a6000c1e1900 */
[--C-:B------:R-:W-:Y:S01]  /*1d10*/  IMAD.WIDE.U32 R22, R23, 0x4, R14.reuse ;  /* 0x0000000417167825 */ /* 0x100fe200078e000e */
[----:B------:R1:W3:Y:S03]  /*1d20*/  LDG.E R35, desc[UR6][R12.64] ;  /* 0x000000060c237981 */ /* 0x0002e6000c1e1900 */
[----:B------:R-:W-:Y:S01]  /*1d30*/  IMAD.WIDE.U32 R28, R29, 0x4, R14 ;  /* 0x000000041d1c7825 */ /* 0x000fe200078e000e */
[C---:B------:R-:W-:Y:S01]  /*1d40*/  IADD3 R25, PT, PT, R2.reuse, 0x700, RZ ;  /* 0x0000070002197810 */ /* 0x040fe20007ffe0ff */
[----:B------:R-:W4:Y:S02]  /*1d50*/  LDG.E R23, desc[UR6][R22.64] ;  /* 0x0000000616177981 */ /* 0x000f24000c1e1900 */
[----:B------:R-:W-:-:S02]  /*1d60*/  VIADD R11, R2, 0x500 ;  /* 0x00000500020b7836 */ /* 0x000fc40000000000 */
[--C-:B------:R-:W-:Y:S01]  /*1d70*/  IMAD.WIDE.U32 R8, R9, 0x4, R14.reuse ;  /* 0x0000000409087825 */ /* 0x100fe200078e000e */
[----:B------:R-:W5:Y:S03]  /*1d80*/  LDG.E R28, desc[UR6][R28.64] ;  /* 0x000000061c1c7981 */ /* 0x000f66000c1e1900 */
[C---:B------:R-:W-:Y:S01]  /*1d90*/  VIADD R33, R2.reuse, 0x600 ;  /* 0x0000060002217836 */ /* 0x040fe20000000000 */
[C---:B0-----:R-:W-:Y:S01]  /*1da0*/  IADD3 R19, PT, PT, R2.reuse, 0xa00, RZ ;  /* 0x00000a0002137810 */ /* 0x041fe20007ffe0ff */
[--C-:B------:R-:W-:Y:S01]  /*1db0*/  IMAD.WIDE.U32 R10, R11, 0x4, R14.reuse ;  /* 0x000000040b0a7825 */ /* 0x100fe200078e000e */
[----:B------:R0:W5:Y:S03]  /*1dc0*/  LDG.E R26, desc[UR6][R8.64] ;  /* 0x00000006081a7981 */ /* 0x000166000c1e1900 */
[----:B------:R-:W-:Y:S01]  /*1dd0*/  IMAD.WIDE.U32 R32, R33, 0x4, R14 ;  /* 0x0000000421207825 */ /* 0x000fe200078e000e */
[----:B------:R0:W5:Y:S03]  /*1de0*/  LDG.E R27, desc[UR6][R10.64] ;  /* 0x000000060a1b7981 */ /* 0x000166000c1e1900 */
[----:B------:R-:W-:-:S02]  /*1df0*/  VIADD R37, R2, 0x900 ;  /* 0x0000090002257836 */ /* 0x000fc40000000000 */
[--C-:B------:R-:W-:Y:S01]  /*1e00*/  IMAD.WIDE.U32 R24, R25, 0x4, R14.reuse ;  /* 0x0000000419187825 */ /* 0x100fe200078e000e */
[----:B------:R-:W5:Y:S03]  /*1e10*/  LDG.E R33, desc[UR6][R32.64] ;  /* 0x0000000620217981 */ /* 0x000f66000c1e1900 */
[C---:B-1----:R-:W-:Y:S01]  /*1e20*/  VIADD R13, R2.reuse, 0x800 ;  /* 0x00000800020d7836 */ /* 0x042fe20000000000 */
[----:B------:R1:W5:Y:S01]  /*1e30*/  LDG.E R31, desc[UR6][R24.64] ;  /* 0x00000006181f7981 */ /* 0x000362000c1e1900 */
[----:B------:R-:W-:Y:S01]  /*1e40*/  IMAD.WIDE.U32 R36, R37, 0x4, R14 ;  /* 0x0000000425247825 */ /* 0x000fe200078e000e */
[----:B------:R-:W-:-:S03]  /*1e50*/  IADD3 R20, PT, PT, R2, 0xd00, RZ ;  /* 0x00000d0002147810 */ /* 0x000fc60007ffe0ff */
[--C-:B0-----:R-:W-:Y:S02]  /*1e60*/  IMAD.WIDE.U32 R8, R19, 0x4, R14.reuse ;  /* 0x0000000413087825 */ /* 0x101fe400078e000e */
[----:B------:R-:W5:Y:S02]  /*1e70*/  LDG.E R37, desc[UR6][R36.64] ;  /* 0x0000000624257981 */ /* 0x000f64000c1e1900 */
[--C-:B------:R-:W-:Y:S02]  /*1e80*/  IMAD.WIDE.U32 R12, R13, 0x4, R14.reuse ;  /* 0x000000040d0c7825 */ /* 0x100fe400078e000e */
[----:B------:R-:W5:Y:S02]  /*1e90*/  LDG.E R8, desc[UR6][R8.64] ;  /* 0x0000000608087981 */ /* 0x000f64000c1e1900 */
[C---:B------:R-:W-:Y:S02]  /*1ea0*/  VIADD R19, R2.reuse, 0xb00 ;  /* 0x00000b0002137836 */ /* 0x040fe40000000000 */
[----:B------:R-:W-:Y:S01]  /*1eb0*/  VIADD R11, R2, 0xc00 ;  /* 0x00000c00020b7836 */ /* 0x000fe20000000000 */
[----:B------:R0:W5:Y:S01]  /*1ec0*/  LDG.E R29, desc[UR6][R12.64] ;  /* 0x000000060c1d7981 */ /* 0x000162000c1e1900 */
[----:B------:R-:W-:-:S04]  /*1ed0*/  IMAD.WIDE.U32 R18, R19, 0x4, R14 ;  /* 0x0000000413127825 */ /* 0x000fc800078e000e */
[--C-:B------:R-:W-:Y:S01]  /*1ee0*/  IMAD.WIDE.U32 R10, R11, 0x4, R14.reuse ;  /* 0x000000040b0a7825 */ /* 0x100fe200078e000e */
[----:B------:R0:W5:Y:S03]  /*1ef0*/  LDG.E R9, desc[UR6][R18.64] ;  /* 0x0000000612097981 */ /* 0x000166000c1e1900 */
[C---:B------:R-:W-:Y:S02]  /*1f00*/  VIADD R22, R2.reuse, 0xe00 ;  /* 0x00000e0002167836 */ /* 0x040fe40000000000 */
[----:B------:R-:W-:Y:S01]  /*1f10*/  VIADD R30, R2, 0xf00 ;  /* 0x00000f00021e7836 */ /* 0x000fe20000000000 */
[----:B------:R-:W5:Y:S01]  /*1f20*/  LDG.E R10, desc[UR6][R10.64] ;  /* 0x000000060a0a7981 */ /* 0x000f62000c1e1900 */
[----:B-1----:R-:W-:-:S04]  /*1f30*/  IMAD.WIDE.U32 R24, R20, 0x4, R14 ;  /* 0x0000000414187825 */ /* 0x002fc800078e000e */
[----:B0-----:R-:W-:-:S04]  /*1f40*/  IMAD.WIDE.U32 R12, R22, 0x4, R14 ;  /* 0x00000004160c7825 */ /* 0x001fc800078e000e */
[----:B------:R-:W-:Y:S01]  /*1f50*/  IMAD.WIDE.U32 R18, R30, 0x4, R14 ;  /* 0x000000041e127825 */ /* 0x000fe200078e000e */
[----:B------:R5:W5:Y:S04]  /*1f60*/  LDG.E R11, desc[UR6][R24.64] ;  /* 0x00000006180b7981 */ /* 0x000b68000c1e1900 */
        /* <DEDUP_REMOVED lines=8> */
[----:B------:R-:W3:Y:S02]  /*1ff0*/  LDG.E R22, desc[UR6][R22.64] ;  /* 0x0000000616167981 */ /* 0x000ee4000c1e1900 */
[----:B0-----:R-:W-:-:S02]  /*2000*/  IMAD.WIDE R18, R26, 0x4, R16 ;  /* 0x000000041a127825 */ /* 0x001fc400078e0210 */
[----:B------:R-:W3:Y:S02]  /*2010*/  LDG.E R25, desc[UR6][R24.64] ;  /* 0x0000000618197981 */ /* 0x000ee4000c1e1900 */
[--C-:B------:R-:W-:Y:S02]  /*2020*/  IMAD.WIDE R26, R27, 0x4, R16.reuse ;  /* 0x000000041b1a7825 */ /* 0x100fe400078e0210 */
[----:B------:R-:W4:Y:S02]  /*2030*/  LDG.E R18, desc[UR6][R18.64] ;  /* 0x0000000612127981 */ /* 0x000f24000c1e1900 */
[----:B------:R-:W-:-:S04]  /*2040*/  IMAD.WIDE R32, R33, 0x4, R16 ;  /* 0x0000000421207825 */ /* 0x000fc800078e0210 */
[--C-:B------:R-:W-:Y:S01]  /*2050*/  IMAD.WIDE R30, R31, 0x4, R16.reuse ;  /* 0x000000041f1e7825 */ /* 0x100fe200078e0210 */
[----:B------:R0:W4:Y:S04]  /*2060*/  LDG.E R19, desc[UR6][R26.64] ;  /* 0x000000061a137981 */ /* 0x000128000c1e1900 */
[----:B------:R-:W5:Y:S01]  /*2070*/  LDG.E R32, desc[UR6][R32.64] ;  /* 0x0000000620207981 */ /* 0x000f62000c1e1900 */
[----:B-1----:R-:W-:-:S03]  /*2080*/  IMAD.WIDE R34, R37, 0x4, R16 ;  /* 0x0000000425227825 */ /* 0x002fc600078e0210 */
[----:B------:R-:W5:Y:S01]  /*2090*/  LDG.E R31, desc[UR6][R30.64] ;  /* 0x000000061e1f7981 */ /* 0x000f62000c1e1900 */
[----:B0-----:R-:W-:-:S03]  /*20a0*/  IMAD.WIDE R26, R8, 0x4, R16 ;  /* 0x00000004081a7825 */ /* 0x001fc600078e0210 */
[----:B------:R-:W5:Y:S01]  /*20b0*/  LDG.E R34, desc[UR6][R34.64] ;  /* 0x0000000622227981 */ /* 0x000f62000c1e1900 */
[----:B------:R-:W-:-:S03]  /*20c0*/  IMAD.WIDE R28, R29, 0x4, R16 ;  /* 0x000000041d1c7825 */ /* 0x000fc600078e0210 */
[----:B------:R-:W5:Y:S01]  /*20d0*/  LDG.E R23, desc[UR6][R26.64] ;  /* 0x000000061a177981 */ /* 0x000f62000c1e1900 */
[----:B------:R-:W-:-:S03]  /*20e0*/  IMAD.WIDE R8, R9, 0x4, R16 ;  /* 0x0000000409087825 */ /* 0x000fc600078e0210 */
[----:B------:R0:W5:Y:S04]  /*20f0*/  LDG.E R21, desc[UR6][R28.64] ;  /* 0x000000061c157981 */ /* 0x000168000c1e1900 */
[----:B------:R1:W5:Y:S01]  /*2100*/  LDG.E R24, desc[UR6][R8.64] ;  /* 0x0000000608187981 */ /* 0x000362000c1e1900 */
[----:B0-----:R-:W-:-:S04]  /*2110*/  IMAD.WIDE R28, R10, 0x4, R16 ;  /* 0x000000040a1c7825 */ /* 0x001fc800078e0210 */
[--C-:B------:R-:W-:Y:S01]  /*2120*/  IMAD.WIDE R10, R11, 0x4, R16.reuse ;  /* 0x000000040b0a7825 */ /* 0x100fe200078e0210 */
[----:B------:R-:W5:Y:S03]  /*2130*/  LDG.E R37, desc[UR6][R28.64] ;  /* 0x000000061c257981 */ /* 0x000f66000c1e1900 */
[--C-:B-1----:R-:W-:Y:S02]  /*2140*/  IMAD.WIDE R8, R12, 0x4, R16.reuse ;  /* 0x000000040c087825 */ /* 0x102fe400078e0210 */
[----:B------:R-:W5:Y:S04]  /*2150*/  LDG.E R10, desc[UR6][R10.64] ;  /* 0x000000060a0a7981 */ /* 0x000f68000c1e1900 */
[----:B------:R-:W5:Y:S01]  /*2160*/  LDG.E R33, desc[UR6][R8.64] ;  /* 0x0000000608217981 */ /* 0x000f62000c1e1900 */
[----:B------:R-:W-:-:S06]  /*2170*/  IMAD.WIDE R12, R13, 0x4, R16 ;  /* 0x000000040d0c7825 */ /* 0x000fcc00078e0210 */
[----:B------:R-:W5:Y:S01]  /*2180*/  LDG.E R12, desc[UR6][R12.64] ;  /* 0x000000060c0c7981 */ /* 0x000f62000c1e1900 */
[----:B------:R-:W-:-:S04]  /*2190*/  IADD3 R6, PT, PT, R6, 0x10, RZ ;  /* 0x0000001006067810 */ /* 0x000fc80007ffe0ff */
[----:B------:R-:W-:Y:S01]  /*21a0*/  ISETP.NE.AND P0, PT, R6, RZ, PT ;  /* 0x000000ff0600720c */ /* 0x000fe20003f05270 */
[----:B------:R-:W-:Y:S02]  /*21b0*/  VIADD R5, R5, 0x1000 ;  /* 0x0000100005057836 */ /* 0x000fe40000000000 */
[----:B------:R-:W-:Y:S01]  /*21c0*/  VIADD R2, R2, 0x1000 ;  /* 0x0000100002027836 */ /* 0x000fe20000000000 */
        /* <DEDUP_REMOVED lines=9> */
[----:B------:R-:W-:Y:S05]  /*2260*/  BSYNC.RECONVERGENT B3 ;  /* 0x0000000000037941 */ /* 0x000fea0003800200 */
.L_x_227:
[----:B------:R-:W-:-:S07]  /*2270*/  IADD3 R5, PT, PT, R5, -0x800, RZ ;  /* 0xfffff80005057810 */ /* 0x000fce0007ffe0ff */
.L_x_226:
[----:B------:R-:W-:Y:S05]  /*2280*/  BSYNC.RECONVERGENT B2 ;  /* 0x0000000000027941 */ /* 0x000fea0003800200 */
.L_x_225:
[----:B------:R-:W-:-:S13]  /*2290*/  ISETP.NE.AND P0, PT, R4, RZ, PT ;  /* 0x000000ff0400720c */ /* 0x000fda0003f05270 */
[----:B------:R-:W-:Y:S05]  /*22a0*/  @!P0 BRA `(.L_x_224) ;  /* 0x0000000400748947 */ /* 0x000fea0003800000 */
[----:B------:R-:W-:Y:S01]  /*22b0*/  ISETP.GE.U32.AND P0, PT, R4, 0x8, PT ;  /* 0x000000080400780c */ /* 0x000fe20003f06070 */
[----:B------:R-:W-:Y:S01]  /*22c0*/  BSSY.RECONVERGENT B2, `(.L_x_229) ;  /* 0x0000031000027945 */ /* 0x000fe20003800200 */
[----:B------:R-:W-:-:S04]  /*22d0*/  LOP3.LUT R2, R3, 0x7, RZ, 0xc0, !PT ;  /* 0x0000000703027812 */ /* 0x000fc800078ec0ff */
[----:B------:R-:W-:-:S07]  /*22e0*/  ISETP.NE.AND P1, PT, R2, RZ, PT ;  /* 0x000000ff0200720c */ /* 0x000fce0003f25270 */
[----:B------:R-:W-:Y:S06]  /*22f0*/  @!P0 BRA `(.L_x_230) ;  /* 0x0000000000b48947 */ /* 0x000fec0003800000 */
[----:B------:R-:W-:-:S04]  /*2300*/  VIADD R9, R5, UR4 ;  /* 0x0000000405097c36 */ /* 0x000fc80008000000 */
[C---:B------:R-:W-:Y:S01]  /*2310*/  VIADD R19, R9.reuse, 0x100 ;  /* 0x0000010009137836 */ /* 0x040fe20000000000 */
[C---:B------:R-:W-:Y:S01]  /*2320*/  IADD3 R11, PT, PT, R9.reuse, 0x200, RZ ;  /* 0x00000200090b7810 */ /* 0x040fe20007ffe0ff */
[C---:B------:R-:W-:Y:S01]  /*2330*/  IMAD.WIDE.U32 R12, R9.reuse, 0x4, R14 ;  /* 0x00000004090c7825 */ /* 0x040fe200078e000e */
[----:B------:R-:W-:-:S03]  /*2340*/  IADD3 R25, PT, PT, R9, 0x500, RZ ;  /* 0x0000050009197810 */ /* 0x000fc60007ffe0ff */
[--C-:B------:R-:W-:Y:S02]  /*2350*/  IMAD.WIDE.U32 R18, R19, 0x4, R14.reuse ;  /* 0x0000000413127825 */ /* 0x100fe400078e000e */
[----:B------:R-:W2:Y:S02]  /*2360*/  LDG.E R13, desc[UR6][R12.64] ;  /* 0x000000060c0d7981 */ /* 0x000ea4000c1e1900 */
[----:B------:R-:W-:Y:S02]  /*2370*/  VIADD R21, R9, 0x300 ;  /* 0x0000030009157836 */ /* 0x000fe40000000000 */
[----:B------:R-:W-:Y:S01]  /*2380*/  IMAD.WIDE.U32 R10, R11, 0x4, R14 ;  /* 0x000000040b0a7825 */ /* 0x000fe200078e000e */
[----:B------:R-:W3:Y:S03]  /*2390*/  LDG.E R19, desc[UR6][R18.64] ;  /* 0x0000000612137981 */ /* 0x000ee6000c1e1900 */
[----:B------:R-:W-:-:S02]  /*23a0*/  VIADD R23, R9, 0x400 ;  /* 0x0000040009177836 */ /* 0x000fc40000000000 */
[--C-:B------:R-:W-:Y:S01]  /*23b0*/  IMAD.WIDE.U32 R20, R21, 0x4, R14.reuse ;  /* 0x0000000415147825 */ /* 0x100fe200078e000e */
[----:B------:R-:W4:Y:S03]  /*23c0*/  LDG.E R11, desc[UR6][R10.64] ;  /* 0x000000060a0b7981 */ /* 0x000f26000c1e1900 */
[C---:B------:R-:W-:Y:S02]  /*23d0*/  VIADD R27, R9.reuse, 0x600 ;  /* 0x00000600091b7836 */ /* 0x040fe40000000000 */
[----:B------:R-:W-:Y:S01]  /*23e0*/  VIADD R29, R9, 0x700 ;  /* 0x00000700091d7836 */ /* 0x000fe20000000000 */
[----:B------:R-:W5:Y:S01]  /*23f0*/  LDG.E R21, desc[UR6][R20.64] ;  /* 0x0000000614157981 */ /* 0x000f62000c1e1900 */
[----:B------:R-:W-:-:S04]  /*2400*/  IMAD.WIDE.U32 R22, R23, 0x4, R14 ;  /* 0x0000000417167825 */ /* 0x000fc800078e000e */
[--C-:B------:R-:W-:Y:S02]  /*2410*/  IMAD.WIDE.U32 R8, R25, 0x4, R14.reuse ;  /* 0x0000000419087825 */ /* 0x100fe400078e000e */
[----:B------:R-:W5:Y:S02]  /*2420*/  LDG.E R23, desc[UR6][R22.64] ;  /* 0x0000000616177981 */ /* 0x000f64000c1e1900 */
[--C-:B------:R-:W-:Y:S02]  /*2430*/  IMAD.WIDE.U32 R24, R27, 0x4, R14.reuse ;  /* 0x000000041b187825 */ /* 0x100fe400078e000e */
[----:B------:R-:W5:Y:S02]  /*2440*/  LDG.E R9, desc[UR6][R8.64] ;  /* 0x0000000608097981 */ /* 0x000f64000c1e1900 */
[----:B------:R-:W-:Y:S02]  /*2450*/  IMAD.WIDE.U32 R26, R29, 0x4, R14 ;  /* 0x000000041d1a7825 */ /* 0x000fe400078e000e */
[----:B------:R-:W5:Y:S04]  /*2460*/  LDG.E R25, desc[UR6][R24.64] ;  /* 0x0000000618197981 */ /* 0x000f68000c1e1900 */
[----:B------:R-:W5:Y:S01]  /*2470*/  LDG.E R27, desc[UR6][R26.64] ;  /* 0x000000061a1b7981 */ /* 0x000f62000c1e1900 */
[----:B--2---:R-:W-:-:S04]  /*2480*/  IMAD.WIDE R12, R13, 0x4, R16 ;  /* 0x000000040d0c7825 */ /* 0x004fc800078e0210 */
[--C-:B---3--:R-:W-:Y:S02]  /*2490*/  IMAD.WIDE R18, R19, 0x4, R16.reuse ;  /* 0x0000000413127825 */ /* 0x108fe400078e0210 */
[----:B------:R-:W2:Y:S02]  /*24a0*/  LDG.E R12, desc[UR6][R12.64] ;  /* 0x000000060c0c7981 */ /* 0x000ea4000c1e1900 */
[--C-:B----4-:R-:W-:Y:S02]  /*24b0*/  IMAD.WIDE R10, R11, 0x4, R16.reuse ;  /* 0x000000040b0a7825 */ /* 0x110fe400078e0210 */
[----:B------:R-:W2:Y:S02]  /*24c0*/  LDG.E R18, desc[UR6][R18.64] ;  /* 0x0000000612127981 */ /* 0x000ea4000c1e1900 */
[--C-:B-----5:R-:W-:Y:S02]  /*24d0*/  IMAD.WIDE R20, R21, 0x4, R16.reuse ;  /* 0x0000000415147825 */ /* 0x120fe400078e0210 */
[----:B------:R-:W3:Y:S04]  /*24e0*/  LDG.E R11, desc[UR6][R10.64] ;  /* 0x000000060a0b7981 */ /* 0x000ee8000c1e1900 */
[----:B------:R-:W3:Y:S01]  /*24f0*/  LDG.E R20, desc[UR6][R20.64] ;  /* 0x0000000614147981 */ /* 0x000ee2000c1e1900 */
[----:B------:R-:W-:-:S04]  /*2500*/  IMAD.WIDE R22, R23, 0x4, R16 ;  /* 0x0000000417167825 */ /* 0x000fc800078e0210 */
[--C-:B------:R-:W-:Y:S02]  /*2510*/  IMAD.WIDE R8, R9, 0x4, R16.reuse ;  /* 0x0000000409087825 */ /* 0x100fe400078e0210 */
[----:B------:R-:W4:Y:S02]  /*2520*/  LDG.E R23, desc[UR6][R22.64] ;  /* 0x0000000616177981 */ /* 0x000f24000c1e1900 */
[--C-:B------:R-:W-:Y:S02]  /*2530*/  IMAD.WIDE R24, R25, 0x4, R16.reuse ;  /* 0x0000000419187825 */ /* 0x100fe400078e0210 */
[----:B------:R-:W4:Y:S02]  /*2540*/  LDG.E R8, desc[UR6][R8.64] ;  /* 0x0000000608087981 */ /* 0x000f24000c1e1900 */
[----:B------:R-:W-:Y:S02]  /*2550*/  IMAD.WIDE R26, R27, 0x4, R16 ;  /* 0x000000041b1a7825 */ /* 0x000fe400078e0210 */
[----:B------:R-:W5:Y:S04]  /*2560*/  LDG.E R25, desc[UR6][R24.64] ;  /* 0x0000000618197981 */ /* 0x000f68000c1e1900 */
[----:B------:R-:W5:Y:S01]  /*2570*/  LDG.E R26, desc[UR6][R26.64] ;  /* 0x000000061a1a7981 */ /* 0x000f62000c1e1900 */
[----:B------:R-:W-:-:S02]  /*2580*/  IADD3 R5, PT, PT, R5, 0x800, RZ ;  /* 0x0000080005057810 */ /* 0x000fc40007ffe0ff */
[----:B--2---:R-:W-:-:S04]  /*2590*/  IADD3 R12, PT, PT, R18, R12, R7 ;  /* 0x0000000c120c7210 */ /* 0x004fc80007ffe007 */
[----:B---3--:R-:W-:-:S04]  /*25a0*/  IADD3 R12, PT, PT, R20, R11, R12 ;  /* 0x0000000b140c7210 */ /* 0x008fc80007ffe00c */
[----:B----4-:R-:W-:-:S04]  /*25b0*/  IADD3 R12, PT, PT, R8, R23, R12 ;  /* 0x00000017080c7210 */ /* 0x010fc80007ffe00c */
[----:B-----5:R-:W-:-:S07]  /*25c0*/  IADD3 R7, PT, PT, R26, R25, R12 ;  /* 0x000000191a077210 */ /* 0x020fce0007ffe00c */
.L_x_230:
[----:B------:R-:W-:Y:S05]  /*25d0*/  BSYNC.RECONVERGENT B2 ;  /* 0x0000000000027941 */ /* 0x000fea0003800200 */
.L_x_229:
        /* <DEDUP_REMOVED lines=29> */
.L_x_232:
[----:B------:R-:W-:Y:S05]  /*27b0*/  BSYNC.RECONVERGENT B2 ;  /* 0x0000000000027941 */ /* 0x000fea0003800200 */
.L_x_231:
[----:B------:R-:W-:Y:S05]  /*27c0*/  @!P1 BRA `(.L_x_224) ;  /* 0x00000000002c9947 */ /* 0x000fea0003800000 */
[----:B------:R-:W-:Y:S01]  /*27d0*/  IADD3 R9, PT, PT, R5, UR4, RZ ;  /* 0x0000000405097c10 */ /* 0x000fe2000fffe0ff */
[----:B------:R-:W-:-:S07]  /*27e0*/  IMAD.MOV R6, RZ, RZ, -R3 ;  /* 0x000000ffff067224 */ /* 0x000fce00078e0a03 */
.L_x_233:
        /* <DEDUP_REMOVED lines=9> */
.L_x_224:
[----:B------:R-:W-:Y:S05]  /*2880*/  BSYNC.RECONVERGENT B1 ;  /* 0x0000000000017941 */ /* 0x000fea0003800200 */
.L_x_222:
        /* <DEDUP_REMOVED lines=11> */
[----:B------:R-:W-:Y:S02]  /*2940*/  ISETP.GT.AND P0, PT, R8, 0x1b, PT ;  /* 0x0000001b0800780c */ /* 0x000fe40003f04270 */
[----:B------:R-:W-:-:S05]  /*2950*/  IADD3 R3, PT, PT, R2, R3, RZ ;  /* 0x0000000302037210 */ /* 0x000fca0007ffe0ff */
[----:B------:R-:W0:Y:S01]  /*2960*/  SHFL.DOWN PT, R4, R3, 0x4, 0x1f ;  /* 0x08801f0003047f89 */ /* 0x000e2200000e0000 */
[----:B-1----:R-:W-:Y:S02]  /*2970*/  @!P1 LEA R6, R7, R6, 0x18 ;  /* 0x0000000607069211 */ /* 0x002fe400078ec0ff */
[----:B0-----:R-:W-:Y:S02]  /*2980*/  SEL R4, R4, RZ, !P0 ;  /* 0x000000ff04047207 */ /* 0x001fe40004000000 */
[----:B------:R-:W-:-:S03]  /*2990*/  ISETP.GT.AND P0, PT, R8, 0x17, PT ;  /* 0x000000170800780c */ /* 0x000fc60003f04270 */
[----:B------:R-:W-:Y:S01]  /*29a0*/  IMAD.IADD R4, R3, 0x1, R4 ;  /* 0x0000000103047824 */ /* 0x000fe200078e0204 */
[----:B------:R-:W-:-:S04]  /*29b0*/  @!P1 SHF.R.U32.HI R3, RZ, 0x3, R0 ;  /* 0x00000003ff039819 */ /* 0x000fc80000011600 */
        /* <DEDUP_REMOVED lines=22> */
[----:B------:R-:W-:-:S07]  /*2b20*/  IMAD.IADD R9, R0, 0x1, R3 ;  /* 0x0000000100097824 */ /* 0x000fce00078e0203 */
.L_x_220:
[----:B------:R-:W-:Y:S05]  /*2b30*/  BSYNC.RECONVERGENT B0 ;  /* 0x0000000000007941 */ /* 0x000fea0003800200 */
.L_x_205:
[----:B------:R-:W-:Y:S05]  /*2b40*/  @P0 EXIT ;  /* 0x000000000000094d */ /* 0x000fea0003800000 */
[----:B------:R-:W3:Y:S01]  /*2b50*/  LDC.64 R2, c[0x0][0x390] ;  /* 0x0000e400ff027b82 */ /* 0x000ee20000000a00 */
[----:B------:R-:W0:Y:S02]  /*2b60*/  LDCU UR4, c[0x0][0x3a0] ;  /* 0x00007400ff0477ac */ /* 0x000e240008000800 */
[----:B012---:R-:W-:-:S05]  /*2b70*/  IADD3 R9, PT, PT, R9, UR4, RZ ;  /* 0x0000000409097c10 */ /* 0x007fca000fffe0ff */
[----:B---3--:R-:W-:Y:S01]  /*2b80*/  STG.E desc[UR6][R2.64], R9 ;  /* 0x0000000902007986 */ /* 0x008fe2000c101906 */
[----:B------:R-:W-:Y:S05]  /*2b90*/  EXIT ;  /* 0x000000000000794d */ /* 0x000fea0003800000 */
.L_x_234:
        /* <DEDUP_REMOVED lines=14> */
.L_x_241:


//--------------------- .text._ZN3cub18CUB_300001_SM_10006detail11EmptyKernelIvEEvv --------------------------
	.section	.text._ZN3cub18CUB_300001_SM_10006detail11EmptyKernelIvEEvv,"ax",@progbits
	.align	128
        .global         _ZN3cub18CUB_300001_SM_10006detail11EmptyKernelIvEEvv
        .type           _ZN3cub18CUB_300001_SM_10006detail11EmptyKernelIvEEvv,@function
        .size           _ZN3cub18CUB_300001_SM_10006detail11EmptyKernelIvEEvv,(.L_x_242 - _ZN3cub18CUB_300001_SM_10006detail11EmptyKernelIvEEvv)
        .other          _ZN3cub18CUB_300001_SM_10006detail11EmptyKernelIvEEvv,@"STO_CUDA_ENTRY STV_DEFAULT"
_ZN3cub18CUB_300001_SM_10006detail11EmptyKernelIvEEvv:
.text._ZN3cub18CUB_300001_SM_10006detail11EmptyKernelIvEEvv:
[----:B------:R-:W-:Y:S01]  /*0000*/  LDC R1, c[0x0][0x37c] ;  /* 0x0000df00ff017b82 */ /* 0x000fe20000000800 */
[----:B------:R-:W-:Y:S05]  /*0010*/  EXIT ;  /* 0x000000000000794d */ /* 0x000fea0003800000 */
.L_x_235:
        /* <DEDUP_REMOVED lines=14> */
.L_x_242:


//--------------------- .nv.shared._ZN3cub18CUB_300001_SM_10006detail6reduce28DeviceReduceSingleTileKernelINS2_10policy_hubIiyN4cuda3std3__44plusIiEEE10Policy1000EPiSC_iS9_iiNS7_10__identityEEEvT0_T1_T2_T3_T4_T6_ --------------------------
	.section	.nv.shared._ZN3cub18CUB_300001_SM_10006detail6reduce28DeviceReduceSingleTileKernelINS2_10policy_hubIiyN4cuda3std3__44plusIiEEE10Policy1000EPiSC_iS9_iiNS7_10__identityEEEvT0_T1_T2_T3_T4_T6_,"aw",@nobits
	.sectionflags	@""
	.align	4
.nv.shared._ZN3cub18CUB_300001_SM_10006detail6reduce28DeviceReduceSingleTileKernelINS2_10policy_hubIiyN4cuda3std3__44plusIiEEE10Policy1000EPiSC_iS9_iiNS7_10__identityEEEvT0_T1_T2_T3_T4_T6_:
	.zero		1068


//--------------------- .nv.shared.reserved.0     --------------------------
	.section	.nv.shared.reserved.0,"aw",@nobits
	.weak		__nv_reservedSMEM_offset_0_alias
	.size		__nv_reservedSMEM_offset_0_alias, 0, 64
	.other		__nv_reservedSMEM_offset_0_alias,@"STO_CUDA_RESERVED_SHARED STV_DEFAULT"
__nv_reservedSMEM_offset_0_alias:
	.zero		0
	.zero		64


//--------------------- .nv.global                --------------------------
	.section	.nv.global,"aw",@nobits
.nv.global:
	.type		_ZN31_INTERNAL_a43df7c9_4_k_cu__Z1fv6thrust24THRUST_300001_SM_1000_NS12placeholders2_8E,@object
	.size		_ZN31_INTERNAL_a43df7c9_4_k_cu__Z1fv6thrust24THRUST_300001_SM_1000_NS12placeholders2_8E,(_ZN31_INTERNAL_a43df7c9_4_k_cu__Z1fv4cuda3std3__433_GLOBAL__N__a43df7c9_4_k_cu__Z1fv6ignoreE - _ZN31_INTERNAL_a43df7c9_4_k_cu__Z1fv6thrust24THRUST_300001_SM_1000_NS12placeholders2_8E)
_ZN31_INTERNAL_a43df7c9_4_k_cu__Z1fv6thrust24THRUST_300001_SM_1000_NS12placeholders2_8E:
	.zero		1
	.type		_ZN31_INTERNAL_a43df7c9_4_k_cu__Z1fv4cuda3std3__433_GLOBAL__N__a43df7c9_4_k_cu__Z1fv6ignoreE,@object
	.size		_ZN31_INTERNAL_a43df7c9_4_k_cu__Z1fv4cuda3std3__433_GLOBAL__N__a43df7c9_4_k_cu__Z1fv6ignoreE,(_ZN31_INTERNAL_a43df7c9_4_k_cu__Z1fv4cuda3std6ranges3__45__cpo4dataE - _ZN31_INTERNAL_a43df7c9_4_k_cu__Z1fv4cuda3std3__433_GLOBAL__N__a43df7c9_4_k_cu__Z1fv6ignoreE)
_ZN31_INTERNAL_a43df7c9_4_k_cu__Z1fv4cuda3std3__433_GLOBAL__N__a43df7c9_4_k_cu__Z1fv6ignoreE:
	.zero		1
	.type		_ZN31_INTERNAL_a43df7c9_4_k_cu__Z1fv4cuda3std6ranges3__45__cpo4dataE,@object
	.size		_ZN31_INTERNAL_a43df7c9_4_k_cu__Z1fv4cuda3std6ranges3__45__cpo4dataE,(_ZN31_INTERNAL_a43df7c9_4_k_cu__Z1fv6thrust24THRUST_300001_SM_1000_NS6system3cpp3parE - _ZN31_INTERNAL_a43df7c9_4_k_cu__Z1fv4cuda3std6ranges3__45__cpo4dataE)
_ZN31_INTERNAL_a43df7c9_4_k_cu__Z1fv4cuda3std6ranges3__45__cpo4dataE:
	.zero		1
	.type		_ZN31_INTERNAL_a43df7c9_4_k_cu__Z1fv6thrust24THRUST_300001_SM_1000_NS6system3cpp3parE,@object
	.size		_ZN31_INTERNAL_a43df7c9_4_k_cu__Z1fv6thrust24THRUST_300001_SM_1000_NS6system3cpp3parE,(_ZN31_INTERNAL_a43df7c9_4_k_cu__Z1fv4cuda3std3__45__cpo5beginE - _ZN31_INTERNAL_a43df7c9_4_k_cu__Z1fv6thrust24THRUST_300001_SM_1000_NS6system3cpp3parE)
_ZN31_INTERNAL_a43df7c9_4_k_cu__Z1fv6thrust24THRUST_300001_SM_1000_NS6system3cpp3parE:
	.zero		1
	.type		_ZN31_INTERNAL_a43df7c9_4_k_cu__Z1fv4cuda3std3__45__cpo5beginE,@object
	.size		_ZN31_INTERNAL_a43df7c9_4_k_cu__Z1fv4cuda3std3__45__cpo5beginE,(_ZN31_INTERNAL_a43df7c9_4_k_cu__Z1fv4cuda3std6ranges3__45__cpo5beginE - _ZN31_INTERNAL_a43df7c9_4_k_cu__Z1fv4cuda3std3__45__cpo5beginE)
_ZN31_INTERNAL_a43df7c9_4_k_cu__Z1fv4cuda3std3__45__cpo5beginE:
	.zero		1
	.type		_ZN31_INTERNAL_a43df7c9_4_k_cu__Z1fv4cuda3std6ranges3__45__cpo5beginE,@object
	.size		_ZN31_INTERNAL_a43df7c9_4_k_cu__Z1fv4cuda3std6ranges3__45__cpo5beginE,(_ZN31_INTERNAL_a43df7c9_4_k_cu__Z1fv6thrust24THRUST_300001_SM_1000_NS6deviceE - _ZN31_INTERNAL_a43df7c9_4_k_cu__Z1fv4cuda3std6ranges3__45__cpo5beginE)
_ZN31_INTERNAL_a43df7c9_4_k_cu__Z1fv4cuda3std6ranges3__45__cpo5beginE:
	.zero		1
	.type		_ZN31_INTERNAL_a43df7c9_4_k_cu__Z1fv6thrust24THRUST_300001_SM_1000_NS6deviceE,@object
	.size		_ZN31_INTERNAL_a43df7c9_4_k_cu__Z1fv6thrust24THRUST_300001_SM_1000_NS6deviceE,(_ZN31_INTERNAL_a43df7c9_4_k_cu__Z1fv4cuda3std3__47nulloptE - _ZN31_INTERNAL_a43df7c9_4_k_cu__Z1fv6thrust24THRUST_300001_SM_1000_NS6deviceE)
_ZN31_INTERNAL_a43df7c9_4_k_cu__Z1fv6thrust24THRUST_300001_SM_1000_NS6deviceE:
	.zero		1
	.type		_ZN31_INTERNAL_a43df7c9_4_k_cu__Z1fv4cuda3std3__47nulloptE,@object
	.size		_ZN31_INTERNAL_a43df7c9_4_k_cu__Z1fv4cuda3std3__47nulloptE,(_ZN31_INTERNAL_a43df7c9_4_k_cu__Z1fv4cuda3std6ranges3__45__cpo8distanceE - _ZN31_INTERNAL_a43df7c9_4_k_cu__Z1fv4cuda3std3__47nulloptE)
_ZN31_INTERNAL_a43df7c9_4_k_cu__Z1fv4cuda3std3__47nulloptE:
	.zero		1
	.type		_ZN31_INTERNAL_a43df7c9_4_k_cu__Z1fv4cuda3std6ranges3__45__cpo8distanceE,@object
	.size		_ZN31_INTERNAL_a43df7c9_4_k_cu__Z1fv4cuda3std6ranges3__45__cpo8distanceE,(_ZN31_INTERNAL_a43df7c9_4_k_cu__Z1fv6thrust24THRUST_300001_SM_1000_NS12placeholders2_4E - _ZN31_INTERNAL_a43df7c9_4_k_cu__Z1fv4cuda3std6ranges3__45__cpo8distanceE)
_ZN31_INTERNAL_a43df7c9_4_k_cu__Z1fv4cuda3std6ranges3__45__cpo8distanceE:
	.zero		1
	.type		_ZN31_INTERNAL_a43df7c9_4_k_cu__Z1fv6thrust24THRUST_300001_SM_1000_NS12placeholders2_4E,@object
	.size		_ZN31_INTERNAL_a43df7c9_4_k_cu__Z1fv6thrust24THRUST_300001_SM_1000_NS12placeholders2_4E,(_ZN31_INTERNAL_a43df7c9_4_k_cu__Z1fv4cuda3std3__45__cpo6rbeginE - _ZN31_INTERNAL_a43df7c9_4_k_cu__Z1fv6thrust24THRUST_300001_SM_1000_NS12placeholders2_4E)
_ZN31_INTERNAL_a43df7c9_4_k_cu__Z1fv6thrust24THRUST_300001_SM_1000_NS12placeholders2_4E:
	.zero		1
	.type		_ZN31_INTERNAL_a43df7c9_4_k_cu__Z1fv4cuda3std3__45__cpo6rbeginE,@object
	.size		_ZN31_INTERNAL_a43df7c9_4_k_cu__Z1fv4cuda3std3__45__cpo6rbeginE,(_ZN31_INTERNAL_a43df7c9_4_k_cu__Z1fv4cuda3std6ranges3__45__cpo7advanceE - _ZN31_INTERNAL_a43df7c9_4_k_cu__Z1fv4cuda3std3__45__cpo6rbeginE)
_ZN31_INTERNAL_a43df7c9_4_k_cu__Z1fv4cuda3std3__45__cpo6rbeginE:
	.zero		1
	.type		_ZN31_INTERNAL_a43df7c9_4_k_cu__Z1fv4cuda3std6ranges3__45__cpo7advanceE,@object
	.size		_ZN31_INTERNAL_a43df7c9_4_k_cu__Z1fv4cuda3std6ranges3__45__cpo7advanceE,(_ZN31_INTERNAL_a43df7c9_4_k_cu__Z1fv6thrust24THRUST_300001_SM_1000_NS12placeholders3_10E - _ZN31_INTERNAL_a43df7c9_4_k_cu__Z1fv4cuda3std6ranges3__45__cpo7advanceE)
_ZN31_INTERNAL_a43df7c9_4_k_cu__Z1fv4cuda3std6ranges3__45__cpo7advanceE:
	.zero		1
	.type		_ZN31_INTERNAL_a43df7c9_4_k_cu__Z1fv6thrust24THRUST_300001_SM_1000_NS12placeholders3_10E,@object
	.size		_ZN31_INTERNAL_a43df7c9_4_k_cu__Z1fv6thrust24THRUST_300001_SM_1000_NS12placeholders3_10E,(_ZN31_INTERNAL_a43df7c9_4_k_cu__Z1fv4cuda3std3__48in_placeE - _ZN31_INTERNAL_a43df7c9_4_k_cu__Z1fv6thrust24THRUST_300001_SM_1000_NS12placeholders3_10E)
_ZN31_INTERNAL_a43df7c9_4_k_cu__Z1fv6thrust24THRUST_300001_SM_1000_NS12placeholders3_10E:
	.zero		1
	.type		_ZN31_INTERNAL_a43df7c9_4_k_cu__Z1fv4cuda3std3__48in_placeE,@object
	.size		_ZN31_INTERNAL_a43df7c9_4_k_cu__Z1fv4cuda3std3__48in_placeE,(_ZN31_INTERNAL_a43df7c9_4_k_cu__Z1fv4cuda3std6ranges3__45__cpo4sizeE - _ZN31_INTERNAL_a43df7c9_4_k_cu__Z1fv4cuda3std3__48in_placeE)
_ZN31_INTERNAL_a43df7c9_4_k_cu__Z1fv4cuda3std3__48in_placeE:
	.zero		1
	.type		_ZN31_INTERNAL_a43df7c9_4_k_cu__Z1fv4cuda3std6ranges3__45__cpo4sizeE,@object
	.size		_ZN31_INTERNAL_a43df7c9_4_k_cu__Z1fv4cuda3std6ranges3__45__cpo4sizeE,(_ZN31_INTERNAL_a43df7c9_4_k_cu__Z1fv6thrust24THRUST_300001_SM_1000_NS12placeholders2_2E - _ZN31_INTERNAL_a43df7c9_4_k_cu__Z1fv4cuda3std6ranges3__45__cpo4sizeE)
_ZN31_INTERNAL_a43df7c9_4_k_cu__Z1fv4cuda3std6ranges3__45__cpo4sizeE:
	.zero		1
	.type		_ZN31_INTERNAL_a43df7c9_4_k_cu__Z1fv6thrust24THRUST_300001_SM_1000_NS12placeholders2_2E,@object
	.size		_ZN31_INTERNAL_a43df7c9_4_k_cu__Z1fv6thrust24THRUST_300001_SM_1000_NS12placeholders2_2E,(_ZN31_INTERNAL_a43df7c9_4_k_cu__Z1fv4cuda3std3__45__cpo6cbeginE - _ZN31_INTERNAL_a43df7c9_4_k_cu__Z1fv6thrust24THRUST_300001_SM_1000_NS12placeholders2_2E)
_ZN31_INTERNAL_a43df7c9_4_k_cu__Z1fv6thrust24THRUST_300001_SM_1000_NS12placeholders2_2E:
	.zero		1
	.type		_ZN31_INTERNAL_a43df7c9_4_k_cu__Z1fv4cuda3std3__45__cpo6cbeginE,@object
	.size		_ZN31_INTERNAL_a43df7c9_4_k_cu__Z1fv4cuda3std3__45__cpo6cbeginE,(_ZN31_INTERNAL_a43df7c9_4_k_cu__Z1fv4cuda3std6ranges3__45__cpo6cbeginE - _ZN31_INTERNAL_a43df7c9_4_k_cu__Z1fv4cuda3std3__45__cpo6cbeginE)
_ZN31_INTERNAL_a43df7c9_4_k_cu__Z1fv4cuda3std3__45__cpo6cbeginE:
	.zero		1
	.type		_ZN31_INTERNAL_a43df7c9_4_k_cu__Z1fv4cuda3std6ranges3__45__cpo6cbeginE,@object
	.size		_ZN31_INTERNAL_a43df7c9_4_k_cu__Z1fv4cuda3std6ranges3__45__cpo6cbeginE,(_ZN31_INTERNAL_a43df7c9_4_k_cu__Z1fv6thrust24THRUST_300001_SM_1000_NS12placeholders2_6E - _ZN31_INTERNAL_a43df7c9_4_k_cu__Z1fv4cuda3std6ranges3__45__cpo6cbeginE)
_ZN31_INTERNAL_a43df7c9_4_k_cu__Z1fv4cuda3std6ranges3__45__cpo6cbeginE:
	.zero		1
	.type		_ZN31_INTERNAL_a43df7c9_4_k_cu__Z1fv6thrust24THRUST_300001_SM_1000_NS12placeholders2_6E,@object
	.size		_ZN31_INTERNAL_a43df7c9_4_k_cu__Z1fv6thrust24THRUST_300001_SM_1000_NS12placeholders2_6E,(_ZN31_INTERNAL_a43df7c9_4_k_cu__Z1fv4cuda3std3__45__cpo7crbeginE - _ZN31_INTERNAL_a43df7c9_4_k_cu__Z1fv6thrust24THRUST_300001_SM_1000_NS12placeholders2_6E)
_ZN31_INTERNAL_a43df7c9_4_k_cu__Z1fv6thrust24THRUST_300001_SM_1000_NS12placeholders2_6E:
	.zero		1
	.type		_ZN31_INTERNAL_a43df7c9_4_k_cu__Z1fv4cuda3std3__45__cpo7crbeginE,@object
	.size		_ZN31_INTERNAL_a43df7c9_4_k_cu__Z1fv4cuda3std3__45__cpo7crbeginE,(_ZN31_INTERNAL_a43df7c9_4_k_cu__Z1fv4cuda3std6ranges3__45__cpo4nextE - _ZN31_INTERNAL_a43df7c9_4_k_cu__Z1fv4cuda3std3__45__cpo7crbeginE)
_ZN31_INTERNAL_a43df7c9_4_k_cu__Z1fv4cuda3std3__45__cpo7crbeginE:
	.zero		1
	.type		_ZN31_INTERNAL_a43df7c9_4_k_cu__Z1fv4cuda3std6ranges3__45__cpo4nextE,@object
	.size		_ZN31_INTERNAL_a43df7c9_4_k_cu__Z1fv4cuda3std6ranges3__45__cpo4nextE,(_ZN31_INTERNAL_a43df7c9_4_k_cu__Z1fv4cuda3std6ranges3__45__cpo4swapE - _ZN31_INTERNAL_a43df7c9_4_k_cu__Z1fv4cuda3std6ranges3__45__cpo4nextE)
_ZN31_INTERNAL_a43df7c9_4_k_cu__Z1fv4cuda3std6ranges3__45__cpo4nextE:
	.zero		1
	.type		_ZN31_INTERNAL_a43df7c9_4_k_cu__Z1fv4cuda3std6ranges3__45__cpo4swapE,@object
	.size		_ZN31_INTERNAL_a43df7c9_4_k_cu__Z1fv4cuda3std6ranges3__45__cpo4swapE,(_ZN31_INTERNAL_a43df7c9_4_k_cu__Z1fv6thrust24THRUST_300001_SM_1000_NS8cuda_cub10par_nosyncE - _ZN31_INTERNAL_a43df7c9_4_k_cu__Z1fv4cuda3std6ranges3__45__cpo4swapE)
_ZN31_INTERNAL_a43df7c9_4_k_cu__Z1fv4cuda3std6ranges3__45__cpo4swapE:
	.zero		1
	.type		_ZN31_INTERNAL_a43df7c9_4_k_cu__Z1fv6thrust24THRUST_300001_SM_1000_NS8cuda_cub10par_nosyncE,@object
	.size		_ZN31_INTERNAL_a43df7c9_4_k_cu__Z1fv6thrust24THRUST_300001_SM_1000_NS8cuda_cub10par_nosyncE,(_ZN31_INTERNAL_a43df7c9_4_k_cu__Z1fv6thrust24THRUST_300001_SM_1000_NS3seqE - _ZN31_INTERNAL_a43df7c9_4_k_cu__Z1fv6thrust24THRUST_300001_SM_1000_NS8cuda_cub10par_nosyncE)
_ZN31_INTERNAL_a43df7c9_4_k_cu__Z1fv6thrust24THRUST_300001_SM_1000_NS8cuda_cub10par_nosyncE:
	.zero		1
	.type		_ZN31_INTERNAL_a43df7c9_4_k_cu__Z1fv6thrust24THRUST_300001_SM_1000_NS3seqE,@object
	.size		_ZN31_INTERNAL_a43df7c9_4_k_cu__Z1fv6thrust24THRUST_300001_SM_1000_NS3seqE,(_ZN31_INTERNAL_a43df7c9_4_k_cu__Z1fv4cuda3std3__420unreachable_sentinelE - _ZN31_INTERNAL_a43df7c9_4_k_cu__Z1fv6thrust24THRUST_300001_SM_1000_NS3seqE)
_ZN31_INTERNAL_a43df7c9_4_k_cu__Z1fv6thrust24THRUST_300001_SM_1000_NS3seqE:
	.zero		1
	.type		_ZN31_INTERNAL_a43df7c9_4_k_cu__Z1fv4cuda3std3__420unreachable_sentinelE,@object
	.size		_ZN31_INTERNAL_a43df7c9_4_k_cu__Z1fv4cuda3std3__420unreachable_sentinelE,(_ZN31_INTERNAL_a43df7c9_4_k_cu__Z1fv4cuda3std6ranges3__45__cpo5ssizeE - _ZN31_INTERNAL_a43df7c9_4_k_cu__Z1fv4cuda3std3__420unreachable_sentinelE)
_ZN31_INTERNAL_a43df7c9_4_k_cu__Z1fv4cuda3std3__420unreachable_sentinelE:
	.zero		1
	.type		_ZN31_INTERNAL_a43df7c9_4_k_cu__Z1fv4cuda3std6ranges3__45__cpo5ssizeE,@object
	.size		_ZN31_INTERNAL_a43df7c9_4_k_cu__Z1fv4cuda3std6ranges3__45__cpo5ssizeE,(_ZN31_INTERNAL_a43df7c9_4_k_cu__Z1fv6thrust24THRUST_300001_SM_1000_NS12placeholders2_3E - _ZN31_INTERNAL_a43df7c9_4_k_cu__Z1fv4cuda3std6ranges3__45__cpo5ssizeE)
_ZN31_INTERNAL_a43df7c9_4_k_cu__Z1fv4cuda3std6ranges3__45__cpo5ssizeE:
	.zero		1
	.type		_ZN31_INTERNAL_a43df7c9_4_k_cu__Z1fv6thrust24THRUST_300001_SM_1000_NS12placeholders2_3E,@object
	.size		_ZN31_INTERNAL_a43df7c9_4_k_cu__Z1fv6thrust24THRUST_300001_SM_1000_NS12placeholders2_3E,(_ZN31_INTERNAL_a43df7c9_4_k_cu__Z1fv4cuda3std3__45__cpo4cendE - _ZN31_INTERNAL_a43df7c9_4_k_cu__Z1fv6thrust24THRUST_300001_SM_1000_NS12placeholders2_3E)
_ZN31_INTERNAL_a43df7c9_4_k_cu__Z1fv6thrust24THRUST_300001_SM_1000_NS12placeholders2_3E:
	.zero		1
	.type		_ZN31_INTERNAL_a43df7c9_4_k_cu__Z1fv4cuda3std3__45__cpo4cendE,@object
	.size		_ZN31_INTERNAL_a43df7c9_4_k_cu__Z1fv4cuda3std3__45__cpo4cendE,(_ZN31_INTERNAL_a43df7c9_4_k_cu__Z1fv4cuda3std6ranges3__45__cpo4cendE - _ZN31_INTERNAL_a43df7c9_4_k_cu__Z1fv4cuda3std3__45__cpo4cendE)
_ZN31_INTERNAL_a43df7c9_4_k_cu__Z1fv4cuda3std3__45__cpo4cendE:
	.zero		1
	.type		_ZN31_INTERNAL_a43df7c9_4_k_cu__Z1fv4cuda3std6ranges3__45__cpo4cendE,@object
	.size		_ZN31_INTERNAL_a43df7c9_4_k_cu__Z1fv4cuda3std6ranges3__45__cpo4cendE,(_ZN31_INTERNAL_a43df7c9_4_k_cu__Z1fv6thrust24THRUST_300001_SM_1000_NS12placeholders2_7E - _ZN31_INTERNAL_a43df7c9_4_k_cu__Z1fv4cuda3std6ranges3__45__cpo4cendE)
_ZN31_INTERNAL_a43df7c9_4_k_cu__Z1fv4cuda3std6ranges3__45__cpo4cendE:
	.zero		1
	.type		_ZN31_INTERNAL_a43df7c9_4_k_cu__Z1fv6thrust24THRUST_300001_SM_1000_NS12placeholders2_7E,@object
	.size		_ZN31_INTERNAL_a43df7c9_4_k_cu__Z1fv6thrust24THRUST_300001_SM_1000_NS12placeholders2_7E,(_ZN31_INTERNAL_a43df7c9_4_k_cu__Z1fv4cuda3std3__45__cpo5crendE - _ZN31_INTERNAL_a43df7c9_4_k_cu__Z1fv6thrust24THRUST_300001_SM_1000_NS12placeholders2_7E)
_ZN31_INTERNAL_a43df7c9_4_k_cu__Z1fv6thrust24THRUST_300001_SM_1000_NS12placeholders2_7E:
	.zero		1
	.type		_ZN31_INTERNAL_a43df7c9_4_k_cu__Z1fv4cuda3std3__45__cpo5crendE,@object
	.size		_ZN31_INTERNAL_a43df7c9_4_k_cu__Z1fv4cuda3std3__45__cpo5crendE,(_ZN31_INTERNAL_a43df7c9_4_k_cu__Z1fv4cuda3std6ranges3__45__cpo4prevE - _ZN31_INTERNAL_a43df7c9_4_k_cu__Z1fv4cuda3std3__45__cpo5crendE)
_ZN31_INTERNAL_a43df7c9_4_k_cu__Z1fv4cuda3std3__45__cpo5crendE:
	.zero		1
	.type		_ZN31_INTERNAL_a43df7c9_4_k_cu__Z1fv4cuda3std6ranges3__45__cpo4prevE,@object
	.size		_ZN31_INTERNAL_a43df7c9_4_k_cu__Z1fv4cuda3std6ranges3__45__cpo4prevE,(_ZN31_INTERNAL_a43df7c9_4_k_cu__Z1fv4cuda3std6ranges3__45__cpo9iter_moveE - _ZN31_INTERNAL_a43df7c9_4_k_cu__Z1fv4cuda3std6ranges3__45__cpo4prevE)
_ZN31_INTERNAL_a43df7c9_4_k_cu__Z1fv4cuda3std6ranges3__45__cpo4prevE:
	.zero		1
	.type		_ZN31_INTERNAL_a43df7c9_4_k_cu__Z1fv4cuda3std6ranges3__45__cpo9iter_moveE,@object
	.size		_ZN31_INTERNAL_a43df7c9_4_k_cu__Z1fv4cuda3std6ranges3__45__cpo9iter_moveE,(_ZN31_INTERNAL_a43df7c9_4_k_cu__Z1fv6thrust24THRUST_300001_SM_1000_NS6system6detail10sequential3seqE - _ZN31_INTERNAL_a43df7c9_4_k_cu__Z1fv4cuda3std6ranges3__45__cpo9iter_moveE)
_ZN31_INTERNAL_a43df7c9_4_k_cu__Z1fv4cuda3std6ranges3__45__cpo9iter_moveE:
	.zero		1
	.type		_ZN31_INTERNAL_a43df7c9_4_k_cu__Z1fv6thrust24THRUST_300001_SM_1000_NS6system6detail10sequential3seqE,@object
	.size		_ZN31_INTERNAL_a43df7c9_4_k_cu__Z1fv6thrust24THRUST_300001_SM_1000_NS6system6detail10sequential3seqE,(_ZN31_INTERNAL_a43df7c9_4_k_cu__Z1fv6thrust24THRUST_300001_SM_1000_NS12placeholders2_9E - _ZN31_INTERNAL_a43df7c9_4_k_cu__Z1fv6thrust24THRUST_300001_SM_1000_NS6system6detail10sequential3seqE)
_ZN31_INTERNAL_a43df7c9_4_k_cu__Z1fv6thrust24THRUST_300001_SM_1000_NS6system6detail10sequential3seqE:
	.zero		1
	.type		_ZN31_INTERNAL_a43df7c9_4_k_cu__Z1fv6thrust24THRUST_300001_SM_1000_NS12placeholders2_9E,@object
	.size		_ZN31_INTERNAL_a43df7c9_4_k_cu__Z1fv6thrust24THRUST_300001_SM_1000_NS12placeholders2_9E,(_ZN31_INTERNAL_a43df7c9_4_k_cu__Z1fv4cuda3std3__419piecewise_constructE - _ZN31_INTERNAL_a43df7c9_4_k_cu__Z1fv6thrust24THRUST_300001_SM_1000_NS12placeholders2_9E)
_ZN31_INTERNAL_a43df7c9_4_k_cu__Z1fv6thrust24THRUST_300001_SM_1000_NS12placeholders2_9E:
	.zero		1
	.type		_ZN31_INTERNAL_a43df7c9_4_k_cu__Z1fv4cuda3std3__419piecewise_constructE,@object
	.size		_ZN31_INTERNAL_a43df7c9_4_k_cu__Z1fv4cuda3std3__419piecewise_constructE,(_ZN31_INTERNAL_a43df7c9_4_k_cu__Z1fv4cuda3std6ranges3__45__cpo5cdataE - _ZN31_INTERNAL_a43df7c9_4_k_cu__Z1fv4cuda3std3__419piecewise_constructE)
_ZN31_INTERNAL_a43df7c9_4_k_cu__Z1fv4cuda3std3__419piecewise_constructE:
	.zero		1
	.type		_ZN31_INTERNAL_a43df7c9_4_k_cu__Z1fv4cuda3std6ranges3__45__cpo5cdataE,@object
	.size		_ZN31_INTERNAL_a43df7c9_4_k_cu__Z1fv4cuda3std6ranges3__45__cpo5cdataE,(_ZN31_INTERNAL_a43df7c9_4_k_cu__Z1fv6thrust24THRUST_300001_SM_1000_NS12placeholders2_1E - _ZN31_INTERNAL_a43df7c9_4_k_cu__Z1fv4cuda3std6ranges3__45__cpo5cdataE)
_ZN31_INTERNAL_a43df7c9_4_k_cu__Z1fv4cuda3std6ranges3__45__cpo5cdataE:
	.zero		1
	.type		_ZN31_INTERNAL_a43df7c9_4_k_cu__Z1fv6thrust24THRUST_300001_SM_1000_NS12placeholders2_1E,@object
	.size		_ZN31_INTERNAL_a43df7c9_4_k_cu__Z1fv6thrust24THRUST_300001_SM_1000_NS12placeholders2_1E,(_ZN31_INTERNAL_a43df7c9_4_k_cu__Z1fv4cuda3std3__45__cpo3endE - _ZN31_INTERNAL_a43df7c9_4_k_cu__Z1fv6thrust24THRUST_300001_SM_1000_NS12placeholders2_1E)
_ZN31_INTERNAL_a43df7c9_4_k_cu__Z1fv6thrust24THRUST_300001_SM_1000_NS12placeholders2_1E:
	.zero		1
	.type		_ZN31_INTERNAL_a43df7c9_4_k_cu__Z1fv4cuda3std3__45__cpo3endE,@object
	.size		_ZN31_INTERNAL_a43df7c9_4_k_cu__Z1fv4cuda3std3__45__cpo3endE,(_ZN31_INTERNAL_a43df7c9_4_k_cu__Z1fv4cuda3std6ranges3__45__cpo3endE - _ZN31_INTERNAL_a43df7c9_4_k_cu__Z1fv4cuda3std3__45__cpo3endE)
_ZN31_INTERNAL_a43df7c9_4_k_cu__Z1fv4cuda3std3__45__cpo3endE:
	.zero		1
	.type		_ZN31_INTERNAL_a43df7c9_4_k_cu__Z1fv4cuda3std6ranges3__45__cpo3endE,@object
	.size		_ZN31_INTERNAL_a43df7c9_4_k_cu__Z1fv4cuda3std6ranges3__45__cpo3endE,(_ZN31_INTERNAL_a43df7c9_4_k_cu__Z1fv6thrust24THRUST_300001_SM_1000_NS12placeholders2_5E - _ZN31_INTERNAL_a43df7c9_4_k_cu__Z1fv4cuda3std6ranges3__45__cpo3endE)
_ZN31_INTERNAL_a43df7c9_4_k_cu__Z1fv4cuda3std6ranges3__45__cpo3endE:
	.zero		1
	.type		_ZN31_INTERNAL_a43df7c9_4_k_cu__Z1fv6thrust24THRUST_300001_SM_1000_NS12placeholders2_5E,@object
	.size		_ZN31_INTERNAL_a43df7c9_4_k_cu__Z1fv6thrust24THRUST_300001_SM_1000_NS12placeholders2_5E,(_ZN31_INTERNAL_a43df7c9_4_k_cu__Z1fv4cuda3std3__45__cpo4rendE - _ZN31_INTERNAL_a43df7c9_4_k_cu__Z1fv6thrust24THRUST_300001_SM_1000_NS12placeholders2_5E)
_ZN31_INTERNAL_a43df7c9_4_k_cu__Z1fv6thrust24THRUST_300001_SM_1000_NS12placeholders2_5E:
	.zero		1
	.type		_ZN31_INTERNAL_a43df7c9_4_k_cu__Z1fv4cuda3std3__45__cpo4rendE,@object
	.size		_ZN31_INTERNAL_a43df7c9_4_k_cu__Z1fv4cuda3std3__45__cpo4rendE,(_ZN31_INTERNAL_a43df7c9_4_k_cu__Z1fv4cuda3std6ranges3__45__cpo9iter_swapE - _ZN31_INTERNAL_a43df7c9_4_k_cu__Z1fv4cuda3std3__45__cpo4rendE)
_ZN31_INTERNAL_a43df7c9_4_k_cu__Z1fv4cuda3std3__45__cpo4rendE:
	.zero		1
	.type		_ZN31_INTERNAL_a43df7c9_4_k_cu__Z1fv4cuda3std6ranges3__45__cpo9iter_swapE,@object
	.size		_ZN31_INTERNAL_a43df7c9_4_k_cu__Z1fv4cuda3std6ranges3__45__cpo9iter_swapE,(_ZN31_INTERNAL_a43df7c9_4_k_cu__Z1fv4cuda3std3__48unexpectE - _ZN31_INTERNAL_a43df7c9_4_k_cu__Z1fv4cuda3std6ranges3__45__cpo9iter_swapE)
_ZN31_INTERNAL_a43df7c9_4_k_cu__Z1fv4cuda3std6ranges3__45__cpo9iter_swapE:
	.zero		1
	.type		_ZN31_INTERNAL_a43df7c9_4_k_cu__Z1fv4cuda3std3__48unexpectE,@object
	.size		_ZN31_INTERNAL_a43df7c9_4_k_cu__Z1fv4cuda3std3__48unexpectE,(_ZN31_INTERNAL_a43df7c9_4_k_cu__Z1fv6thrust24THRUST_300001_SM_1000_NS8cuda_cub3parE - _ZN31_INTERNAL_a43df7c9_4_k_cu__Z1fv4cuda3std3__48unexpectE)
_ZN31_INTERNAL_a43df7c9_4_k_cu__Z1fv4cuda3std3__48unexpectE:
	.zero		1
	.type		_ZN31_INTERNAL_a43df7c9_4_k_cu__Z1fv6thrust24THRUST_300001_SM_1000_NS8cuda_cub3parE,@object
	.size		_ZN31_INTERNAL_a43df7c9_4_k_cu__Z1fv6thrust24THRUST_300001_SM_1000_NS8cuda_cub3parE,(.L_29 - _ZN31_INTERNAL_a43df7c9_4_k_cu__Z1fv6thrust24THRUST_300001_SM_1000_NS8cuda_cub3parE)
_ZN31_INTERNAL_a43df7c9_4_k_cu__Z1fv6thrust24THRUST_300001_SM_1000_NS8cuda_cub3parE:
	.zero		1
.L_29:


//--------------------- .nv.shared._ZN3cub18CUB_300001_SM_10006detail6reduce18DeviceReduceKernelINS2_10policy_hubIiyN4cuda3std3__44plusIiEEE10Policy1000EN6thrust24THRUST_300001_SM_1000_NS20permutation_iteratorINSD_6detail15normal_iteratorINSD_10device_ptrIiEEEESJ_EEyS9_iNS7_10__identityEEEvT0_PT3_T1_NS0_13GridEvenShareISP_EET2_T4_ --------------------------
	.section	.nv.shared._ZN3cub18CUB_300001_SM_10006detail6reduce18DeviceReduceKernelINS2_10policy_hubIiyN4cuda3std3__44plusIiEEE10Policy1000EN6thrust24THRUST_300001_SM_1000_NS20permutation_iteratorINSD_6detail15normal_iteratorINSD_10device_ptrIiEEEESJ_EEyS9_iNS7_10__identityEEEvT0_PT3_T1_NS0_13GridEvenShareISP_EET2_T4_,"aw",@nobits
	.sectionflags	@""
	.align	4
.nv.shared._ZN3cub18CUB_300001_SM_10006detail6reduce18DeviceReduceKernelINS2_10policy_hubIiyN4cuda3std3__44plusIiEEE10Policy1000EN6thrust24THRUST_300001_SM_1000_NS20permutation_iteratorINSD_6detail15normal_iteratorINSD_10device_ptrIiEEEESJ_EEyS9_iNS7_10__identityEEEvT0_PT3_T1_NS0_13GridEvenShareISP_EET2_T4_:
	.zero		1068


//--------------------- .nv.shared._ZN3cub18CUB_300001_SM_10006detail6reduce28DeviceReduceSingleTileKernelINS2_10policy_hubIiyN4cuda3std3__44plusIiEEE10Policy1000EN6thrust24THRUST_300001_SM_1000_NS20permutation_iteratorINSD_6detail15normal_iteratorINSD_10device_ptrIiEEEESJ_EEPiyS9_iiNS7_10__identityEEEvT0_T1_T2_T3_T4_T6_ --------------------------
	.section	.nv.shared._ZN3cub18CUB_300001_SM_10006detail6reduce28DeviceReduceSingleTileKernelINS2_10policy_hubIiyN4cuda3std3__44plusIiEEE10Policy1000EN6thrust24THRUST_300001_SM_1000_NS20permutation_iteratorINSD_6detail15normal_iteratorINSD_10device_ptrIiEEEESJ_EEPiyS9_iiNS7_10__identityEEEvT0_T1_T2_T3_T4_T6_,"aw",@nobits
	.sectionflags	@""
	.align	4
.nv.shared._ZN3cub18CUB_300001_SM_10006detail6reduce28DeviceReduceSingleTileKernelINS2_10policy_hubIiyN4cuda3std3__44plusIiEEE10Policy1000EN6thrust24THRUST_300001_SM_1000_NS20permutation_iteratorINSD_6detail15normal_iteratorINSD_10device_ptrIiEEEESJ_EEPiyS9_iiNS7_10__identityEEEvT0_T1_T2_T3_T4_T6_:
	.zero		1068


//--------------------- .nv.shared._ZN3cub18CUB_300001_SM_10006detail6reduce28DeviceReduceSingleTileKernelINS2_10policy_hubIijN4cuda3std3__44plusIiEEE10Policy1000EPiSC_iS9_iiNS7_10__identityEEEvT0_T1_T2_T3_T4_T6_ --------------------------
	.section	.nv.shared._ZN3cub18CUB_300001_SM_10006detail6reduce28DeviceReduceSingleTileKernelINS2_10policy_hubIijN4cuda3std3__44plusIiEEE10Policy1000EPiSC_iS9_iiNS7_10__identityEEEvT0_T1_T2_T3_T4_T6_,"aw",@nobits
	.sectionflags	@""
	.align	4
.nv.shared._ZN3cub18CUB_300001_SM_10006detail6reduce28DeviceReduceSingleTileKernelINS2_10policy_hubIijN4cuda3std3__44plusIiEEE10Policy1000EPiSC_iS9_iiNS7_10__identityEEEvT0_T1_T2_T3_T4_T6_:
	.zero		1068


//--------------------- .nv.shared._ZN3cub18CUB_300001_SM_10006detail6reduce18DeviceReduceKernelINS2_10policy_hubIijN4cuda3std3__44plusIiEEE10Policy1000EN6thrust24THRUST_300001_SM_1000_NS20permutation_iteratorINSD_6detail15normal_iteratorINSD_10device_ptrIiEEEESJ_EEjS9_iNS7_10__identityEEEvT0_PT3_T1_NS0_13GridEvenShareISP_EET2_T4_ --------------------------
	.section	.nv.shared._ZN3cub18CUB_300001_SM_10006detail6reduce18DeviceReduceKernelINS2_10policy_hubIijN4cuda3std3__44plusIiEEE10Policy1000EN6thrust24THRUST_300001_SM_1000_NS20permutation_iteratorINSD_6detail15normal_iteratorINSD_10device_ptrIiEEEESJ_EEjS9_iNS7_10__identityEEEvT0_PT3_T1_NS0_13GridEvenShareISP_EET2_T4_,"aw",@nobits
	.sectionflags	@""
	.align	4
.nv.shared._ZN3cub18CUB_300001_SM_10006detail6reduce18DeviceReduceKernelINS2_10policy_hubIijN4cuda3std3__44plusIiEEE10Policy1000EN6thrust24THRUST_300001_SM_1000_NS20permutation_iteratorINSD_6detail15normal_iteratorINSD_10device_ptrIiEEEESJ_EEjS9_iNS7_10__identityEEEvT0_PT3_T1_NS0_13GridEvenShareISP_EET2_T4_:
	.zero		1068


//--------------------- .nv.shared._ZN3cub18CUB_300001_SM_10006detail6reduce28DeviceReduceSingleTileKernelINS2_10policy_hubIijN4cuda3std3__44plusIiEEE10Policy1000EN6thrust24THRUST_300001_SM_1000_NS20permutation_iteratorINSD_6detail15normal_iteratorINSD_10device_ptrIiEEEESJ_EEPijS9_iiNS7_10__identityEEEvT0_T1_T2_T3_T4_T6_ --------------------------
	.section	.nv.shared._ZN3cub18CUB_300001_SM_10006detail6reduce28DeviceReduceSingleTileKernelINS2_10policy_hubIijN4cuda3std3__44plusIiEEE10Policy1000EN6thrust24THRUST_300001_SM_1000_NS20permutation_iteratorINSD_6detail15normal_iteratorINSD_10device_ptrIiEEEESJ_EEPijS9_iiNS7_10__identityEEEvT0_T1_T2_T3_T4_T6_,"aw",@nobits
	.sectionflags	@""
	.align	4
.nv.shared._ZN3cub18CUB_300001_SM_10006detail6reduce28DeviceReduceSingleTileKernelINS2_10policy_hubIijN4cuda3std3__44plusIiEEE10Policy1000EN6thrust24THRUST_300001_SM_1000_NS20permutation_iteratorINSD_6detail15normal_iteratorINSD_10device_ptrIiEEEESJ_EEPijS9_iiNS7_10__identityEEEvT0_T1_T2_T3_T4_T6_:
	.zero		1068


//--------------------- .nv.constant0._ZN3cub18CUB_300001_SM_10006detail6reduce28DeviceReduceSingleTileKernelINS2_10policy_hubIiyN4cuda3std3__44plusIiEEE10Policy1000EPiSC_iS9_iiNS7_10__identityEEEvT0_T1_T2_T3_T4_T6_ --------------------------
	.section	.nv.constant0._ZN3cub18CUB_300001_SM_10006detail6reduce28DeviceReduceSingleTileKernelINS2_10policy_hubIiyN4cuda3std3__44plusIiEEE10Policy1000EPiSC_iS9_iiNS7_10__identityEEEvT0_T1_T2_T3_T4_T6_,"a",@progbits
	.sectionflags	@""
	.align	4
.nv.constant0._ZN3cub18CUB_300001_SM_10006detail6reduce28DeviceReduceSingleTileKernelINS2_10policy_hubIiyN4cuda3std3__44plusIiEEE10Policy1000EPiSC_iS9_iiNS7_10__identityEEEvT0_T1_T2_T3_T4_T6_:
	.zero		925


//--------------------- .nv.constant0._ZN3cub18CUB_300001_SM_10006detail6reduce18DeviceReduceKernelINS2_10policy_hubIiyN4cuda3std3__44plusIiEEE10Policy1000EN6thrust24THRUST_300001_SM_1000_NS20permutation_iteratorINSD_6detail15normal_iteratorINSD_10device_ptrIiEEEESJ_EEyS9_iNS7_10__identityEEEvT0_PT3_T1_NS0_13GridEvenShareISP_EET2_T4_ --------------------------
	.section	.nv.constant0._ZN3cub18CUB_300001_SM_10006detail6reduce18DeviceReduceKernelINS2_10policy_hubIiyN4cuda3std3__44plusIiEEE10Policy1000EN6thrust24THRUST_300001_SM_1000_NS20permutation_iteratorINSD_6detail15normal_iteratorINSD_10device_ptrIiEEEESJ_EEyS9_iNS7_10__identityEEEvT0_PT3_T1_NS0_13GridEvenShareISP_EET2_T4_,"a",@progbits
	.sectionflags	@""
	.align	4
.nv.constant0._ZN3cub18CUB_300001_SM_10006detail6reduce18DeviceReduceKernelINS2_10policy_hubIiyN4cuda3std3__44plusIiEEE10Policy1000EN6thrust24THRUST_300001_SM_1000_NS20permutation_iteratorINSD_6detail15normal_iteratorINSD_10device_ptrIiEEEESJ_EEyS9_iNS7_10__identityEEEvT0_PT3_T1_NS0_13GridEvenShareISP_EET2_T4_:
	.zero		1002


//--------------------- .nv.constant0._ZN3cub18CUB_300001_SM_10006detail6reduce28DeviceReduceSingleTileKernelINS2_10policy_hubIiyN4cuda3std3__44plusIiEEE10Policy1000EN6thrust24THRUST_300001_SM_1000_NS20permutation_iteratorINSD_6detail15normal_iteratorINSD_10device_ptrIiEEEESJ_EEPiyS9_iiNS7_10__identityEEEvT0_T1_T2_T3_T4_T6_ --------------------------
	.section	.nv.constant0._ZN3cub18CUB_300001_SM_10006detail6reduce28DeviceReduceSingleTileKernelINS2_10policy_hubIiyN4cuda3std3__44plusIiEEE10Policy1000EN6thrust24THRUST_300001_SM_1000_NS20permutation_iteratorINSD_6detail15normal_iteratorINSD_10device_ptrIiEEEESJ_EEPiyS9_iiNS7_10__identityEEEvT0_T1_T2_T3_T4_T6_,"a",@progbits
	.sectionflags	@""
	.align	4
.nv.constant0._ZN3cub18CUB_300001_SM_10006detail6reduce28DeviceReduceSingleTileKernelINS2_10policy_hubIiyN4cuda3std3__44plusIiEEE10Policy1000EN6thrust24THRUST_300001_SM_1000_NS20permutation_iteratorINSD_6detail15normal_iteratorINSD_10device_ptrIiEEEESJ_EEPiyS9_iiNS7_10__identityEEEvT0_T1_T2_T3_T4_T6_:
	.zero		937


//--------------------- .nv.constant0._ZN3cub18CUB_300001_SM_10006detail6reduce28DeviceReduceSingleTileKernelINS2_10policy_hubIijN4cuda3std3__44plusIiEEE10Policy1000EPiSC_iS9_iiNS7_10__identityEEEvT0_T1_T2_T3_T4_T6_ --------------------------
	.section	.nv.constant0._ZN3cub18CUB_300001_SM_10006detail6reduce28DeviceReduceSingleTileKernelINS2_10policy_hubIijN4cuda3std3__44plusIiEEE10Policy1000EPiSC_iS9_iiNS7_10__identityEEEvT0_T1_T2_T3_T4_T6_,"a",@progbits
	.sectionflags	@""
	.align	4
.nv.constant0._ZN3cub18CUB_300001_SM_10006detail6reduce28DeviceReduceSingleTileKernelINS2_10policy_hubIijN4cuda3std3__44plusIiEEE10Policy1000EPiSC_iS9_iiNS7_10__identityEEEvT0_T1_T2_T3_T4_T6_:
	.zero		925


//--------------------- .nv.constant0._ZN3cub18CUB_300001_SM_10006detail6reduce18DeviceReduceKernelINS2_10policy_hubIijN4cuda3std3__44plusIiEEE10Policy1000EN6thrust24THRUST_300001_SM_1000_NS20permutation_iteratorINSD_6detail15normal_iteratorINSD_10device_ptrIiEEEESJ_EEjS9_iNS7_10__identityEEEvT0_PT3_T1_NS0_13GridEvenShareISP_EET2_T4_ --------------------------
	.section	.nv.constant0._ZN3cub18CUB_300001_SM_10006detail6reduce18DeviceReduceKernelINS2_10policy_hubIijN4cuda3std3__44plusIiEEE10Policy1000EN6thrust24THRUST_300001_SM_1000_NS20permutation_iteratorINSD_6detail15normal_iteratorINSD_10device_ptrIiEEEESJ_EEjS9_iNS7_10__identityEEEvT0_PT3_T1_NS0_13GridEvenShareISP_EET2_T4_,"a",@progbits
	.sectionflags	@""
	.align	4
.nv.constant0._ZN3cub18CUB_300001_SM_10006detail6reduce18DeviceReduceKernelINS2_10policy_hubIijN4cuda3std3__44plusIiEEE10Policy1000EN6thrust24THRUST_300001_SM_1000_NS20permutation_iteratorINSD_6detail15normal_iteratorINSD_10device_ptrIiEEEESJ_EEjS9_iNS7_10__identityEEEvT0_PT3_T1_NS0_13GridEvenShareISP_EET2_T4_:
	.zero		966


//--------------------- .nv.constant0._ZN3cub18CUB_300001_SM_10006detail6reduce28DeviceReduceSingleTileKernelINS2_10policy_hubIijN4cuda3std3__44plusIiEEE10Policy1000EN6thrust24THRUST_300001_SM_1000_NS20permutation_iteratorINSD_6detail15normal_iteratorINSD_10device_ptrIiEEEESJ_EEPijS9_iiNS7_10__identityEEEvT0_T1_T2_T3_T4_T6_ --------------------------
	.section	.nv.constant0._ZN3cub18CUB_300001_SM_10006detail6reduce28DeviceReduceSingleTileKernelINS2_10policy_hubIijN4cuda3std3__44plusIiEEE10Policy1000EN6thrust24THRUST_300001_SM_1000_NS20permutation_iteratorINSD_6detail15normal_iteratorINSD_10device_ptrIiEEEESJ_EEPijS9_iiNS7_10__identityEEEvT0_T1_T2_T3_T4_T6_,"a",@progbits
	.sectionflags	@""
	.align	4
.nv.constant0._ZN3cub18CUB_300001_SM_10006detail6reduce28DeviceReduceSingleTileKernelINS2_10policy_hubIijN4cuda3std3__44plusIiEEE10Policy1000EN6thrust24THRUST_300001_SM_1000_NS20permutation_iteratorINSD_6detail15normal_iteratorINSD_10device_ptrIiEEEESJ_EEPijS9_iiNS7_10__identityEEEvT0_T1_T2_T3_T4_T6_:
	.zero		933


//--------------------- .nv.constant0._ZN3cub18CUB_300001_SM_10006detail11EmptyKernelIvEEvv --------------------------
	.section	.nv.constant0._ZN3cub18CUB_300001_SM_10006detail11EmptyKernelIvEEvv,"a",@progbits
	.sectionflags	@""
	.align	4
.nv.constant0._ZN3cub18CUB_300001_SM_10006detail11EmptyKernelIvEEvv:
	.zero		896


//--------------------- SYMBOLS --------------------------

	.type		.nv.reservedSmem.offset0,@object
	.size		.nv.reservedSmem.offset0,0x4
	.type		.nv.reservedSmem.cap,@object
	.size		.nv.reservedSmem.cap,0x4
